//
// Generated by NVIDIA NVVM Compiler
//
// Compiler Build ID: CL-36424714
// Cuda compilation tools, release 13.0, V13.0.88
// Based on NVVM 20.0.0
//

.version 9.0
.target sm_100
.address_size 64

	// .globl	_Z25attention_fwd_kernel_bf16ILi64EEvPK13__nv_bfloat16S2_S2_PS0_iiiiif
.extern .shared .align 16 .b8 smem[];
.global .align 4 .b8 __cudart_i2opi_f[24] = {65, 144, 67, 60, 153, 149, 98, 219, 192, 221, 52, 245, 209, 87, 39, 252, 41, 21, 68, 78, 110, 131, 249, 162};

.visible .entry _Z25attention_fwd_kernel_bf16ILi64EEvPK13__nv_bfloat16S2_S2_PS0_iiiiif(
	.param .u64 .ptr .align 1 _Z25attention_fwd_kernel_bf16ILi64EEvPK13__nv_bfloat16S2_S2_PS0_iiiiif_param_0,
	.param .u64 .ptr .align 1 _Z25attention_fwd_kernel_bf16ILi64EEvPK13__nv_bfloat16S2_S2_PS0_iiiiif_param_1,
	.param .u64 .ptr .align 1 _Z25attention_fwd_kernel_bf16ILi64EEvPK13__nv_bfloat16S2_S2_PS0_iiiiif_param_2,
	.param .u64 .ptr .align 1 _Z25attention_fwd_kernel_bf16ILi64EEvPK13__nv_bfloat16S2_S2_PS0_iiiiif_param_3,
	.param .u32 _Z25attention_fwd_kernel_bf16ILi64EEvPK13__nv_bfloat16S2_S2_PS0_iiiiif_param_4,
	.param .u32 _Z25attention_fwd_kernel_bf16ILi64EEvPK13__nv_bfloat16S2_S2_PS0_iiiiif_param_5,
	.param .u32 _Z25attention_fwd_kernel_bf16ILi64EEvPK13__nv_bfloat16S2_S2_PS0_iiiiif_param_6,
	.param .u32 _Z25attention_fwd_kernel_bf16ILi64EEvPK13__nv_bfloat16S2_S2_PS0_iiiiif_param_7,
	.param .u32 _Z25attention_fwd_kernel_bf16ILi64EEvPK13__nv_bfloat16S2_S2_PS0_iiiiif_param_8,
	.param .f32 _Z25attention_fwd_kernel_bf16ILi64EEvPK13__nv_bfloat16S2_S2_PS0_iiiiif_param_9
)
{
	.reg .pred 	%p<67>;
	.reg .b16 	%rs<126>;
	.reg .b32 	%r<237>;
	.reg .b32 	%f<398>;
	.reg .b64 	%rd<83>;

	ld.param.u64 	%rd13, [_Z25attention_fwd_kernel_bf16ILi64EEvPK13__nv_bfloat16S2_S2_PS0_iiiiif_param_0];
	ld.param.u64 	%rd14, [_Z25attention_fwd_kernel_bf16ILi64EEvPK13__nv_bfloat16S2_S2_PS0_iiiiif_param_1];
	ld.param.u64 	%rd15, [_Z25attention_fwd_kernel_bf16ILi64EEvPK13__nv_bfloat16S2_S2_PS0_iiiiif_param_2];
	ld.param.u32 	%r68, [_Z25attention_fwd_kernel_bf16ILi64EEvPK13__nv_bfloat16S2_S2_PS0_iiiiif_param_6];
	ld.param.u32 	%r69, [_Z25attention_fwd_kernel_bf16ILi64EEvPK13__nv_bfloat16S2_S2_PS0_iiiiif_param_7];
	ld.param.u32 	%r70, [_Z25attention_fwd_kernel_bf16ILi64EEvPK13__nv_bfloat16S2_S2_PS0_iiiiif_param_8];
	ld.param.f32 	%f58, [_Z25attention_fwd_kernel_bf16ILi64EEvPK13__nv_bfloat16S2_S2_PS0_iiiiif_param_9];
	cvta.to.global.u64 	%rd1, %rd14;
	cvta.to.global.u64 	%rd2, %rd13;
	cvta.to.global.u64 	%rd3, %rd15;
	mov.u32 	%r1, %ctaid.x;
	setp.ge.s32 	%p1, %r1, %r68;
	@%p1 bra 	$L__BB0_8;
	mov.u32 	%r71, %ctaid.y;
	mov.u32 	%r236, %tid.x;
	mul.lo.s32 	%r72, %r70, %r69;
	mul.lo.s32 	%r3, %r72, %r71;
	mad.lo.s32 	%r73, %r71, %r68, %r1;
	mul.lo.s32 	%r4, %r73, %r70;
	setp.lt.s32 	%p2, %r69, 1;
	mov.f32 	%f370, 0f00000000;
	@%p2 bra 	$L__BB0_5;
	mov.u32 	%r5, %ntid.x;
	and.b32  	%r6, %r236, 31;
	add.s32 	%r7, %r70, -1;
	shr.u32 	%r75, %r7, 1;
	add.s32 	%r76, %r75, 1;
	mul.f32 	%f1, %f58, 0f00000000;
	and.b32  	%r8, %r70, 2147483632;
	and.b32  	%r9, %r76, 3;
	and.b32  	%r10, %r76, -4;
	mov.f32 	%f371, 0fFF800000;
	mov.f32 	%f370, 0f00000000;
	mov.b32 	%r214, 0;
	mov.u32 	%r215, %r214;
$L__BB0_3:
	add.s32 	%r14, %r215, 64;
	min.s32 	%r15, %r69, %r14;
	and.b32  	%r16, %r15, 7;
	and.b32  	%r17, %r15, 15;
	sub.s32 	%r18, %r15, %r215;
	setp.ge.s32 	%p3, %r236, %r18;
	@%p3 bra 	$L__BB0_33;
	and.b32  	%r77, %r70, 1;
	setp.eq.b32 	%p4, %r77, 1;
	@%p4 bra 	$L__BB0_20;
	bra.uni 	$L__BB0_9;
$L__BB0_5:
	setp.ge.s32 	%p65, %r236, %r70;
	@%p65 bra 	$L__BB0_8;
	mov.u32 	%r11, %ntid.x;
$L__BB0_7:
	ld.param.u64 	%rd82, [_Z25attention_fwd_kernel_bf16ILi64EEvPK13__nv_bfloat16S2_S2_PS0_iiiiif_param_3];
	add.s32 	%r213, %r236, %r4;
	cvta.to.global.u64 	%rd77, %rd82;
	mul.wide.s32 	%rd78, %r213, 2;
	add.s64 	%rd79, %rd77, %rd78;
	ld.global.u16 	%rs124, [%rd79];
	// begin inline asm
	{ cvt.f32.bf16 %f367, %rs124;}

	// end inline asm
	div.rn.f32 	%f368, %f367, %f370;
	// begin inline asm
	{  cvt.rn.bf16.f32 %rs125, %f368;}

	// end inline asm
	st.global.u16 	[%rd79], %rs125;
	add.s32 	%r236, %r236, %r11;
	setp.lt.s32 	%p66, %r236, %r70;
	@%p66 bra 	$L__BB0_7;
$L__BB0_8:
	ret;
$L__BB0_9:
	setp.gt.s32 	%p13, %r70, 0;
	mov.u32 	%r220, %r236;
	@%p13 bra 	$L__BB0_10;
	bra.uni 	$L__BB0_19;
$L__BB0_10:
	mov.u32 	%r216, %r236;
$L__BB0_11:
	setp.lt.u32 	%p15, %r7, 6;
	add.s32 	%r100, %r216, %r215;
	mad.lo.s32 	%r20, %r100, %r70, %r3;
	mov.f32 	%f375, 0f00000000;
	mov.b32 	%r219, 0;
	@%p15 bra 	$L__BB0_14;
	mov.f32 	%f375, 0f00000000;
	mov.b32 	%r219, 0;
	mov.u32 	%r218, %r219;
$L__BB0_13:
	.pragma "nounroll";
	add.s32 	%r102, %r219, %r4;
	mul.wide.s32 	%rd30, %r102, 2;
	add.s64 	%rd31, %rd2, %rd30;
	add.s32 	%r103, %r219, %r20;
	mul.wide.s32 	%rd32, %r103, 2;
	add.s64 	%rd33, %rd1, %rd32;
	ld.global.nc.u32 	%r104, [%rd31];
	mov.b32 	{%rs63, %rs64}, %r104;
	// begin inline asm
	{ cvt.f32.bf16 %f156, %rs63;}

	// end inline asm
	// begin inline asm
	{ cvt.f32.bf16 %f157, %rs64;}

	// end inline asm
	ld.global.nc.u32 	%r105, [%rd33];
	mov.b32 	{%rs65, %rs66}, %r105;
	// begin inline asm
	{ cvt.f32.bf16 %f158, %rs65;}

	// end inline asm
	// begin inline asm
	{ cvt.f32.bf16 %f159, %rs66;}

	// end inline asm
	mul.f32 	%f172, %f157, %f159;
	fma.rn.f32 	%f173, %f156, %f158, %f172;
	add.f32 	%f174, %f375, %f173;
	ld.global.nc.u32 	%r106, [%rd31+4];
	mov.b32 	{%rs67, %rs68}, %r106;
	// begin inline asm
	{ cvt.f32.bf16 %f160, %rs67;}

	// end inline asm
	// begin inline asm
	{ cvt.f32.bf16 %f161, %rs68;}

	// end inline asm
	ld.global.nc.u32 	%r107, [%rd33+4];
	mov.b32 	{%rs69, %rs70}, %r107;
	// begin inline asm
	{ cvt.f32.bf16 %f162, %rs69;}

	// end inline asm
	// begin inline asm
	{ cvt.f32.bf16 %f163, %rs70;}

	// end inline asm
	mul.f32 	%f175, %f161, %f163;
	fma.rn.f32 	%f176, %f160, %f162, %f175;
	add.f32 	%f177, %f174, %f176;
	ld.global.nc.u32 	%r108, [%rd31+8];
	mov.b32 	{%rs71, %rs72}, %r108;
	// begin inline asm
	{ cvt.f32.bf16 %f164, %rs71;}

	// end inline asm
	// begin inline asm
	{ cvt.f32.bf16 %f165, %rs72;}

	// end inline asm
	ld.global.nc.u32 	%r109, [%rd33+8];
	mov.b32 	{%rs73, %rs74}, %r109;
	// begin inline asm
	{ cvt.f32.bf16 %f166, %rs73;}

	// end inline asm
	// begin inline asm
	{ cvt.f32.bf16 %f167, %rs74;}

	// end inline asm
	mul.f32 	%f178, %f165, %f167;
	fma.rn.f32 	%f179, %f164, %f166, %f178;
	add.f32 	%f180, %f177, %f179;
	ld.global.nc.u32 	%r110, [%rd31+12];
	mov.b32 	{%rs75, %rs76}, %r110;
	// begin inline asm
	{ cvt.f32.bf16 %f168, %rs75;}

	// end inline asm
	// begin inline asm
	{ cvt.f32.bf16 %f169, %rs76;}

	// end inline asm
	ld.global.nc.u32 	%r111, [%rd33+12];
	mov.b32 	{%rs77, %rs78}, %r111;
	// begin inline asm
	{ cvt.f32.bf16 %f170, %rs77;}

	// end inline asm
	// begin inline asm
	{ cvt.f32.bf16 %f171, %rs78;}

	// end inline asm
	mul.f32 	%f181, %f169, %f171;
	fma.rn.f32 	%f182, %f168, %f170, %f181;
	add.f32 	%f375, %f180, %f182;
	add.s32 	%r219, %r219, 8;
	add.s32 	%r218, %r218, 4;
	setp.ne.s32 	%p16, %r218, %r10;
	@%p16 bra 	$L__BB0_13;
$L__BB0_14:
	setp.eq.s32 	%p17, %r9, 0;
	@%p17 bra 	$L__BB0_18;
	setp.eq.s32 	%p18, %r9, 1;
	add.s32 	%r112, %r219, %r4;
	mul.wide.s32 	%rd34, %r112, 2;
	add.s64 	%rd4, %rd2, %rd34;
	add.s32 	%r113, %r219, %r20;
	mul.wide.s32 	%rd35, %r113, 2;
	add.s64 	%rd5, %rd1, %rd35;
	ld.global.nc.u32 	%r114, [%rd4];
	mov.b32 	{%rs79, %rs80}, %r114;
	// begin inline asm
	{ cvt.f32.bf16 %f183, %rs79;}

	// end inline asm
	// begin inline asm
	{ cvt.f32.bf16 %f184, %rs80;}

	// end inline asm
	ld.global.nc.u32 	%r115, [%rd5];
	mov.b32 	{%rs81, %rs82}, %r115;
	// begin inline asm
	{ cvt.f32.bf16 %f185, %rs81;}

	// end inline asm
	// begin inline asm
	{ cvt.f32.bf16 %f186, %rs82;}

	// end inline asm
	mul.f32 	%f187, %f184, %f186;
	fma.rn.f32 	%f188, %f183, %f185, %f187;
	add.f32 	%f375, %f375, %f188;
	@%p18 bra 	$L__BB0_18;
	setp.eq.s32 	%p19, %r9, 2;
	ld.global.nc.u32 	%r116, [%rd4+4];
	mov.b32 	{%rs83, %rs84}, %r116;
	// begin inline asm
	{ cvt.f32.bf16 %f189, %rs83;}

	// end inline asm
	// begin inline asm
	{ cvt.f32.bf16 %f190, %rs84;}

	// end inline asm
	ld.global.nc.u32 	%r117, [%rd5+4];
	mov.b32 	{%rs85, %rs86}, %r117;
	// begin inline asm
	{ cvt.f32.bf16 %f191, %rs85;}

	// end inline asm
	// begin inline asm
	{ cvt.f32.bf16 %f192, %rs86;}

	// end inline asm
	mul.f32 	%f193, %f190, %f192;
	fma.rn.f32 	%f194, %f189, %f191, %f193;
	add.f32 	%f375, %f375, %f194;
	@%p19 bra 	$L__BB0_18;
	ld.global.nc.u32 	%r118, [%rd4+8];
	mov.b32 	{%rs87, %rs88}, %r118;
	// begin inline asm
	{ cvt.f32.bf16 %f195, %rs87;}

	// end inline asm
	// begin inline asm
	{ cvt.f32.bf16 %f196, %rs88;}

	// end inline asm
	ld.global.nc.u32 	%r119, [%rd5+8];
	mov.b32 	{%rs89, %rs90}, %r119;
	// begin inline asm
	{ cvt.f32.bf16 %f197, %rs89;}

	// end inline asm
	// begin inline asm
	{ cvt.f32.bf16 %f198, %rs90;}

	// end inline asm
	mul.f32 	%f199, %f196, %f198;
	fma.rn.f32 	%f200, %f195, %f197, %f199;
	add.f32 	%f375, %f375, %f200;
$L__BB0_18:
	mul.f32 	%f201, %f58, %f375;
	shl.b32 	%r120, %r216, 2;
	mov.u32 	%r121, smem;
	add.s32 	%r122, %r121, %r120;
	st.shared.f32 	[%r122], %f201;
	add.s32 	%r216, %r216, %r5;
	setp.lt.s32 	%p20, %r216, %r18;
	@%p20 bra 	$L__BB0_11;
	bra.uni 	$L__BB0_33;
$L__BB0_19:
	shl.b32 	%r96, %r220, 2;
	mov.u32 	%r97, smem;
	add.s32 	%r98, %r97, %r96;
	st.shared.f32 	[%r98], %f1;
	add.s32 	%r220, %r220, %r5;
	setp.lt.s32 	%p14, %r220, %r18;
	@%p14 bra 	$L__BB0_19;
	bra.uni 	$L__BB0_33;
$L__BB0_20:
	setp.gt.s32 	%p5, %r70, 0;
	mov.u32 	%r228, %r236;
	@%p5 bra 	$L__BB0_21;
	bra.uni 	$L__BB0_32;
$L__BB0_21:
	mov.u32 	%r221, %r236;
$L__BB0_22:
	setp.lt.u32 	%p7, %r7, 15;
	add.s32 	%r82, %r221, %r215;
	mad.lo.s32 	%r30, %r82, %r70, %r3;
	mov.f32 	%f377, 0f00000000;
	mov.b32 	%r226, 0;
	@%p7 bra 	$L__BB0_25;
	and.b32  	%r83, %r70, 2147483632;
	neg.s32 	%r224, %r83;
	mov.f32 	%f377, 0f00000000;
	mov.u32 	%r222, %r30;
	mov.u32 	%r223, %r4;
$L__BB0_24:
	.pragma "nounroll";
	mul.wide.s32 	%rd16, %r223, 2;
	add.s64 	%rd17, %rd2, %rd16;
	mul.wide.s32 	%rd18, %r222, 2;
	add.s64 	%rd19, %rd1, %rd18;
	ld.global.nc.u16 	%rs1, [%rd17];
	// begin inline asm
	{ cvt.f32.bf16 %f64, %rs1;}

	// end inline asm
	ld.global.nc.u16 	%rs2, [%rd19];
	// begin inline asm
	{ cvt.f32.bf16 %f65, %rs2;}

	// end inline asm
	fma.rn.f32 	%f96, %f64, %f65, %f377;
	ld.global.nc.u16 	%rs3, [%rd17+2];
	// begin inline asm
	{ cvt.f32.bf16 %f66, %rs3;}

	// end inline asm
	ld.global.nc.u16 	%rs4, [%rd19+2];
	// begin inline asm
	{ cvt.f32.bf16 %f67, %rs4;}

	// end inline asm
	fma.rn.f32 	%f97, %f66, %f67, %f96;
	ld.global.nc.u16 	%rs5, [%rd17+4];
	// begin inline asm
	{ cvt.f32.bf16 %f68, %rs5;}

	// end inline asm
	ld.global.nc.u16 	%rs6, [%rd19+4];
	// begin inline asm
	{ cvt.f32.bf16 %f69, %rs6;}

	// end inline asm
	fma.rn.f32 	%f98, %f68, %f69, %f97;
	ld.global.nc.u16 	%rs7, [%rd17+6];
	// begin inline asm
	{ cvt.f32.bf16 %f70, %rs7;}

	// end inline asm
	ld.global.nc.u16 	%rs8, [%rd19+6];
	// begin inline asm
	{ cvt.f32.bf16 %f71, %rs8;}

	// end inline asm
	fma.rn.f32 	%f99, %f70, %f71, %f98;
	ld.global.nc.u16 	%rs9, [%rd17+8];
	// begin inline asm
	{ cvt.f32.bf16 %f72, %rs9;}

	// end inline asm
	ld.global.nc.u16 	%rs10, [%rd19+8];
	// begin inline asm
	{ cvt.f32.bf16 %f73, %rs10;}

	// end inline asm
	fma.rn.f32 	%f100, %f72, %f73, %f99;
	ld.global.nc.u16 	%rs11, [%rd17+10];
	// begin inline asm
	{ cvt.f32.bf16 %f74, %rs11;}

	// end inline asm
	ld.global.nc.u16 	%rs12, [%rd19+10];
	// begin inline asm
	{ cvt.f32.bf16 %f75, %rs12;}

	// end inline asm
	fma.rn.f32 	%f101, %f74, %f75, %f100;
	ld.global.nc.u16 	%rs13, [%rd17+12];
	// begin inline asm
	{ cvt.f32.bf16 %f76, %rs13;}

	// end inline asm
	ld.global.nc.u16 	%rs14, [%rd19+12];
	// begin inline asm
	{ cvt.f32.bf16 %f77, %rs14;}

	// end inline asm
	fma.rn.f32 	%f102, %f76, %f77, %f101;
	ld.global.nc.u16 	%rs15, [%rd17+14];
	// begin inline asm
	{ cvt.f32.bf16 %f78, %rs15;}

	// end inline asm
	ld.global.nc.u16 	%rs16, [%rd19+14];
	// begin inline asm
	{ cvt.f32.bf16 %f79, %rs16;}

	// end inline asm
	fma.rn.f32 	%f103, %f78, %f79, %f102;
	ld.global.nc.u16 	%rs17, [%rd17+16];
	// begin inline asm
	{ cvt.f32.bf16 %f80, %rs17;}

	// end inline asm
	ld.global.nc.u16 	%rs18, [%rd19+16];
	// begin inline asm
	{ cvt.f32.bf16 %f81, %rs18;}

	// end inline asm
	fma.rn.f32 	%f104, %f80, %f81, %f103;
	ld.global.nc.u16 	%rs19, [%rd17+18];
	// begin inline asm
	{ cvt.f32.bf16 %f82, %rs19;}

	// end inline asm
	ld.global.nc.u16 	%rs20, [%rd19+18];
	// begin inline asm
	{ cvt.f32.bf16 %f83, %rs20;}

	// end inline asm
	fma.rn.f32 	%f105, %f82, %f83, %f104;
	ld.global.nc.u16 	%rs21, [%rd17+20];
	// begin inline asm
	{ cvt.f32.bf16 %f84, %rs21;}

	// end inline asm
	ld.global.nc.u16 	%rs22, [%rd19+20];
	// begin inline asm
	{ cvt.f32.bf16 %f85, %rs22;}

	// end inline asm
	fma.rn.f32 	%f106, %f84, %f85, %f105;
	ld.global.nc.u16 	%rs23, [%rd17+22];
	// begin inline asm
	{ cvt.f32.bf16 %f86, %rs23;}

	// end inline asm
	ld.global.nc.u16 	%rs24, [%rd19+22];
	// begin inline asm
	{ cvt.f32.bf16 %f87, %rs24;}

	// end inline asm
	fma.rn.f32 	%f107, %f86, %f87, %f106;
	ld.global.nc.u16 	%rs25, [%rd17+24];
	// begin inline asm
	{ cvt.f32.bf16 %f88, %rs25;}

	// end inline asm
	ld.global.nc.u16 	%rs26, [%rd19+24];
	// begin inline asm
	{ cvt.f32.bf16 %f89, %rs26;}

	// end inline asm
	fma.rn.f32 	%f108, %f88, %f89, %f107;
	ld.global.nc.u16 	%rs27, [%rd17+26];
	// begin inline asm
	{ cvt.f32.bf16 %f90, %rs27;}

	// end inline asm
	ld.global.nc.u16 	%rs28, [%rd19+26];
	// begin inline asm
	{ cvt.f32.bf16 %f91, %rs28;}

	// end inline asm
	fma.rn.f32 	%f109, %f90, %f91, %f108;
	ld.global.nc.u16 	%rs29, [%rd17+28];
	// begin inline asm
	{ cvt.f32.bf16 %f92, %rs29;}

	// end inline asm
	ld.global.nc.u16 	%rs30, [%rd19+28];
	// begin inline asm
	{ cvt.f32.bf16 %f93, %rs30;}

	// end inline asm
	fma.rn.f32 	%f110, %f92, %f93, %f109;
	ld.global.nc.u16 	%rs31, [%rd17+30];
	// begin inline asm
	{ cvt.f32.bf16 %f94, %rs31;}

	// end inline asm
	ld.global.nc.u16 	%rs32, [%rd19+30];
	// begin inline asm
	{ cvt.f32.bf16 %f95, %rs32;}

	// end inline asm
	fma.rn.f32 	%f377, %f94, %f95, %f110;
	add.s32 	%r224, %r224, 16;
	add.s32 	%r223, %r223, 16;
	add.s32 	%r222, %r222, 16;
	setp.ne.s32 	%p8, %r224, 0;
	mov.u32 	%r226, %r8;
	@%p8 bra 	$L__BB0_24;
$L__BB0_25:
	and.b32  	%r84, %r70, 8;
	setp.eq.s32 	%p9, %r84, 0;
	@%p9 bra 	$L__BB0_27;
	add.s32 	%r85, %r226, %r4;
	mul.wide.s32 	%rd20, %r85, 2;
	add.s64 	%rd21, %rd2, %rd20;
	ld.global.nc.u16 	%rs33, [%rd21];
	// begin inline asm
	{ cvt.f32.bf16 %f111, %rs33;}

	// end inline asm
	add.s32 	%r86, %r226, %r30;
	mul.wide.s32 	%rd22, %r86, 2;
	add.s64 	%rd23, %rd1, %rd22;
	ld.global.nc.u16 	%rs34, [%rd23];
	// begin inline asm
	{ cvt.f32.bf16 %f112, %rs34;}

	// end inline asm
	fma.rn.f32 	%f127, %f111, %f112, %f377;
	ld.global.nc.u16 	%rs35, [%rd21+2];
	// begin inline asm
	{ cvt.f32.bf16 %f113, %rs35;}

	// end inline asm
	ld.global.nc.u16 	%rs36, [%rd23+2];
	// begin inline asm
	{ cvt.f32.bf16 %f114, %rs36;}

	// end inline asm
	fma.rn.f32 	%f128, %f113, %f114, %f127;
	ld.global.nc.u16 	%rs37, [%rd21+4];
	// begin inline asm
	{ cvt.f32.bf16 %f115, %rs37;}

	// end inline asm
	ld.global.nc.u16 	%rs38, [%rd23+4];
	// begin inline asm
	{ cvt.f32.bf16 %f116, %rs38;}

	// end inline asm
	fma.rn.f32 	%f129, %f115, %f116, %f128;
	ld.global.nc.u16 	%rs39, [%rd21+6];
	// begin inline asm
	{ cvt.f32.bf16 %f117, %rs39;}

	// end inline asm
	ld.global.nc.u16 	%rs40, [%rd23+6];
	// begin inline asm
	{ cvt.f32.bf16 %f118, %rs40;}

	// end inline asm
	fma.rn.f32 	%f130, %f117, %f118, %f129;
	ld.global.nc.u16 	%rs41, [%rd21+8];
	// begin inline asm
	{ cvt.f32.bf16 %f119, %rs41;}

	// end inline asm
	ld.global.nc.u16 	%rs42, [%rd23+8];
	// begin inline asm
	{ cvt.f32.bf16 %f120, %rs42;}

	// end inline asm
	fma.rn.f32 	%f131, %f119, %f120, %f130;
	ld.global.nc.u16 	%rs43, [%rd21+10];
	// begin inline asm
	{ cvt.f32.bf16 %f121, %rs43;}

	// end inline asm
	ld.global.nc.u16 	%rs44, [%rd23+10];
	// begin inline asm
	{ cvt.f32.bf16 %f122, %rs44;}

	// end inline asm
	fma.rn.f32 	%f132, %f121, %f122, %f131;
	ld.global.nc.u16 	%rs45, [%rd21+12];
	// begin inline asm
	{ cvt.f32.bf16 %f123, %rs45;}

	// end inline asm
	ld.global.nc.u16 	%rs46, [%rd23+12];
	// begin inline asm
	{ cvt.f32.bf16 %f124, %rs46;}

	// end inline asm
	fma.rn.f32 	%f133, %f123, %f124, %f132;
	ld.global.nc.u16 	%rs47, [%rd21+14];
	// begin inline asm
	{ cvt.f32.bf16 %f125, %rs47;}

	// end inline asm
	ld.global.nc.u16 	%rs48, [%rd23+14];
	// begin inline asm
	{ cvt.f32.bf16 %f126, %rs48;}

	// end inline asm
	fma.rn.f32 	%f377, %f125, %f126, %f133;
	add.s32 	%r226, %r226, 8;
$L__BB0_27:
	and.b32  	%r87, %r70, 4;
	setp.eq.s32 	%p10, %r87, 0;
	@%p10 bra 	$L__BB0_29;
	add.s32 	%r88, %r226, %r4;
	mul.wide.s32 	%rd24, %r88, 2;
	add.s64 	%rd25, %rd2, %rd24;
	ld.global.nc.u16 	%rs49, [%rd25];
	// begin inline asm
	{ cvt.f32.bf16 %f134, %rs49;}

	// end inline asm
	add.s32 	%r89, %r226, %r30;
	mul.wide.s32 	%rd26, %r89, 2;
	add.s64 	%rd27, %rd1, %rd26;
	ld.global.nc.u16 	%rs50, [%rd27];
	// begin inline asm
	{ cvt.f32.bf16 %f135, %rs50;}

	// end inline asm
	fma.rn.f32 	%f142, %f134, %f135, %f377;
	ld.global.nc.u16 	%rs51, [%rd25+2];
	// begin inline asm
	{ cvt.f32.bf16 %f136, %rs51;}

	// end inline asm
	ld.global.nc.u16 	%rs52, [%rd27+2];
	// begin inline asm
	{ cvt.f32.bf16 %f137, %rs52;}

	// end inline asm
	fma.rn.f32 	%f143, %f136, %f137, %f142;
	ld.global.nc.u16 	%rs53, [%rd25+4];
	// begin inline asm
	{ cvt.f32.bf16 %f138, %rs53;}

	// end inline asm
	ld.global.nc.u16 	%rs54, [%rd27+4];
	// begin inline asm
	{ cvt.f32.bf16 %f139, %rs54;}

	// end inline asm
	fma.rn.f32 	%f144, %f138, %f139, %f143;
	ld.global.nc.u16 	%rs55, [%rd25+6];
	// begin inline asm
	{ cvt.f32.bf16 %f140, %rs55;}

	// end inline asm
	ld.global.nc.u16 	%rs56, [%rd27+6];
	// begin inline asm
	{ cvt.f32.bf16 %f141, %rs56;}

	// end inline asm
	fma.rn.f32 	%f377, %f140, %f141, %f144;
	add.s32 	%r226, %r226, 4;
$L__BB0_29:
	and.b32  	%r90, %r70, 3;
	setp.eq.s32 	%p11, %r90, 1;
	add.s32 	%r91, %r226, %r4;
	mul.wide.s32 	%rd28, %r91, 2;
	add.s64 	%rd6, %rd2, %rd28;
	ld.global.nc.u16 	%rs57, [%rd6];
	// begin inline asm
	{ cvt.f32.bf16 %f145, %rs57;}

	// end inline asm
	add.s32 	%r92, %r226, %r30;
	mul.wide.s32 	%rd29, %r92, 2;
	add.s64 	%rd7, %rd1, %rd29;
	ld.global.nc.u16 	%rs58, [%rd7];
	// begin inline asm
	{ cvt.f32.bf16 %f146, %rs58;}

	// end inline asm
	fma.rn.f32 	%f380, %f145, %f146, %f377;
	@%p11 bra 	$L__BB0_31;
	ld.global.nc.u16 	%rs59, [%rd6+2];
	// begin inline asm
	{ cvt.f32.bf16 %f147, %rs59;}

	// end inline asm
	ld.global.nc.u16 	%rs60, [%rd7+2];
	// begin inline asm
	{ cvt.f32.bf16 %f148, %rs60;}

	// end inline asm
	fma.rn.f32 	%f151, %f147, %f148, %f380;
	ld.global.nc.u16 	%rs61, [%rd6+4];
	// begin inline asm
	{ cvt.f32.bf16 %f149, %rs61;}

	// end inline asm
	ld.global.nc.u16 	%rs62, [%rd7+4];
	// begin inline asm
	{ cvt.f32.bf16 %f150, %rs62;}

	// end inline asm
	fma.rn.f32 	%f380, %f149, %f150, %f151;
$L__BB0_31:
	mul.f32 	%f152, %f58, %f380;
	shl.b32 	%r93, %r221, 2;
	mov.u32 	%r94, smem;
	add.s32 	%r95, %r94, %r93;
	st.shared.f32 	[%r95], %f152;
	add.s32 	%r221, %r221, %r5;
	setp.lt.s32 	%p12, %r221, %r18;
	@%p12 bra 	$L__BB0_22;
	bra.uni 	$L__BB0_33;
$L__BB0_32:
	shl.b32 	%r78, %r228, 2;
	mov.u32 	%r79, smem;
	add.s32 	%r80, %r79, %r78;
	st.shared.f32 	[%r80], %f1;
	add.s32 	%r228, %r228, %r5;
	setp.lt.s32 	%p6, %r228, %r18;
	@%p6 bra 	$L__BB0_32;
$L__BB0_33:
	setp.ge.s32 	%p21, %r236, %r18;
	bar.sync 	0;
	mov.f32 	%f382, 0fFF800000;
	@%p21 bra 	$L__BB0_36;
	mov.f32 	%f382, 0fFF800000;
	mov.u32 	%r229, %r236;
$L__BB0_35:
	shl.b32 	%r123, %r229, 2;
	mov.u32 	%r124, smem;
	add.s32 	%r125, %r124, %r123;
	ld.shared.f32 	%f204, [%r125];
	max.f32 	%f382, %f382, %f204;
	add.s32 	%r229, %r229, %r5;
	setp.lt.s32 	%p22, %r229, %r18;
	@%p22 bra 	$L__BB0_35;
$L__BB0_36:
	shr.u32 	%r126, %r236, 3;
	mov.u32 	%r127, smem;
	add.s32 	%r128, %r127, %r126;
	add.s32 	%r48, %r128, 256;
	setp.ne.s32 	%p23, %r6, 0;
	mov.b32 	%r129, %f382;
	shfl.sync.bfly.b32	%r130|%p24, %r129, 16, 31, -1;
	mov.b32 	%f205, %r130;
	max.f32 	%f206, %f382, %f205;
	mov.b32 	%r131, %f206;
	shfl.sync.bfly.b32	%r132|%p25, %r131, 8, 31, -1;
	mov.b32 	%f207, %r132;
	max.f32 	%f208, %f206, %f207;
	mov.b32 	%r133, %f208;
	shfl.sync.bfly.b32	%r134|%p26, %r133, 4, 31, -1;
	mov.b32 	%f209, %r134;
	max.f32 	%f210, %f208, %f209;
	mov.b32 	%r135, %f210;
	shfl.sync.bfly.b32	%r136|%p27, %r135, 2, 31, -1;
	mov.b32 	%f211, %r136;
	max.f32 	%f212, %f210, %f211;
	mov.b32 	%r137, %f212;
	shfl.sync.bfly.b32	%r138|%p28, %r137, 1, 31, -1;
	mov.b32 	%f213, %r138;
	max.f32 	%f384, %f212, %f213;
	@%p23 bra 	$L__BB0_38;
	st.shared.f32 	[%r48], %f384;
$L__BB0_38:
	setp.gt.u32 	%p29, %r236, 31;
	bar.sync 	0;
	@%p29 bra 	$L__BB0_42;
	add.s32 	%r139, %r5, 31;
	shr.u32 	%r140, %r139, 5;
	setp.ge.u32 	%p30, %r236, %r140;
	mov.f32 	%f383, 0fFF800000;
	@%p30 bra 	$L__BB0_41;
	shl.b32 	%r141, %r6, 2;
	add.s32 	%r143, %r127, %r141;
	ld.shared.f32 	%f383, [%r143+256];
$L__BB0_41:
	mov.b32 	%r144, %f383;
	shfl.sync.bfly.b32	%r145|%p31, %r144, 16, 31, -1;
	mov.b32 	%f215, %r145;
	max.f32 	%f216, %f383, %f215;
	mov.b32 	%r146, %f216;
	shfl.sync.bfly.b32	%r147|%p32, %r146, 8, 31, -1;
	mov.b32 	%f217, %r147;
	max.f32 	%f218, %f216, %f217;
	mov.b32 	%r148, %f218;
	shfl.sync.bfly.b32	%r149|%p33, %r148, 4, 31, -1;
	mov.b32 	%f219, %r149;
	max.f32 	%f220, %f218, %f219;
	mov.b32 	%r150, %f220;
	shfl.sync.bfly.b32	%r151|%p34, %r150, 2, 31, -1;
	mov.b32 	%f221, %r151;
	max.f32 	%f222, %f220, %f221;
	mov.b32 	%r152, %f222;
	shfl.sync.bfly.b32	%r153|%p35, %r152, 1, 31, -1;
	mov.b32 	%f223, %r153;
	max.f32 	%f384, %f222, %f223;
$L__BB0_42:
	setp.ge.s32 	%p36, %r236, %r18;
	bar.sync 	0;
	max.f32 	%f31, %f371, %f384;
	sub.f32 	%f225, %f371, %f31;
	fma.rn.f32 	%f226, %f225, 0f3BBB989D, 0f3F000000;
	cvt.sat.f32.f32 	%f227, %f226;
	mov.f32 	%f228, 0f4B400001;
	mov.f32 	%f229, 0f437C0000;
	fma.rm.f32 	%f230, %f227, %f229, %f228;
	add.f32 	%f231, %f230, 0fCB40007F;
	neg.f32 	%f232, %f231;
	fma.rn.f32 	%f233, %f225, 0f3FB8AA3B, %f232;
	fma.rn.f32 	%f234, %f225, 0f32A57060, %f233;
	mov.b32 	%r154, %f230;
	shl.b32 	%r155, %r154, 23;
	mov.b32 	%f235, %r155;
	ex2.approx.ftz.f32 	%f236, %f234;
	mul.f32 	%f32, %f236, %f235;
	mov.f32 	%f386, 0f00000000;
	@%p36 bra 	$L__BB0_45;
	mov.f32 	%f386, 0f00000000;
	mov.u32 	%r230, %r236;
$L__BB0_44:
	shl.b32 	%r156, %r230, 2;
	add.s32 	%r158, %r127, %r156;
	ld.shared.f32 	%f238, [%r158];
	sub.f32 	%f239, %f238, %f31;
	fma.rn.f32 	%f240, %f239, 0f3BBB989D, 0f3F000000;
	cvt.sat.f32.f32 	%f241, %f240;
	mov.f32 	%f242, 0f4B400001;
	mov.f32 	%f243, 0f437C0000;
	fma.rm.f32 	%f244, %f241, %f243, %f242;
	add.f32 	%f245, %f244, 0fCB40007F;
	neg.f32 	%f246, %f245;
	fma.rn.f32 	%f247, %f239, 0f3FB8AA3B, %f246;
	fma.rn.f32 	%f248, %f239, 0f32A57060, %f247;
	mov.b32 	%r159, %f244;
	shl.b32 	%r160, %r159, 23;
	mov.b32 	%f249, %r160;
	ex2.approx.ftz.f32 	%f250, %f248;
	mul.f32 	%f251, %f250, %f249;
	st.shared.f32 	[%r158], %f251;
	add.f32 	%f386, %f386, %f251;
	add.s32 	%r230, %r230, %r5;
	setp.lt.s32 	%p37, %r230, %r18;
	@%p37 bra 	$L__BB0_44;
$L__BB0_45:
	setp.ne.s32 	%p38, %r6, 0;
	mov.b32 	%r161, %f386;
	shfl.sync.bfly.b32	%r162|%p39, %r161, 16, 31, -1;
	mov.b32 	%f252, %r162;
	add.f32 	%f253, %f386, %f252;
	mov.b32 	%r163, %f253;
	shfl.sync.bfly.b32	%r164|%p40, %r163, 8, 31, -1;
	mov.b32 	%f254, %r164;
	add.f32 	%f255, %f253, %f254;
	mov.b32 	%r165, %f255;
	shfl.sync.bfly.b32	%r166|%p41, %r165, 4, 31, -1;
	mov.b32 	%f256, %r166;
	add.f32 	%f257, %f255, %f256;
	mov.b32 	%r167, %f257;
	shfl.sync.bfly.b32	%r168|%p42, %r167, 2, 31, -1;
	mov.b32 	%f258, %r168;
	add.f32 	%f259, %f257, %f258;
	mov.b32 	%r169, %f259;
	shfl.sync.bfly.b32	%r170|%p43, %r169, 1, 31, -1;
	mov.b32 	%f260, %r170;
	add.f32 	%f388, %f259, %f260;
	@%p38 bra 	$L__BB0_47;
	st.shared.f32 	[%r48], %f388;
$L__BB0_47:
	setp.gt.u32 	%p44, %r236, 31;
	bar.sync 	0;
	@%p44 bra 	$L__BB0_51;
	add.s32 	%r171, %r5, 31;
	shr.u32 	%r172, %r171, 5;
	setp.ge.u32 	%p45, %r236, %r172;
	mov.f32 	%f387, 0f00000000;
	@%p45 bra 	$L__BB0_50;
	shl.b32 	%r173, %r6, 2;
	add.s32 	%r175, %r127, %r173;
	ld.shared.f32 	%f387, [%r175+256];
$L__BB0_50:
	mov.b32 	%r176, %f387;
	shfl.sync.bfly.b32	%r177|%p46, %r176, 16, 31, -1;
	mov.b32 	%f262, %r177;
	add.f32 	%f263, %f387, %f262;
	mov.b32 	%r178, %f263;
	shfl.sync.bfly.b32	%r179|%p47, %r178, 8, 31, -1;
	mov.b32 	%f264, %r179;
	add.f32 	%f265, %f263, %f264;
	mov.b32 	%r180, %f265;
	shfl.sync.bfly.b32	%r181|%p48, %r180, 4, 31, -1;
	mov.b32 	%f266, %r181;
	add.f32 	%f267, %f265, %f266;
	mov.b32 	%r182, %f267;
	shfl.sync.bfly.b32	%r183|%p49, %r182, 2, 31, -1;
	mov.b32 	%f268, %r183;
	add.f32 	%f269, %f267, %f268;
	mov.b32 	%r184, %f269;
	shfl.sync.bfly.b32	%r185|%p50, %r184, 1, 31, -1;
	mov.b32 	%f270, %r185;
	add.f32 	%f388, %f269, %f270;
$L__BB0_51:
	setp.ge.s32 	%p51, %r236, %r70;
	bar.sync 	0;
	fma.rn.f32 	%f370, %f370, %f32, %f388;
	@%p51 bra 	$L__BB0_70;
	shl.b32 	%r186, %r214, 6;
	sub.s32 	%r187, %r15, %r186;
	sub.s32 	%r51, %r187, %r17;
	and.b32  	%r52, %r15, 3;
	add.s32 	%r53, %r187, -1;
	mov.u32 	%r231, %r236;
$L__BB0_53:
	ld.param.u64 	%rd80, [_Z25attention_fwd_kernel_bf16ILi64EEvPK13__nv_bfloat16S2_S2_PS0_iiiiif_param_3];
	setp.eq.s32 	%p52, %r215, 0;
	add.s32 	%r188, %r231, %r4;
	cvta.to.global.u64 	%rd36, %rd80;
	mul.wide.s32 	%rd37, %r188, 2;
	add.s64 	%rd8, %rd36, %rd37;
	mov.f32 	%f389, 0f00000000;
	@%p52 bra 	$L__BB0_55;
	ld.global.u16 	%rs91, [%rd8];
	// begin inline asm
	{ cvt.f32.bf16 %f389, %rs91;}

	// end inline asm
$L__BB0_55:
	setp.lt.s32 	%p53, %r18, 1;
	mov.f32 	%f397, 0f00000000;
	@%p53 bra 	$L__BB0_69;
	setp.lt.u32 	%p54, %r53, 15;
	add.s32 	%r55, %r231, %r3;
	mov.f32 	%f397, 0f00000000;
	mov.b32 	%r234, 0;
	@%p54 bra 	$L__BB0_59;
	mov.f32 	%f397, 0f00000000;
	mov.b32 	%r232, 0;
$L__BB0_58:
	.pragma "nounroll";
	add.s32 	%r191, %r232, %r215;
	mad.lo.s32 	%r192, %r191, %r70, %r55;
	mul.wide.s32 	%rd38, %r192, 2;
	add.s64 	%rd39, %rd3, %rd38;
	ld.global.nc.u16 	%rs92, [%rd39];
	// begin inline asm
	{ cvt.f32.bf16 %f277, %rs92;}

	// end inline asm
	shl.b32 	%r193, %r232, 2;
	mov.u32 	%r194, smem;
	add.s32 	%r195, %r194, %r193;
	ld.shared.v4.f32 	{%f293, %f294, %f295, %f296}, [%r195];
	fma.rn.f32 	%f297, %f277, %f293, %f397;
	mul.wide.s32 	%rd40, %r70, 2;
	add.s64 	%rd41, %rd39, %rd40;
	ld.global.nc.u16 	%rs93, [%rd41];
	// begin inline asm
	{ cvt.f32.bf16 %f278, %rs93;}

	// end inline asm
	fma.rn.f32 	%f298, %f278, %f294, %f297;
	add.s64 	%rd42, %rd41, %rd40;
	ld.global.nc.u16 	%rs94, [%rd42];
	// begin inline asm
	{ cvt.f32.bf16 %f279, %rs94;}

	// end inline asm
	fma.rn.f32 	%f299, %f279, %f295, %f298;
	add.s64 	%rd43, %rd42, %rd40;
	ld.global.nc.u16 	%rs95, [%rd43];
	// begin inline asm
	{ cvt.f32.bf16 %f280, %rs95;}

	// end inline asm
	fma.rn.f32 	%f300, %f280, %f296, %f299;
	add.s64 	%rd44, %rd43, %rd40;
	ld.global.nc.u16 	%rs96, [%rd44];
	// begin inline asm
	{ cvt.f32.bf16 %f281, %rs96;}

	// end inline asm
	ld.shared.v4.f32 	{%f301, %f302, %f303, %f304}, [%r195+16];
	fma.rn.f32 	%f305, %f281, %f301, %f300;
	add.s64 	%rd45, %rd44, %rd40;
	ld.global.nc.u16 	%rs97, [%rd45];
	// begin inline asm
	{ cvt.f32.bf16 %f282, %rs97;}

	// end inline asm
	fma.rn.f32 	%f306, %f282, %f302, %f305;
	add.s64 	%rd46, %rd45, %rd40;
	ld.global.nc.u16 	%rs98, [%rd46];
	// begin inline asm
	{ cvt.f32.bf16 %f283, %rs98;}

	// end inline asm
	fma.rn.f32 	%f307, %f283, %f303, %f306;
	add.s64 	%rd47, %rd46, %rd40;
	ld.global.nc.u16 	%rs99, [%rd47];
	// begin inline asm
	{ cvt.f32.bf16 %f284, %rs99;}

	// end inline asm
	fma.rn.f32 	%f308, %f284, %f304, %f307;
	add.s64 	%rd48, %rd47, %rd40;
	ld.global.nc.u16 	%rs100, [%rd48];
	// begin inline asm
	{ cvt.f32.bf16 %f285, %rs100;}

	// end inline asm
	ld.shared.v4.f32 	{%f309, %f310, %f311, %f312}, [%r195+32];
	fma.rn.f32 	%f313, %f285, %f309, %f308;
	add.s64 	%rd49, %rd48, %rd40;
	ld.global.nc.u16 	%rs101, [%rd49];
	// begin inline asm
	{ cvt.f32.bf16 %f286, %rs101;}

	// end inline asm
	fma.rn.f32 	%f314, %f286, %f310, %f313;
	add.s64 	%rd50, %rd49, %rd40;
	ld.global.nc.u16 	%rs102, [%rd50];
	// begin inline asm
	{ cvt.f32.bf16 %f287, %rs102;}

	// end inline asm
	fma.rn.f32 	%f315, %f287, %f311, %f314;
	add.s64 	%rd51, %rd50, %rd40;
	ld.global.nc.u16 	%rs103, [%rd51];
	// begin inline asm
	{ cvt.f32.bf16 %f288, %rs103;}

	// end inline asm
	fma.rn.f32 	%f316, %f288, %f312, %f315;
	add.s64 	%rd52, %rd51, %rd40;
	ld.global.nc.u16 	%rs104, [%rd52];
	// begin inline asm
	{ cvt.f32.bf16 %f289, %rs104;}

	// end inline asm
	ld.shared.v4.f32 	{%f317, %f318, %f319, %f320}, [%r195+48];
	fma.rn.f32 	%f321, %f289, %f317, %f316;
	add.s64 	%rd53, %rd52, %rd40;
	ld.global.nc.u16 	%rs105, [%rd53];
	// begin inline asm
	{ cvt.f32.bf16 %f290, %rs105;}

	// end inline asm
	fma.rn.f32 	%f322, %f290, %f318, %f321;
	add.s64 	%rd54, %rd53, %rd40;
	ld.global.nc.u16 	%rs106, [%rd54];
	// begin inline asm
	{ cvt.f32.bf16 %f291, %rs106;}

	// end inline asm
	fma.rn.f32 	%f323, %f291, %f319, %f322;
	add.s64 	%rd55, %rd54, %rd40;
	ld.global.nc.u16 	%rs107, [%rd55];
	// begin inline asm
	{ cvt.f32.bf16 %f292, %rs107;}

	// end inline asm
	fma.rn.f32 	%f397, %f292, %f320, %f323;
	add.s32 	%r232, %r232, 16;
	setp.ne.s32 	%p55, %r232, %r51;
	mov.u32 	%r234, %r51;
	@%p55 bra 	$L__BB0_58;
$L__BB0_59:
	setp.eq.s32 	%p56, %r17, 0;
	@%p56 bra 	$L__BB0_69;
	add.s32 	%r196, %r17, -1;
	setp.lt.u32 	%p57, %r196, 7;
	@%p57 bra 	$L__BB0_62;
	add.s32 	%r197, %r234, %r215;
	mad.lo.s32 	%r198, %r197, %r70, %r55;
	mul.wide.s32 	%rd56, %r198, 2;
	add.s64 	%rd57, %rd3, %rd56;
	ld.global.nc.u16 	%rs108, [%rd57];
	// begin inline asm
	{ cvt.f32.bf16 %f325, %rs108;}

	// end inline asm
	shl.b32 	%r199, %r234, 2;
	mov.u32 	%r200, smem;
	add.s32 	%r201, %r200, %r199;
	ld.shared.f32 	%f333, [%r201];
	fma.rn.f32 	%f334, %f325, %f333, %f397;
	mul.wide.s32 	%rd58, %r70, 2;
	add.s64 	%rd59, %rd57, %rd58;
	ld.global.nc.u16 	%rs109, [%rd59];
	// begin inline asm
	{ cvt.f32.bf16 %f326, %rs109;}

	// end inline asm
	ld.shared.f32 	%f335, [%r201+4];
	fma.rn.f32 	%f336, %f326, %f335, %f334;
	add.s64 	%rd60, %rd59, %rd58;
	ld.global.nc.u16 	%rs110, [%rd60];
	// begin inline asm
	{ cvt.f32.bf16 %f327, %rs110;}

	// end inline asm
	ld.shared.f32 	%f337, [%r201+8];
	fma.rn.f32 	%f338, %f327, %f337, %f336;
	add.s64 	%rd61, %rd60, %rd58;
	ld.global.nc.u16 	%rs111, [%rd61];
	// begin inline asm
	{ cvt.f32.bf16 %f328, %rs111;}

	// end inline asm
	ld.shared.f32 	%f339, [%r201+12];
	fma.rn.f32 	%f340, %f328, %f339, %f338;
	add.s64 	%rd62, %rd61, %rd58;
	ld.global.nc.u16 	%rs112, [%rd62];
	// begin inline asm
	{ cvt.f32.bf16 %f329, %rs112;}

	// end inline asm
	ld.shared.f32 	%f341, [%r201+16];
	fma.rn.f32 	%f342, %f329, %f341, %f340;
	add.s64 	%rd63, %rd62, %rd58;
	ld.global.nc.u16 	%rs113, [%rd63];
	// begin inline asm
	{ cvt.f32.bf16 %f330, %rs113;}

	// end inline asm
	ld.shared.f32 	%f343, [%r201+20];
	fma.rn.f32 	%f344, %f330, %f343, %f342;
	add.s64 	%rd64, %rd63, %rd58;
	ld.global.nc.u16 	%rs114, [%rd64];
	// begin inline asm
	{ cvt.f32.bf16 %f331, %rs114;}

	// end inline asm
	ld.shared.f32 	%f345, [%r201+24];
	fma.rn.f32 	%f346, %f331, %f345, %f344;
	add.s64 	%rd65, %rd64, %rd58;
	ld.global.nc.u16 	%rs115, [%rd65];
	// begin inline asm
	{ cvt.f32.bf16 %f332, %rs115;}

	// end inline asm
	ld.shared.f32 	%f347, [%r201+28];
	fma.rn.f32 	%f397, %f332, %f347, %f346;
	add.s32 	%r234, %r234, 8;
$L__BB0_62:
	setp.eq.s32 	%p58, %r16, 0;
	@%p58 bra 	$L__BB0_69;
	add.s32 	%r202, %r16, -1;
	setp.lt.u32 	%p59, %r202, 3;
	@%p59 bra 	$L__BB0_65;
	add.s32 	%r203, %r234, %r215;
	mad.lo.s32 	%r204, %r203, %r70, %r55;
	mul.wide.s32 	%rd66, %r204, 2;
	add.s64 	%rd67, %rd3, %rd66;
	ld.global.nc.u16 	%rs116, [%rd67];
	// begin inline asm
	{ cvt.f32.bf16 %f349, %rs116;}

	// end inline asm
	shl.b32 	%r205, %r234, 2;
	mov.u32 	%r206, smem;
	add.s32 	%r207, %r206, %r205;
	ld.shared.f32 	%f353, [%r207];
	fma.rn.f32 	%f354, %f349, %f353, %f397;
	mul.wide.s32 	%rd68, %r70, 2;
	add.s64 	%rd69, %rd67, %rd68;
	ld.global.nc.u16 	%rs117, [%rd69];
	// begin inline asm
	{ cvt.f32.bf16 %f350, %rs117;}

	// end inline asm
	ld.shared.f32 	%f355, [%r207+4];
	fma.rn.f32 	%f356, %f350, %f355, %f354;
	add.s64 	%rd70, %rd69, %rd68;
	ld.global.nc.u16 	%rs118, [%rd70];
	// begin inline asm
	{ cvt.f32.bf16 %f351, %rs118;}

	// end inline asm
	ld.shared.f32 	%f357, [%r207+8];
	fma.rn.f32 	%f358, %f351, %f357, %f356;
	add.s64 	%rd71, %rd70, %rd68;
	ld.global.nc.u16 	%rs119, [%rd71];
	// begin inline asm
	{ cvt.f32.bf16 %f352, %rs119;}

	// end inline asm
	ld.shared.f32 	%f359, [%r207+12];
	fma.rn.f32 	%f397, %f352, %f359, %f358;
	add.s32 	%r234, %r234, 4;
$L__BB0_65:
	setp.eq.s32 	%p60, %r52, 0;
	@%p60 bra 	$L__BB0_69;
	setp.eq.s32 	%p61, %r52, 1;
	add.s32 	%r208, %r234, %r215;
	mad.lo.s32 	%r209, %r208, %r70, %r55;
	mul.wide.s32 	%rd72, %r209, 2;
	add.s64 	%rd9, %rd3, %rd72;
	ld.global.nc.u16 	%rs120, [%rd9];
	// begin inline asm
	{ cvt.f32.bf16 %f360, %rs120;}

	// end inline asm
	shl.b32 	%r210, %r234, 2;
	mov.u32 	%r211, smem;
	add.s32 	%r63, %r211, %r210;
	ld.shared.f32 	%f361, [%r63];
	fma.rn.f32 	%f397, %f360, %f361, %f397;
	@%p61 bra 	$L__BB0_69;
	setp.eq.s32 	%p62, %r52, 2;
	mul.wide.s32 	%rd10, %r70, 2;
	add.s64 	%rd11, %rd9, %rd10;
	ld.global.nc.u16 	%rs121, [%rd11];
	// begin inline asm
	{ cvt.f32.bf16 %f362, %rs121;}

	// end inline asm
	ld.shared.f32 	%f363, [%r63+4];
	fma.rn.f32 	%f397, %f362, %f363, %f397;
	@%p62 bra 	$L__BB0_69;
	add.s64 	%rd73, %rd11, %rd10;
	ld.global.nc.u16 	%rs122, [%rd73];
	// begin inline asm
	{ cvt.f32.bf16 %f364, %rs122;}

	// end inline asm
	ld.shared.f32 	%f365, [%r63+8];
	fma.rn.f32 	%f397, %f364, %f365, %f397;
$L__BB0_69:
	ld.param.u64 	%rd81, [_Z25attention_fwd_kernel_bf16ILi64EEvPK13__nv_bfloat16S2_S2_PS0_iiiiif_param_3];
	fma.rn.f32 	%f366, %f32, %f389, %f397;
	// begin inline asm
	{  cvt.rn.bf16.f32 %rs123, %f366;}

	// end inline asm
	add.s32 	%r212, %r231, %r4;
	cvta.to.global.u64 	%rd74, %rd81;
	mul.wide.s32 	%rd75, %r212, 2;
	add.s64 	%rd76, %rd74, %rd75;
	st.global.u16 	[%rd76], %rs123;
	add.s32 	%r231, %r231, %r5;
	setp.lt.s32 	%p63, %r231, %r70;
	@%p63 bra 	$L__BB0_53;
$L__BB0_70:
	bar.sync 	0;
	setp.lt.s32 	%p64, %r14, %r69;
	add.s32 	%r214, %r214, 1;
	mov.u32 	%r215, %r14;
	mov.f32 	%f371, %f31;
	@%p64 bra 	$L__BB0_3;
	bra.uni 	$L__BB0_5;

}
	// .globl	_Z36attention_fwd_kernel_rope_fused_bf16ILi64EEvPK13__nv_bfloat16S2_S2_PS0_iiiiiff
.visible .entry _Z36attention_fwd_kernel_rope_fused_bf16ILi64EEvPK13__nv_bfloat16S2_S2_PS0_iiiiiff(
	.param .u64 .ptr .align 1 _Z36attention_fwd_kernel_rope_fused_bf16ILi64EEvPK13__nv_bfloat16S2_S2_PS0_iiiiiff_param_0,
	.param .u64 .ptr .align 1 _Z36attention_fwd_kernel_rope_fused_bf16ILi64EEvPK13__nv_bfloat16S2_S2_PS0_iiiiiff_param_1,
	.param .u64 .ptr .align 1 _Z36attention_fwd_kernel_rope_fused_bf16ILi64EEvPK13__nv_bfloat16S2_S2_PS0_iiiiiff_param_2,
	.param .u64 .ptr .align 1 _Z36attention_fwd_kernel_rope_fused_bf16ILi64EEvPK13__nv_bfloat16S2_S2_PS0_iiiiiff_param_3,
	.param .u32 _Z36attention_fwd_kernel_rope_fused_bf16ILi64EEvPK13__nv_bfloat16S2_S2_PS0_iiiiiff_param_4,
	.param .u32 _Z36attention_fwd_kernel_rope_fused_bf16ILi64EEvPK13__nv_bfloat16S2_S2_PS0_iiiiiff_param_5,
	.param .u32 _Z36attention_fwd_kernel_rope_fused_bf16ILi64EEvPK13__nv_bfloat16S2_S2_PS0_iiiiiff_param_6,
	.param .u32 _Z36attention_fwd_kernel_rope_fused_bf16ILi64EEvPK13__nv_bfloat16S2_S2_PS0_iiiiiff_param_7,
	.param .u32 _Z36attention_fwd_kernel_rope_fused_bf16ILi64EEvPK13__nv_bfloat16S2_S2_PS0_iiiiiff_param_8,
	.param .f32 _Z36attention_fwd_kernel_rope_fused_bf16ILi64EEvPK13__nv_bfloat16S2_S2_PS0_iiiiiff_param_9,
	.param .f32 _Z36attention_fwd_kernel_rope_fused_bf16ILi64EEvPK13__nv_bfloat16S2_S2_PS0_iiiiiff_param_10
)
{
	.local .align 4 .b8 	__local_depot1[28];
	.reg .b64 	%SP;
	.reg .b64 	%SPL;
	.reg .pred 	%p<108>;
	.reg .b16 	%rs<40>;
	.reg .b32 	%r<334>;
	.reg .b32 	%f<429>;
	.reg .b64 	%rd<127>;
	.reg .b64 	%fd<9>;

	mov.u64 	%SPL, __local_depot1;
	ld.param.u64 	%rd29, [_Z36attention_fwd_kernel_rope_fused_bf16ILi64EEvPK13__nv_bfloat16S2_S2_PS0_iiiiiff_param_0];
	ld.param.u64 	%rd30, [_Z36attention_fwd_kernel_rope_fused_bf16ILi64EEvPK13__nv_bfloat16S2_S2_PS0_iiiiiff_param_1];
	ld.param.u64 	%rd31, [_Z36attention_fwd_kernel_rope_fused_bf16ILi64EEvPK13__nv_bfloat16S2_S2_PS0_iiiiiff_param_2];
	ld.param.u64 	%rd32, [_Z36attention_fwd_kernel_rope_fused_bf16ILi64EEvPK13__nv_bfloat16S2_S2_PS0_iiiiiff_param_3];
	ld.param.u32 	%r102, [_Z36attention_fwd_kernel_rope_fused_bf16ILi64EEvPK13__nv_bfloat16S2_S2_PS0_iiiiiff_param_6];
	ld.param.u32 	%r103, [_Z36attention_fwd_kernel_rope_fused_bf16ILi64EEvPK13__nv_bfloat16S2_S2_PS0_iiiiiff_param_7];
	ld.param.u32 	%r104, [_Z36attention_fwd_kernel_rope_fused_bf16ILi64EEvPK13__nv_bfloat16S2_S2_PS0_iiiiiff_param_8];
	ld.param.f32 	%f77, [_Z36attention_fwd_kernel_rope_fused_bf16ILi64EEvPK13__nv_bfloat16S2_S2_PS0_iiiiiff_param_9];
	ld.param.f32 	%f78, [_Z36attention_fwd_kernel_rope_fused_bf16ILi64EEvPK13__nv_bfloat16S2_S2_PS0_iiiiiff_param_10];
	cvta.to.global.u64 	%rd1, %rd31;
	cvta.to.global.u64 	%rd2, %rd32;
	add.u64 	%rd3, %SPL, 0;
	add.u64 	%rd4, %SPL, 0;
	add.u64 	%rd5, %SPL, 0;
	add.u64 	%rd6, %SPL, 0;
	mov.u32 	%r1, %ctaid.x;
	setp.ge.s32 	%p2, %r1, %r102;
	@%p2 bra 	$L__BB1_7;
	mov.u32 	%r105, %ctaid.y;
	mov.u32 	%r333, %tid.x;
	mul.lo.s32 	%r106, %r104, %r103;
	mul.lo.s32 	%r3, %r106, %r105;
	mad.lo.s32 	%r107, %r105, %r102, %r1;
	mul.lo.s32 	%r4, %r107, %r104;
	setp.lt.s32 	%p3, %r103, 1;
	mov.f32 	%f404, 0f00000000;
	@%p3 bra 	$L__BB1_4;
	shr.u32 	%r109, %r104, 31;
	add.s32 	%r110, %r104, %r109;
	shr.s32 	%r5, %r110, 1;
	cvt.rn.f32.s32 	%f1, %r104;
	abs.f32 	%f82, %f78;
	setp.lt.f32 	%p4, %f82, 0f00800000;
	mul.f32 	%f83, %f82, 0f4B800000;
	selp.f32 	%f84, %f83, %f82, %p4;
	selp.f32 	%f85, 0fC1C00000, 0f00000000, %p4;
	mov.b32 	%r111, %f84;
	add.s32 	%r112, %r111, -1060439283;
	and.b32  	%r113, %r112, -8388608;
	sub.s32 	%r114, %r111, %r113;
	mov.b32 	%f86, %r114;
	cvt.rn.f32.s32 	%f87, %r113;
	fma.rn.f32 	%f88, %f87, 0f34000000, %f85;
	add.f32 	%f89, %f86, 0fBF800000;
	add.f32 	%f90, %f86, 0f3F800000;
	rcp.approx.ftz.f32 	%f91, %f90;
	add.f32 	%f92, %f89, %f89;
	mul.f32 	%f93, %f92, %f91;
	mul.f32 	%f94, %f93, %f93;
	sub.f32 	%f95, %f89, %f93;
	add.f32 	%f96, %f95, %f95;
	neg.f32 	%f97, %f93;
	fma.rn.f32 	%f98, %f97, %f89, %f96;
	mul.rn.f32 	%f99, %f91, %f98;
	fma.rn.f32 	%f100, %f94, 0f3A2C32E4, 0f3B52E7DB;
	fma.rn.f32 	%f101, %f100, %f94, 0f3C93BB73;
	fma.rn.f32 	%f102, %f101, %f94, 0f3DF6384F;
	mul.rn.f32 	%f103, %f102, %f94;
	fma.rn.f32 	%f104, %f93, 0f3FB8AA3B, %f88;
	sub.f32 	%f105, %f88, %f104;
	fma.rn.f32 	%f106, %f93, 0f3FB8AA3B, %f105;
	fma.rn.f32 	%f107, %f99, 0f3FB8AA3B, %f106;
	fma.rn.f32 	%f108, %f93, 0f32A55E34, %f107;
	mul.f32 	%f109, %f103, 0f40400000;
	fma.rn.f32 	%f110, %f109, %f99, %f108;
	fma.rn.f32 	%f111, %f103, %f93, %f110;
	add.rn.f32 	%f3, %f104, %f111;
	neg.f32 	%f112, %f104;
	add.rn.f32 	%f113, %f3, %f112;
	neg.f32 	%f114, %f113;
	add.rn.f32 	%f4, %f111, %f114;
	setp.eq.f32 	%p5, %f78, 0f00000000;
	setp.eq.f32 	%p6, %f82, 0f7F800000;
	or.pred  	%p1, %p5, %p6;
	add.f32 	%f115, %f78, %f78;
	mov.b32 	%r6, %f115;
	cvt.rn.f32.u32 	%f5, %r1;
	mov.u32 	%r7, %ntid.x;
	and.b32  	%r8, %r333, 31;
	shr.u32 	%r115, %r333, 3;
	mov.u32 	%r116, smem;
	add.s32 	%r117, %r116, %r115;
	add.s32 	%r9, %r117, 256;
	cvta.to.global.u64 	%rd7, %rd29;
	cvta.to.global.u64 	%rd8, %rd30;
	mov.f32 	%f405, 0fFF800000;
	mov.f32 	%f404, 0f00000000;
	mov.b32 	%r305, 0;
	mov.u64 	%rd69, __cudart_i2opi_f;
	mov.u32 	%r306, %r305;
$L__BB1_3:
	add.s32 	%r13, %r306, 64;
	min.s32 	%r14, %r103, %r13;
	and.b32  	%r15, %r14, 7;
	and.b32  	%r16, %r14, 15;
	sub.s32 	%r17, %r14, %r306;
	setp.ge.s32 	%p7, %r333, %r17;
	@%p7 bra 	$L__BB1_53;
	bra.uni 	$L__BB1_8;
$L__BB1_4:
	setp.ge.s32 	%p106, %r333, %r104;
	@%p106 bra 	$L__BB1_7;
	mov.u32 	%r10, %ntid.x;
$L__BB1_6:
	add.s32 	%r304, %r333, %r4;
	mul.wide.s32 	%rd119, %r304, 2;
	add.s64 	%rd120, %rd2, %rd119;
	ld.global.u16 	%rs38, [%rd120];
	// begin inline asm
	{ cvt.f32.bf16 %f401, %rs38;}

	// end inline asm
	div.rn.f32 	%f402, %f401, %f404;
	// begin inline asm
	{  cvt.rn.bf16.f32 %rs39, %f402;}

	// end inline asm
	st.global.u16 	[%rd120], %rs39;
	add.s32 	%r333, %r333, %r10;
	setp.lt.s32 	%p107, %r333, %r104;
	@%p107 bra 	$L__BB1_6;
$L__BB1_7:
	ret;
$L__BB1_8:
	setp.gt.s32 	%p8, %r104, 1;
	mov.u32 	%r325, %r333;
	@%p8 bra 	$L__BB1_9;
	bra.uni 	$L__BB1_52;
$L__BB1_9:
	mov.u32 	%r307, %r333;
$L__BB1_10:
	add.s32 	%r122, %r307, %r306;
	mad.lo.s32 	%r19, %r122, %r104, %r3;
	cvt.rn.f32.s32 	%f9, %r122;
	mov.f32 	%f406, 0f00000000;
	mov.b32 	%r308, 0;
$L__BB1_11:
	setp.eq.f32 	%p10, %f78, 0f3F800000;
	cvt.rn.f32.u32 	%f119, %r308;
	add.f32 	%f120, %f119, %f119;
	div.rn.f32 	%f121, %f120, %f1;
	mul.f32 	%f122, %f121, 0f3F000000;
	cvt.rzi.f32.f32 	%f123, %f122;
	add.f32 	%f124, %f123, %f123;
	sub.f32 	%f125, %f121, %f124;
	abs.f32 	%f12, %f125;
	mul.rn.f32 	%f126, %f3, %f121;
	neg.f32 	%f127, %f126;
	fma.rn.f32 	%f128, %f3, %f121, %f127;
	fma.rn.f32 	%f129, %f4, %f121, %f128;
	cvt.rni.f32.f32 	%f130, %f126;
	sub.f32 	%f131, %f126, %f130;
	add.f32 	%f132, %f131, %f129;
	fma.rn.f32 	%f133, %f132, 0f391FCB8E, 0f3AAF85ED;
	fma.rn.f32 	%f134, %f133, %f132, 0f3C1D9856;
	fma.rn.f32 	%f135, %f134, %f132, 0f3D6357BB;
	fma.rn.f32 	%f136, %f135, %f132, 0f3E75FDEC;
	fma.rn.f32 	%f137, %f136, %f132, 0f3F317218;
	fma.rn.f32 	%f138, %f137, %f132, 0f3F800000;
	cvt.rzi.s32.f32 	%r123, %f130;
	setp.gt.f32 	%p11, %f130, 0f00000000;
	selp.b32 	%r124, 0, -2097152000, %p11;
	add.s32 	%r125, %r124, 2130706432;
	mov.b32 	%f139, %r125;
	mul.f32 	%f140, %f138, %f139;
	shl.b32 	%r126, %r123, 23;
	sub.s32 	%r127, %r126, %r124;
	mov.b32 	%f141, %r127;
	mul.f32 	%f142, %f140, %f141;
	abs.f32 	%f143, %f126;
	setp.gt.f32 	%p12, %f143, 0f43180000;
	setp.lt.f32 	%p13, %f126, 0f00000000;
	selp.f32 	%f144, 0f00000000, 0f7F800000, %p13;
	selp.f32 	%f13, %f144, %f142, %p12;
	setp.eq.f32 	%p14, %f121, 0f00000000;
	or.pred  	%p15, %p10, %p14;
	mov.f32 	%f407, 0f3F800000;
	@%p15 bra 	$L__BB1_18;
	setp.nan.f32 	%p16, %f82, %f82;
	abs.f32 	%f145, %f121;
	setp.nan.f32 	%p17, %f145, %f145;
	or.pred  	%p18, %p16, %p17;
	@%p18 bra 	$L__BB1_17;
	@%p1 bra 	$L__BB1_16;
	setp.geu.f32 	%p19, %f78, 0f00000000;
	setp.eq.f32 	%p20, %f78, 0fBF800000;
	setp.eq.f32 	%p21, %f145, 0f7F800000;
	and.pred  	%p22, %p20, %p21;
	or.pred  	%p23, %p22, %p19;
	selp.f32 	%f407, 0f3F800000, %f13, %p22;
	@%p23 bra 	$L__BB1_18;
	setp.neu.f32 	%p24, %f12, 0f3F800000;
	neg.f32 	%f146, %f13;
	selp.f32 	%f147, %f13, %f146, %p24;
	cvt.rmi.f32.f32 	%f148, %f121;
	setp.neu.f32 	%p25, %f121, %f148;
	selp.f32 	%f407, 0f7FFFFFFF, %f147, %p25;
	bra.uni 	$L__BB1_18;
$L__BB1_16:
	setp.neu.f32 	%p26, %f12, 0f3F800000;
	setp.lt.f32 	%p27, %f121, 0f00000000;
	xor.b32  	%r128, %r6, 2139095040;
	selp.b32 	%r129, %r128, %r6, %p27;
	and.b32  	%r130, %r129, 2147483647;
	selp.b32 	%r131, %r130, %r129, %p26;
	mov.b32 	%f407, %r131;
	bra.uni 	$L__BB1_18;
$L__BB1_17:
	add.rn.f32 	%f407, %f78, %f121;
$L__BB1_18:
	rcp.rn.f32 	%f149, %f407;
	mul.f32 	%f20, %f149, %f5;
	mul.f32 	%f21, %f149, %f9;
	mul.f32 	%f150, %f20, 0f3F22F983;
	cvt.rni.s32.f32 	%r316, %f150;
	cvt.rn.f32.s32 	%f151, %r316;
	fma.rn.f32 	%f152, %f151, 0fBFC90FDA, %f20;
	fma.rn.f32 	%f153, %f151, 0fB3A22168, %f152;
	fma.rn.f32 	%f409, %f151, 0fA7C234C5, %f153;
	abs.f32 	%f23, %f20;
	setp.ltu.f32 	%p28, %f23, 0f47CE4780;
	mov.u32 	%r312, %r316;
	mov.f32 	%f408, %f409;
	@%p28 bra 	$L__BB1_26;
	setp.eq.f32 	%p29, %f23, 0f7F800000;
	@%p29 bra 	$L__BB1_25;
	mov.b32 	%r22, %f20;
	shl.b32 	%r133, %r22, 8;
	or.b32  	%r23, %r133, -2147483648;
	mov.b64 	%rd123, 0;
	mov.b32 	%r309, 0;
	mov.u64 	%rd121, __cudart_i2opi_f;
	mov.u64 	%rd122, %rd6;
$L__BB1_21:
	.pragma "nounroll";
	ld.global.nc.u32 	%r134, [%rd121];
	mad.wide.u32 	%rd39, %r134, %r23, %rd123;
	shr.u64 	%rd123, %rd39, 32;
	st.local.u32 	[%rd122], %rd39;
	add.s32 	%r309, %r309, 1;
	add.s64 	%rd122, %rd122, 4;
	add.s64 	%rd121, %rd121, 4;
	setp.ne.s32 	%p30, %r309, 6;
	@%p30 bra 	$L__BB1_21;
	shr.u32 	%r135, %r22, 23;
	st.local.u32 	[%rd6+24], %rd123;
	and.b32  	%r26, %r135, 31;
	and.b32  	%r136, %r135, 224;
	add.s32 	%r137, %r136, -128;
	shr.u32 	%r138, %r137, 5;
	mul.wide.u32 	%rd40, %r138, 4;
	sub.s64 	%rd15, %rd6, %rd40;
	ld.local.u32 	%r310, [%rd15+24];
	ld.local.u32 	%r311, [%rd15+20];
	setp.eq.s32 	%p31, %r26, 0;
	@%p31 bra 	$L__BB1_24;
	shf.l.wrap.b32 	%r310, %r311, %r310, %r26;
	ld.local.u32 	%r139, [%rd15+16];
	shf.l.wrap.b32 	%r311, %r139, %r311, %r26;
$L__BB1_24:
	shr.u32 	%r140, %r310, 30;
	shf.l.wrap.b32 	%r141, %r311, %r310, 2;
	shl.b32 	%r142, %r311, 2;
	shr.u32 	%r143, %r141, 31;
	add.s32 	%r144, %r143, %r140;
	neg.s32 	%r145, %r144;
	setp.lt.s32 	%p32, %r22, 0;
	selp.b32 	%r312, %r145, %r144, %p32;
	xor.b32  	%r146, %r141, %r22;
	shr.s32 	%r147, %r141, 31;
	xor.b32  	%r148, %r147, %r141;
	xor.b32  	%r149, %r147, %r142;
	cvt.u64.u32 	%rd41, %r148;
	shl.b64 	%rd42, %rd41, 32;
	cvt.u64.u32 	%rd43, %r149;
	or.b64  	%rd44, %rd42, %rd43;
	cvt.rn.f64.s64 	%fd1, %rd44;
	mul.f64 	%fd2, %fd1, 0d3BF921FB54442D19;
	cvt.rn.f32.f64 	%f154, %fd2;
	neg.f32 	%f155, %f154;
	setp.lt.s32 	%p33, %r146, 0;
	selp.f32 	%f408, %f155, %f154, %p33;
	bra.uni 	$L__BB1_26;
$L__BB1_25:
	mov.f32 	%f156, 0f00000000;
	mul.rn.f32 	%f408, %f20, %f156;
	mov.b32 	%r312, 0;
$L__BB1_26:
	add.s32 	%r151, %r312, 1;
	mul.rn.f32 	%f157, %f408, %f408;
	and.b32  	%r152, %r312, 1;
	setp.eq.b32 	%p35, %r152, 1;
	selp.f32 	%f158, %f408, 0f3F800000, %p35;
	fma.rn.f32 	%f159, %f157, %f158, 0f00000000;
	fma.rn.f32 	%f160, %f157, 0f37CBAC00, 0fBAB607ED;
	selp.f32 	%f161, 0fB94D4153, %f160, %p35;
	selp.f32 	%f162, 0f3C0885E4, 0f3D2AAABB, %p35;
	fma.rn.f32 	%f163, %f161, %f157, %f162;
	selp.f32 	%f164, 0fBE2AAAA8, 0fBEFFFFFF, %p35;
	fma.rn.f32 	%f165, %f163, %f157, %f164;
	fma.rn.f32 	%f166, %f165, %f159, %f158;
	and.b32  	%r153, %r151, 2;
	setp.eq.s32 	%p36, %r153, 0;
	mov.f32 	%f167, 0f00000000;
	sub.f32 	%f168, %f167, %f166;
	selp.f32 	%f27, %f166, %f168, %p36;
	@%p28 bra 	$L__BB1_34;
	setp.eq.f32 	%p37, %f23, 0f7F800000;
	@%p37 bra 	$L__BB1_33;
	mov.b32 	%r35, %f20;
	shl.b32 	%r155, %r35, 8;
	or.b32  	%r36, %r155, -2147483648;
	mov.b64 	%rd124, 0;
	mov.b32 	%r313, 0;
$L__BB1_29:
	.pragma "nounroll";
	mul.wide.u32 	%rd46, %r313, 4;
	mov.u64 	%rd47, __cudart_i2opi_f;
	add.s64 	%rd48, %rd47, %rd46;
	ld.global.nc.u32 	%r156, [%rd48];
	mad.wide.u32 	%rd49, %r156, %r36, %rd124;
	shr.u64 	%rd124, %rd49, 32;
	add.s64 	%rd50, %rd5, %rd46;
	st.local.u32 	[%rd50], %rd49;
	add.s32 	%r313, %r313, 1;
	setp.ne.s32 	%p38, %r313, 6;
	@%p38 bra 	$L__BB1_29;
	shr.u32 	%r157, %r35, 23;
	st.local.u32 	[%rd5+24], %rd124;
	and.b32  	%r39, %r157, 31;
	and.b32  	%r158, %r157, 224;
	add.s32 	%r159, %r158, -128;
	shr.u32 	%r160, %r159, 5;
	mul.wide.u32 	%rd51, %r160, 4;
	sub.s64 	%rd18, %rd5, %rd51;
	ld.local.u32 	%r314, [%rd18+24];
	ld.local.u32 	%r315, [%rd18+20];
	setp.eq.s32 	%p39, %r39, 0;
	@%p39 bra 	$L__BB1_32;
	shf.l.wrap.b32 	%r314, %r315, %r314, %r39;
	ld.local.u32 	%r161, [%rd18+16];
	shf.l.wrap.b32 	%r315, %r161, %r315, %r39;
$L__BB1_32:
	shr.u32 	%r162, %r314, 30;
	shf.l.wrap.b32 	%r163, %r315, %r314, 2;
	shl.b32 	%r164, %r315, 2;
	shr.u32 	%r165, %r163, 31;
	add.s32 	%r166, %r165, %r162;
	neg.s32 	%r167, %r166;
	setp.lt.s32 	%p40, %r35, 0;
	selp.b32 	%r316, %r167, %r166, %p40;
	xor.b32  	%r168, %r163, %r35;
	shr.s32 	%r169, %r163, 31;
	xor.b32  	%r170, %r169, %r163;
	xor.b32  	%r171, %r169, %r164;
	cvt.u64.u32 	%rd52, %r170;
	shl.b64 	%rd53, %rd52, 32;
	cvt.u64.u32 	%rd54, %r171;
	or.b64  	%rd55, %rd53, %rd54;
	cvt.rn.f64.s64 	%fd3, %rd55;
	mul.f64 	%fd4, %fd3, 0d3BF921FB54442D19;
	cvt.rn.f32.f64 	%f169, %fd4;
	neg.f32 	%f170, %f169;
	setp.lt.s32 	%p41, %r168, 0;
	selp.f32 	%f409, %f170, %f169, %p41;
	bra.uni 	$L__BB1_34;
$L__BB1_33:
	mov.f32 	%f171, 0f00000000;
	mul.rn.f32 	%f409, %f20, %f171;
	mov.b32 	%r316, 0;
$L__BB1_34:
	mul.rn.f32 	%f172, %f409, %f409;
	and.b32  	%r173, %r316, 1;
	setp.eq.b32 	%p42, %r173, 1;
	selp.f32 	%f173, 0f3F800000, %f409, %p42;
	fma.rn.f32 	%f174, %f172, %f173, 0f00000000;
	fma.rn.f32 	%f175, %f172, 0f37CBAC00, 0fBAB607ED;
	selp.f32 	%f176, %f175, 0fB94D4153, %p42;
	selp.f32 	%f177, 0f3D2AAABB, 0f3C0885E4, %p42;
	fma.rn.f32 	%f178, %f176, %f172, %f177;
	selp.f32 	%f179, 0fBEFFFFFF, 0fBE2AAAA8, %p42;
	fma.rn.f32 	%f180, %f178, %f172, %f179;
	fma.rn.f32 	%f181, %f180, %f174, %f173;
	and.b32  	%r174, %r316, 2;
	setp.eq.s32 	%p43, %r174, 0;
	mov.f32 	%f182, 0f00000000;
	sub.f32 	%f183, %f182, %f181;
	selp.f32 	%f31, %f181, %f183, %p43;
	mul.f32 	%f184, %f21, 0f3F22F983;
	cvt.rni.s32.f32 	%r324, %f184;
	cvt.rn.f32.s32 	%f185, %r324;
	fma.rn.f32 	%f186, %f185, 0fBFC90FDA, %f21;
	fma.rn.f32 	%f187, %f185, 0fB3A22168, %f186;
	fma.rn.f32 	%f411, %f185, 0fA7C234C5, %f187;
	abs.f32 	%f33, %f21;
	setp.ltu.f32 	%p44, %f33, 0f47CE4780;
	mov.u32 	%r320, %r324;
	mov.f32 	%f410, %f411;
	@%p44 bra 	$L__BB1_42;
	setp.eq.f32 	%p45, %f33, 0f7F800000;
	@%p45 bra 	$L__BB1_41;
	mov.b32 	%r49, %f21;
	shl.b32 	%r176, %r49, 8;
	or.b32  	%r50, %r176, -2147483648;
	mov.b64 	%rd125, 0;
	mov.b32 	%r317, 0;
$L__BB1_37:
	.pragma "nounroll";
	mul.wide.u32 	%rd57, %r317, 4;
	mov.u64 	%rd58, __cudart_i2opi_f;
	add.s64 	%rd59, %rd58, %rd57;
	ld.global.nc.u32 	%r177, [%rd59];
	mad.wide.u32 	%rd60, %r177, %r50, %rd125;
	shr.u64 	%rd125, %rd60, 32;
	add.s64 	%rd61, %rd4, %rd57;
	st.local.u32 	[%rd61], %rd60;
	add.s32 	%r317, %r317, 1;
	setp.ne.s32 	%p46, %r317, 6;
	@%p46 bra 	$L__BB1_37;
	shr.u32 	%r178, %r49, 23;
	st.local.u32 	[%rd4+24], %rd125;
	and.b32  	%r53, %r178, 31;
	and.b32  	%r179, %r178, 224;
	add.s32 	%r180, %r179, -128;
	shr.u32 	%r181, %r180, 5;
	mul.wide.u32 	%rd62, %r181, 4;
	sub.s64 	%rd21, %rd4, %rd62;
	ld.local.u32 	%r318, [%rd21+24];
	ld.local.u32 	%r319, [%rd21+20];
	setp.eq.s32 	%p47, %r53, 0;
	@%p47 bra 	$L__BB1_40;
	shf.l.wrap.b32 	%r318, %r319, %r318, %r53;
	ld.local.u32 	%r182, [%rd21+16];
	shf.l.wrap.b32 	%r319, %r182, %r319, %r53;
$L__BB1_40:
	shr.u32 	%r183, %r318, 30;
	shf.l.wrap.b32 	%r184, %r319, %r318, 2;
	shl.b32 	%r185, %r319, 2;
	shr.u32 	%r186, %r184, 31;
	add.s32 	%r187, %r186, %r183;
	neg.s32 	%r188, %r187;
	setp.lt.s32 	%p48, %r49, 0;
	selp.b32 	%r320, %r188, %r187, %p48;
	xor.b32  	%r189, %r184, %r49;
	shr.s32 	%r190, %r184, 31;
	xor.b32  	%r191, %r190, %r184;
	xor.b32  	%r192, %r190, %r185;
	cvt.u64.u32 	%rd63, %r191;
	shl.b64 	%rd64, %rd63, 32;
	cvt.u64.u32 	%rd65, %r192;
	or.b64  	%rd66, %rd64, %rd65;
	cvt.rn.f64.s64 	%fd5, %rd66;
	mul.f64 	%fd6, %fd5, 0d3BF921FB54442D19;
	cvt.rn.f32.f64 	%f188, %fd6;
	neg.f32 	%f189, %f188;
	setp.lt.s32 	%p49, %r189, 0;
	selp.f32 	%f410, %f189, %f188, %p49;
	bra.uni 	$L__BB1_42;
$L__BB1_41:
	mov.f32 	%f190, 0f00000000;
	mul.rn.f32 	%f410, %f21, %f190;
	mov.b32 	%r320, 0;
$L__BB1_42:
	add.s32 	%r194, %r320, 1;
	mul.rn.f32 	%f191, %f410, %f410;
	and.b32  	%r195, %r320, 1;
	setp.eq.b32 	%p51, %r195, 1;
	selp.f32 	%f192, %f410, 0f3F800000, %p51;
	fma.rn.f32 	%f193, %f191, %f192, 0f00000000;
	fma.rn.f32 	%f194, %f191, 0f37CBAC00, 0fBAB607ED;
	selp.f32 	%f195, 0fB94D4153, %f194, %p51;
	selp.f32 	%f196, 0f3C0885E4, 0f3D2AAABB, %p51;
	fma.rn.f32 	%f197, %f195, %f191, %f196;
	selp.f32 	%f198, 0fBE2AAAA8, 0fBEFFFFFF, %p51;
	fma.rn.f32 	%f199, %f197, %f191, %f198;
	fma.rn.f32 	%f200, %f199, %f193, %f192;
	and.b32  	%r196, %r194, 2;
	setp.eq.s32 	%p52, %r196, 0;
	mov.f32 	%f201, 0f00000000;
	sub.f32 	%f202, %f201, %f200;
	selp.f32 	%f37, %f200, %f202, %p52;
	@%p44 bra 	$L__BB1_50;
	setp.eq.f32 	%p53, %f33, 0f7F800000;
	@%p53 bra 	$L__BB1_49;
	mov.b32 	%r62, %f21;
	shl.b32 	%r198, %r62, 8;
	or.b32  	%r63, %r198, -2147483648;
	mov.b64 	%rd126, 0;
	mov.b32 	%r321, 0;
$L__BB1_45:
	.pragma "nounroll";
	mul.wide.u32 	%rd68, %r321, 4;
	add.s64 	%rd70, %rd69, %rd68;
	ld.global.nc.u32 	%r199, [%rd70];
	mad.wide.u32 	%rd71, %r199, %r63, %rd126;
	shr.u64 	%rd126, %rd71, 32;
	add.s64 	%rd72, %rd3, %rd68;
	st.local.u32 	[%rd72], %rd71;
	add.s32 	%r321, %r321, 1;
	setp.ne.s32 	%p54, %r321, 6;
	@%p54 bra 	$L__BB1_45;
	shr.u32 	%r200, %r62, 23;
	st.local.u32 	[%rd3+24], %rd126;
	and.b32  	%r66, %r200, 31;
	and.b32  	%r201, %r200, 224;
	add.s32 	%r202, %r201, -128;
	shr.u32 	%r203, %r202, 5;
	mul.wide.u32 	%rd73, %r203, 4;
	sub.s64 	%rd24, %rd3, %rd73;
	ld.local.u32 	%r322, [%rd24+24];
	ld.local.u32 	%r323, [%rd24+20];
	setp.eq.s32 	%p55, %r66, 0;
	@%p55 bra 	$L__BB1_48;
	shf.l.wrap.b32 	%r322, %r323, %r322, %r66;
	ld.local.u32 	%r204, [%rd24+16];
	shf.l.wrap.b32 	%r323, %r204, %r323, %r66;
$L__BB1_48:
	shr.u32 	%r205, %r322, 30;
	shf.l.wrap.b32 	%r206, %r323, %r322, 2;
	shl.b32 	%r207, %r323, 2;
	shr.u32 	%r208, %r206, 31;
	add.s32 	%r209, %r208, %r205;
	neg.s32 	%r210, %r209;
	setp.lt.s32 	%p56, %r62, 0;
	selp.b32 	%r324, %r210, %r209, %p56;
	xor.b32  	%r211, %r206, %r62;
	shr.s32 	%r212, %r206, 31;
	xor.b32  	%r213, %r212, %r206;
	xor.b32  	%r214, %r212, %r207;
	cvt.u64.u32 	%rd74, %r213;
	shl.b64 	%rd75, %rd74, 32;
	cvt.u64.u32 	%rd76, %r214;
	or.b64  	%rd77, %rd75, %rd76;
	cvt.rn.f64.s64 	%fd7, %rd77;
	mul.f64 	%fd8, %fd7, 0d3BF921FB54442D19;
	cvt.rn.f32.f64 	%f203, %fd8;
	neg.f32 	%f204, %f203;
	setp.lt.s32 	%p57, %r211, 0;
	selp.f32 	%f411, %f204, %f203, %p57;
	bra.uni 	$L__BB1_50;
$L__BB1_49:
	mov.f32 	%f205, 0f00000000;
	mul.rn.f32 	%f411, %f21, %f205;
	mov.b32 	%r324, 0;
$L__BB1_50:
	mul.rn.f32 	%f210, %f411, %f411;
	and.b32  	%r216, %r324, 1;
	setp.eq.b32 	%p58, %r216, 1;
	selp.f32 	%f211, 0f3F800000, %f411, %p58;
	fma.rn.f32 	%f212, %f210, %f211, 0f00000000;
	fma.rn.f32 	%f213, %f210, 0f37CBAC00, 0fBAB607ED;
	selp.f32 	%f214, %f213, 0fB94D4153, %p58;
	selp.f32 	%f215, 0f3D2AAABB, 0f3C0885E4, %p58;
	fma.rn.f32 	%f216, %f214, %f210, %f215;
	selp.f32 	%f217, 0fBEFFFFFF, 0fBE2AAAA8, %p58;
	fma.rn.f32 	%f218, %f216, %f210, %f217;
	fma.rn.f32 	%f219, %f218, %f212, %f211;
	and.b32  	%r217, %r324, 2;
	setp.eq.s32 	%p59, %r217, 0;
	mov.f32 	%f220, 0f00000000;
	sub.f32 	%f221, %f220, %f219;
	selp.f32 	%f222, %f219, %f221, %p59;
	shl.b32 	%r218, %r308, 1;
	add.s32 	%r219, %r218, %r4;
	mul.wide.s32 	%rd78, %r219, 2;
	add.s64 	%rd79, %rd7, %rd78;
	ld.global.nc.u16 	%rs1, [%rd79];
	// begin inline asm
	{ cvt.f32.bf16 %f206, %rs1;}

	// end inline asm
	ld.global.nc.u16 	%rs2, [%rd79+2];
	// begin inline asm
	{ cvt.f32.bf16 %f207, %rs2;}

	// end inline asm
	add.s32 	%r220, %r19, %r218;
	mul.wide.s32 	%rd80, %r220, 2;
	add.s64 	%rd81, %rd8, %rd80;
	ld.global.nc.u16 	%rs3, [%rd81];
	// begin inline asm
	{ cvt.f32.bf16 %f208, %rs3;}

	// end inline asm
	ld.global.nc.u16 	%rs4, [%rd81+2];
	// begin inline asm
	{ cvt.f32.bf16 %f209, %rs4;}

	// end inline asm
	mul.f32 	%f223, %f27, %f206;
	mul.f32 	%f224, %f31, %f207;
	sub.f32 	%f225, %f223, %f224;
	mul.f32 	%f226, %f27, %f207;
	fma.rn.f32 	%f227, %f31, %f206, %f226;
	mul.f32 	%f228, %f37, %f208;
	mul.f32 	%f229, %f222, %f209;
	sub.f32 	%f230, %f228, %f229;
	mul.f32 	%f231, %f37, %f209;
	fma.rn.f32 	%f232, %f208, %f222, %f231;
	mul.f32 	%f233, %f227, %f232;
	fma.rn.f32 	%f234, %f225, %f230, %f233;
	add.f32 	%f406, %f406, %f234;
	add.s32 	%r308, %r308, 1;
	setp.ne.s32 	%p60, %r308, %r5;
	@%p60 bra 	$L__BB1_11;
	mul.f32 	%f235, %f77, %f406;
	shl.b32 	%r221, %r307, 2;
	mov.u32 	%r222, smem;
	add.s32 	%r223, %r222, %r221;
	st.shared.f32 	[%r223], %f235;
	add.s32 	%r307, %r307, %r7;
	setp.lt.s32 	%p61, %r307, %r17;
	@%p61 bra 	$L__BB1_10;
	bra.uni 	$L__BB1_53;
$L__BB1_52:
	shl.b32 	%r118, %r325, 2;
	mov.u32 	%r119, smem;
	add.s32 	%r120, %r119, %r118;
	mul.f32 	%f116, %f77, 0f00000000;
	st.shared.f32 	[%r120], %f116;
	add.s32 	%r325, %r325, %r7;
	setp.lt.s32 	%p9, %r325, %r17;
	@%p9 bra 	$L__BB1_52;
$L__BB1_53:
	setp.ge.s32 	%p62, %r333, %r17;
	bar.sync 	0;
	mov.f32 	%f413, 0fFF800000;
	@%p62 bra 	$L__BB1_56;
	mov.f32 	%f413, 0fFF800000;
	mov.u32 	%r326, %r333;
$L__BB1_55:
	shl.b32 	%r224, %r326, 2;
	mov.u32 	%r225, smem;
	add.s32 	%r226, %r225, %r224;
	ld.shared.f32 	%f238, [%r226];
	max.f32 	%f413, %f413, %f238;
	add.s32 	%r326, %r326, %r7;
	setp.lt.s32 	%p63, %r326, %r17;
	@%p63 bra 	$L__BB1_55;
$L__BB1_56:
	setp.ne.s32 	%p64, %r8, 0;
	mov.b32 	%r227, %f413;
	shfl.sync.bfly.b32	%r228|%p65, %r227, 16, 31, -1;
	mov.b32 	%f239, %r228;
	max.f32 	%f240, %f413, %f239;
	mov.b32 	%r229, %f240;
	shfl.sync.bfly.b32	%r230|%p66, %r229, 8, 31, -1;
	mov.b32 	%f241, %r230;
	max.f32 	%f242, %f240, %f241;
	mov.b32 	%r231, %f242;
	shfl.sync.bfly.b32	%r232|%p67, %r231, 4, 31, -1;
	mov.b32 	%f243, %r232;
	max.f32 	%f244, %f242, %f243;
	mov.b32 	%r233, %f244;
	shfl.sync.bfly.b32	%r234|%p68, %r233, 2, 31, -1;
	mov.b32 	%f245, %r234;
	max.f32 	%f246, %f244, %f245;
	mov.b32 	%r235, %f246;
	shfl.sync.bfly.b32	%r236|%p69, %r235, 1, 31, -1;
	mov.b32 	%f247, %r236;
	max.f32 	%f415, %f246, %f247;
	@%p64 bra 	$L__BB1_58;
	st.shared.f32 	[%r9], %f415;
$L__BB1_58:
	shl.b32 	%r237, %r8, 2;
	mov.u32 	%r238, smem;
	add.s32 	%r239, %r238, %r237;
	add.s32 	%r81, %r239, 256;
	add.s32 	%r240, %r7, 31;
	shr.u32 	%r82, %r240, 5;
	setp.gt.u32 	%p70, %r333, 31;
	bar.sync 	0;
	@%p70 bra 	$L__BB1_62;
	setp.ge.u32 	%p71, %r333, %r82;
	mov.f32 	%f414, 0fFF800000;
	@%p71 bra 	$L__BB1_61;
	ld.shared.f32 	%f414, [%r81];
$L__BB1_61:
	mov.b32 	%r241, %f414;
	shfl.sync.bfly.b32	%r242|%p72, %r241, 16, 31, -1;
	mov.b32 	%f249, %r242;
	max.f32 	%f250, %f414, %f249;
	mov.b32 	%r243, %f250;
	shfl.sync.bfly.b32	%r244|%p73, %r243, 8, 31, -1;
	mov.b32 	%f251, %r244;
	max.f32 	%f252, %f250, %f251;
	mov.b32 	%r245, %f252;
	shfl.sync.bfly.b32	%r246|%p74, %r245, 4, 31, -1;
	mov.b32 	%f253, %r246;
	max.f32 	%f254, %f252, %f253;
	mov.b32 	%r247, %f254;
	shfl.sync.bfly.b32	%r248|%p75, %r247, 2, 31, -1;
	mov.b32 	%f255, %r248;
	max.f32 	%f256, %f254, %f255;
	mov.b32 	%r249, %f256;
	shfl.sync.bfly.b32	%r250|%p76, %r249, 1, 31, -1;
	mov.b32 	%f257, %r250;
	max.f32 	%f415, %f256, %f257;
$L__BB1_62:
	setp.ge.s32 	%p77, %r333, %r17;
	bar.sync 	0;
	max.f32 	%f50, %f405, %f415;
	sub.f32 	%f259, %f405, %f50;
	fma.rn.f32 	%f260, %f259, 0f3BBB989D, 0f3F000000;
	cvt.sat.f32.f32 	%f261, %f260;
	mov.f32 	%f262, 0f4B400001;
	mov.f32 	%f263, 0f437C0000;
	fma.rm.f32 	%f264, %f261, %f263, %f262;
	add.f32 	%f265, %f264, 0fCB40007F;
	neg.f32 	%f266, %f265;
	fma.rn.f32 	%f267, %f259, 0f3FB8AA3B, %f266;
	fma.rn.f32 	%f268, %f259, 0f32A57060, %f267;
	mov.b32 	%r251, %f264;
	shl.b32 	%r252, %r251, 23;
	mov.b32 	%f269, %r252;
	ex2.approx.ftz.f32 	%f270, %f268;
	mul.f32 	%f51, %f270, %f269;
	mov.f32 	%f417, 0f00000000;
	@%p77 bra 	$L__BB1_65;
	mov.f32 	%f417, 0f00000000;
	mov.u32 	%r327, %r333;
$L__BB1_64:
	shl.b32 	%r253, %r327, 2;
	add.s32 	%r255, %r238, %r253;
	ld.shared.f32 	%f272, [%r255];
	sub.f32 	%f273, %f272, %f50;
	fma.rn.f32 	%f274, %f273, 0f3BBB989D, 0f3F000000;
	cvt.sat.f32.f32 	%f275, %f274;
	mov.f32 	%f276, 0f4B400001;
	mov.f32 	%f277, 0f437C0000;
	fma.rm.f32 	%f278, %f275, %f277, %f276;
	add.f32 	%f279, %f278, 0fCB40007F;
	neg.f32 	%f280, %f279;
	fma.rn.f32 	%f281, %f273, 0f3FB8AA3B, %f280;
	fma.rn.f32 	%f282, %f273, 0f32A57060, %f281;
	mov.b32 	%r256, %f278;
	shl.b32 	%r257, %r256, 23;
	mov.b32 	%f283, %r257;
	ex2.approx.ftz.f32 	%f284, %f282;
	mul.f32 	%f285, %f284, %f283;
	st.shared.f32 	[%r255], %f285;
	add.f32 	%f417, %f417, %f285;
	add.s32 	%r327, %r327, %r7;
	setp.lt.s32 	%p78, %r327, %r17;
	@%p78 bra 	$L__BB1_64;
$L__BB1_65:
	setp.ne.s32 	%p79, %r8, 0;
	mov.b32 	%r258, %f417;
	shfl.sync.bfly.b32	%r259|%p80, %r258, 16, 31, -1;
	mov.b32 	%f286, %r259;
	add.f32 	%f287, %f417, %f286;
	mov.b32 	%r260, %f287;
	shfl.sync.bfly.b32	%r261|%p81, %r260, 8, 31, -1;
	mov.b32 	%f288, %r261;
	add.f32 	%f289, %f287, %f288;
	mov.b32 	%r262, %f289;
	shfl.sync.bfly.b32	%r263|%p82, %r262, 4, 31, -1;
	mov.b32 	%f290, %r263;
	add.f32 	%f291, %f289, %f290;
	mov.b32 	%r264, %f291;
	shfl.sync.bfly.b32	%r265|%p83, %r264, 2, 31, -1;
	mov.b32 	%f292, %r265;
	add.f32 	%f293, %f291, %f292;
	mov.b32 	%r266, %f293;
	shfl.sync.bfly.b32	%r267|%p84, %r266, 1, 31, -1;
	mov.b32 	%f294, %r267;
	add.f32 	%f419, %f293, %f294;
	@%p79 bra 	$L__BB1_67;
	st.shared.f32 	[%r9], %f419;
$L__BB1_67:
	setp.gt.u32 	%p85, %r333, 31;
	bar.sync 	0;
	@%p85 bra 	$L__BB1_71;
	setp.ge.u32 	%p86, %r333, %r82;
	mov.f32 	%f418, 0f00000000;
	@%p86 bra 	$L__BB1_70;
	ld.shared.f32 	%f418, [%r81];
$L__BB1_70:
	mov.b32 	%r268, %f418;
	shfl.sync.bfly.b32	%r269|%p87, %r268, 16, 31, -1;
	mov.b32 	%f296, %r269;
	add.f32 	%f297, %f418, %f296;
	mov.b32 	%r270, %f297;
	shfl.sync.bfly.b32	%r271|%p88, %r270, 8, 31, -1;
	mov.b32 	%f298, %r271;
	add.f32 	%f299, %f297, %f298;
	mov.b32 	%r272, %f299;
	shfl.sync.bfly.b32	%r273|%p89, %r272, 4, 31, -1;
	mov.b32 	%f300, %r273;
	add.f32 	%f301, %f299, %f300;
	mov.b32 	%r274, %f301;
	shfl.sync.bfly.b32	%r275|%p90, %r274, 2, 31, -1;
	mov.b32 	%f302, %r275;
	add.f32 	%f303, %f301, %f302;
	mov.b32 	%r276, %f303;
	shfl.sync.bfly.b32	%r277|%p91, %r276, 1, 31, -1;
	mov.b32 	%f304, %r277;
	add.f32 	%f419, %f303, %f304;
$L__BB1_71:
	setp.ge.s32 	%p92, %r333, %r104;
	bar.sync 	0;
	fma.rn.f32 	%f404, %f404, %f51, %f419;
	@%p92 bra 	$L__BB1_90;
	shl.b32 	%r278, %r305, 6;
	sub.s32 	%r279, %r14, %r278;
	sub.s32 	%r85, %r279, %r16;
	and.b32  	%r86, %r14, 3;
	add.s32 	%r87, %r279, -1;
	mov.u32 	%r328, %r333;
$L__BB1_73:
	setp.eq.s32 	%p93, %r306, 0;
	add.s32 	%r280, %r328, %r4;
	mul.wide.s32 	%rd82, %r280, 2;
	add.s64 	%rd25, %rd2, %rd82;
	mov.f32 	%f420, 0f00000000;
	@%p93 bra 	$L__BB1_75;
	ld.global.u16 	%rs5, [%rd25];
	// begin inline asm
	{ cvt.f32.bf16 %f420, %rs5;}

	// end inline asm
$L__BB1_75:
	setp.lt.s32 	%p94, %r17, 1;
	mov.f32 	%f428, 0f00000000;
	@%p94 bra 	$L__BB1_89;
	setp.lt.u32 	%p95, %r87, 15;
	add.s32 	%r89, %r328, %r3;
	mov.f32 	%f428, 0f00000000;
	mov.b32 	%r331, 0;
	@%p95 bra 	$L__BB1_79;
	mov.f32 	%f428, 0f00000000;
	mov.b32 	%r329, 0;
$L__BB1_78:
	.pragma "nounroll";
	add.s32 	%r283, %r329, %r306;
	mad.lo.s32 	%r284, %r283, %r104, %r89;
	mul.wide.s32 	%rd83, %r284, 2;
	add.s64 	%rd84, %rd1, %rd83;
	ld.global.nc.u16 	%rs6, [%rd84];
	// begin inline asm
	{ cvt.f32.bf16 %f311, %rs6;}

	// end inline asm
	shl.b32 	%r285, %r329, 2;
	add.s32 	%r287, %r238, %r285;
	ld.shared.v4.f32 	{%f327, %f328, %f329, %f330}, [%r287];
	fma.rn.f32 	%f331, %f311, %f327, %f428;
	mul.wide.s32 	%rd85, %r104, 2;
	add.s64 	%rd86, %rd84, %rd85;
	ld.global.nc.u16 	%rs7, [%rd86];
	// begin inline asm
	{ cvt.f32.bf16 %f312, %rs7;}

	// end inline asm
	fma.rn.f32 	%f332, %f312, %f328, %f331;
	add.s64 	%rd87, %rd86, %rd85;
	ld.global.nc.u16 	%rs8, [%rd87];
	// begin inline asm
	{ cvt.f32.bf16 %f313, %rs8;}

	// end inline asm
	fma.rn.f32 	%f333, %f313, %f329, %f332;
	add.s64 	%rd88, %rd87, %rd85;
	ld.global.nc.u16 	%rs9, [%rd88];
	// begin inline asm
	{ cvt.f32.bf16 %f314, %rs9;}

	// end inline asm
	fma.rn.f32 	%f334, %f314, %f330, %f333;
	add.s64 	%rd89, %rd88, %rd85;
	ld.global.nc.u16 	%rs10, [%rd89];
	// begin inline asm
	{ cvt.f32.bf16 %f315, %rs10;}

	// end inline asm
	ld.shared.v4.f32 	{%f335, %f336, %f337, %f338}, [%r287+16];
	fma.rn.f32 	%f339, %f315, %f335, %f334;
	add.s64 	%rd90, %rd89, %rd85;
	ld.global.nc.u16 	%rs11, [%rd90];
	// begin inline asm
	{ cvt.f32.bf16 %f316, %rs11;}

	// end inline asm
	fma.rn.f32 	%f340, %f316, %f336, %f339;
	add.s64 	%rd91, %rd90, %rd85;
	ld.global.nc.u16 	%rs12, [%rd91];
	// begin inline asm
	{ cvt.f32.bf16 %f317, %rs12;}

	// end inline asm
	fma.rn.f32 	%f341, %f317, %f337, %f340;
	add.s64 	%rd92, %rd91, %rd85;
	ld.global.nc.u16 	%rs13, [%rd92];
	// begin inline asm
	{ cvt.f32.bf16 %f318, %rs13;}

	// end inline asm
	fma.rn.f32 	%f342, %f318, %f338, %f341;
	add.s64 	%rd93, %rd92, %rd85;
	ld.global.nc.u16 	%rs14, [%rd93];
	// begin inline asm
	{ cvt.f32.bf16 %f319, %rs14;}

	// end inline asm
	ld.shared.v4.f32 	{%f343, %f344, %f345, %f346}, [%r287+32];
	fma.rn.f32 	%f347, %f319, %f343, %f342;
	add.s64 	%rd94, %rd93, %rd85;
	ld.global.nc.u16 	%rs15, [%rd94];
	// begin inline asm
	{ cvt.f32.bf16 %f320, %rs15;}

	// end inline asm
	fma.rn.f32 	%f348, %f320, %f344, %f347;
	add.s64 	%rd95, %rd94, %rd85;
	ld.global.nc.u16 	%rs16, [%rd95];
	// begin inline asm
	{ cvt.f32.bf16 %f321, %rs16;}

	// end inline asm
	fma.rn.f32 	%f349, %f321, %f345, %f348;
	add.s64 	%rd96, %rd95, %rd85;
	ld.global.nc.u16 	%rs17, [%rd96];
	// begin inline asm
	{ cvt.f32.bf16 %f322, %rs17;}

	// end inline asm
	fma.rn.f32 	%f350, %f322, %f346, %f349;
	add.s64 	%rd97, %rd96, %rd85;
	ld.global.nc.u16 	%rs18, [%rd97];
	// begin inline asm
	{ cvt.f32.bf16 %f323, %rs18;}

	// end inline asm
	ld.shared.v4.f32 	{%f351, %f352, %f353, %f354}, [%r287+48];
	fma.rn.f32 	%f355, %f323, %f351, %f350;
	add.s64 	%rd98, %rd97, %rd85;
	ld.global.nc.u16 	%rs19, [%rd98];
	// begin inline asm
	{ cvt.f32.bf16 %f324, %rs19;}

	// end inline asm
	fma.rn.f32 	%f356, %f324, %f352, %f355;
	add.s64 	%rd99, %rd98, %rd85;
	ld.global.nc.u16 	%rs20, [%rd99];
	// begin inline asm
	{ cvt.f32.bf16 %f325, %rs20;}

	// end inline asm
	fma.rn.f32 	%f357, %f325, %f353, %f356;
	add.s64 	%rd100, %rd99, %rd85;
	ld.global.nc.u16 	%rs21, [%rd100];
	// begin inline asm
	{ cvt.f32.bf16 %f326, %rs21;}

	// end inline asm
	fma.rn.f32 	%f428, %f326, %f354, %f357;
	add.s32 	%r329, %r329, 16;
	setp.ne.s32 	%p96, %r329, %r85;
	mov.u32 	%r331, %r85;
	@%p96 bra 	$L__BB1_78;
$L__BB1_79:
	setp.eq.s32 	%p97, %r16, 0;
	@%p97 bra 	$L__BB1_89;
	add.s32 	%r288, %r16, -1;
	setp.lt.u32 	%p98, %r288, 7;
	@%p98 bra 	$L__BB1_82;
	add.s32 	%r289, %r331, %r306;
	mad.lo.s32 	%r290, %r289, %r104, %r89;
	mul.wide.s32 	%rd101, %r290, 2;
	add.s64 	%rd102, %rd1, %rd101;
	ld.global.nc.u16 	%rs22, [%rd102];
	// begin inline asm
	{ cvt.f32.bf16 %f359, %rs22;}

	// end inline asm
	shl.b32 	%r291, %r331, 2;
	add.s32 	%r293, %r238, %r291;
	ld.shared.f32 	%f367, [%r293];
	fma.rn.f32 	%f368, %f359, %f367, %f428;
	mul.wide.s32 	%rd103, %r104, 2;
	add.s64 	%rd104, %rd102, %rd103;
	ld.global.nc.u16 	%rs23, [%rd104];
	// begin inline asm
	{ cvt.f32.bf16 %f360, %rs23;}

	// end inline asm
	ld.shared.f32 	%f369, [%r293+4];
	fma.rn.f32 	%f370, %f360, %f369, %f368;
	add.s64 	%rd105, %rd104, %rd103;
	ld.global.nc.u16 	%rs24, [%rd105];
	// begin inline asm
	{ cvt.f32.bf16 %f361, %rs24;}

	// end inline asm
	ld.shared.f32 	%f371, [%r293+8];
	fma.rn.f32 	%f372, %f361, %f371, %f370;
	add.s64 	%rd106, %rd105, %rd103;
	ld.global.nc.u16 	%rs25, [%rd106];
	// begin inline asm
	{ cvt.f32.bf16 %f362, %rs25;}

	// end inline asm
	ld.shared.f32 	%f373, [%r293+12];
	fma.rn.f32 	%f374, %f362, %f373, %f372;
	add.s64 	%rd107, %rd106, %rd103;
	ld.global.nc.u16 	%rs26, [%rd107];
	// begin inline asm
	{ cvt.f32.bf16 %f363, %rs26;}

	// end inline asm
	ld.shared.f32 	%f375, [%r293+16];
	fma.rn.f32 	%f376, %f363, %f375, %f374;
	add.s64 	%rd108, %rd107, %rd103;
	ld.global.nc.u16 	%rs27, [%rd108];
	// begin inline asm
	{ cvt.f32.bf16 %f364, %rs27;}

	// end inline asm
	ld.shared.f32 	%f377, [%r293+20];
	fma.rn.f32 	%f378, %f364, %f377, %f376;
	add.s64 	%rd109, %rd108, %rd103;
	ld.global.nc.u16 	%rs28, [%rd109];
	// begin inline asm
	{ cvt.f32.bf16 %f365, %rs28;}

	// end inline asm
	ld.shared.f32 	%f379, [%r293+24];
	fma.rn.f32 	%f380, %f365, %f379, %f378;
	add.s64 	%rd110, %rd109, %rd103;
	ld.global.nc.u16 	%rs29, [%rd110];
	// begin inline asm
	{ cvt.f32.bf16 %f366, %rs29;}

	// end inline asm
	ld.shared.f32 	%f381, [%r293+28];
	fma.rn.f32 	%f428, %f366, %f381, %f380;
	add.s32 	%r331, %r331, 8;
$L__BB1_82:
	setp.eq.s32 	%p99, %r15, 0;
	@%p99 bra 	$L__BB1_89;
	add.s32 	%r294, %r15, -1;
	setp.lt.u32 	%p100, %r294, 3;
	@%p100 bra 	$L__BB1_85;
	add.s32 	%r295, %r331, %r306;
	mad.lo.s32 	%r296, %r295, %r104, %r89;
	mul.wide.s32 	%rd111, %r296, 2;
	add.s64 	%rd112, %rd1, %rd111;
	ld.global.nc.u16 	%rs30, [%rd112];
	// begin inline asm
	{ cvt.f32.bf16 %f383, %rs30;}

	// end inline asm
	shl.b32 	%r297, %r331, 2;
	add.s32 	%r299, %r238, %r297;
	ld.shared.f32 	%f387, [%r299];
	fma.rn.f32 	%f388, %f383, %f387, %f428;
	mul.wide.s32 	%rd113, %r104, 2;
	add.s64 	%rd114, %rd112, %rd113;
	ld.global.nc.u16 	%rs31, [%rd114];
	// begin inline asm
	{ cvt.f32.bf16 %f384, %rs31;}

	// end inline asm
	ld.shared.f32 	%f389, [%r299+4];
	fma.rn.f32 	%f390, %f384, %f389, %f388;
	add.s64 	%rd115, %rd114, %rd113;
	ld.global.nc.u16 	%rs32, [%rd115];
	// begin inline asm
	{ cvt.f32.bf16 %f385, %rs32;}

	// end inline asm
	ld.shared.f32 	%f391, [%r299+8];
	fma.rn.f32 	%f392, %f385, %f391, %f390;
	add.s64 	%rd116, %rd115, %rd113;
	ld.global.nc.u16 	%rs33, [%rd116];
	// begin inline asm
	{ cvt.f32.bf16 %f386, %rs33;}

	// end inline asm
	ld.shared.f32 	%f393, [%r299+12];
	fma.rn.f32 	%f428, %f386, %f393, %f392;
	add.s32 	%r331, %r331, 4;
$L__BB1_85:
	setp.eq.s32 	%p101, %r86, 0;
	@%p101 bra 	$L__BB1_89;
	setp.eq.s32 	%p102, %r86, 1;
	add.s32 	%r300, %r331, %r306;
	mad.lo.s32 	%r301, %r300, %r104, %r89;
	mul.wide.s32 	%rd117, %r301, 2;
	add.s64 	%rd26, %rd1, %rd117;
	ld.global.nc.u16 	%rs34, [%rd26];
	// begin inline asm
	{ cvt.f32.bf16 %f394, %rs34;}

	// end inline asm
	shl.b32 	%r302, %r331, 2;
	add.s32 	%r97, %r238, %r302;
	ld.shared.f32 	%f395, [%r97];
	fma.rn.f32 	%f428, %f394, %f395, %f428;
	@%p102 bra 	$L__BB1_89;
	setp.eq.s32 	%p103, %r86, 2;
	mul.wide.s32 	%rd27, %r104, 2;
	add.s64 	%rd28, %rd26, %rd27;
	ld.global.nc.u16 	%rs35, [%rd28];
	// begin inline asm
	{ cvt.f32.bf16 %f396, %rs35;}

	// end inline asm
	ld.shared.f32 	%f397, [%r97+4];
	fma.rn.f32 	%f428, %f396, %f397, %f428;
	@%p103 bra 	$L__BB1_89;
	add.s64 	%rd118, %rd28, %rd27;
	ld.global.nc.u16 	%rs36, [%rd118];
	// begin inline asm
	{ cvt.f32.bf16 %f398, %rs36;}

	// end inline asm
	ld.shared.f32 	%f399, [%r97+8];
	fma.rn.f32 	%f428, %f398, %f399, %f428;
$L__BB1_89:
	fma.rn.f32 	%f400, %f51, %f420, %f428;
	// begin inline asm
	{  cvt.rn.bf16.f32 %rs37, %f400;}

	// end inline asm
	st.global.u16 	[%rd25], %rs37;
	add.s32 	%r328, %r328, %r7;
	setp.lt.s32 	%p104, %r328, %r104;
	@%p104 bra 	$L__BB1_73;
$L__BB1_90:
	bar.sync 	0;
	setp.lt.s32 	%p105, %r13, %r103;
	add.s32 	%r305, %r305, 1;
	mov.u32 	%r306, %r13;
	mov.f32 	%f405, %f50;
	@%p105 bra 	$L__BB1_3;
	bra.uni 	$L__BB1_4;

}
	// .globl	_Z42attention_fwd_kernel_sinusoidal_fused_bf16ILi64EEvPK13__nv_bfloat16S2_S2_PS0_iiiiif
.visible .entry _Z42attention_fwd_kernel_sinusoidal_fused_bf16ILi64EEvPK13__nv_bfloat16S2_S2_PS0_iiiiif(
	.param .u64 .ptr .align 1 _Z42attention_fwd_kernel_sinusoidal_fused_bf16ILi64EEvPK13__nv_bfloat16S2_S2_PS0_iiiiif_param_0,
	.param .u64 .ptr .align 1 _Z42attention_fwd_kernel_sinusoidal_fused_bf16ILi64EEvPK13__nv_bfloat16S2_S2_PS0_iiiiif_param_1,
	.param .u64 .ptr .align 1 _Z42attention_fwd_kernel_sinusoidal_fused_bf16ILi64EEvPK13__nv_bfloat16S2_S2_PS0_iiiiif_param_2,
	.param .u64 .ptr .align 1 _Z42attention_fwd_kernel_sinusoidal_fused_bf16ILi64EEvPK13__nv_bfloat16S2_S2_PS0_iiiiif_param_3,
	.param .u32 _Z42attention_fwd_kernel_sinusoidal_fused_bf16ILi64EEvPK13__nv_bfloat16S2_S2_PS0_iiiiif_param_4,
	.param .u32 _Z42attention_fwd_kernel_sinusoidal_fused_bf16ILi64EEvPK13__nv_bfloat16S2_S2_PS0_iiiiif_param_5,
	.param .u32 _Z42attention_fwd_kernel_sinusoidal_fused_bf16ILi64EEvPK13__nv_bfloat16S2_S2_PS0_iiiiif_param_6,
	.param .u32 _Z42attention_fwd_kernel_sinusoidal_fused_bf16ILi64EEvPK13__nv_bfloat16S2_S2_PS0_iiiiif_param_7,
	.param .u32 _Z42attention_fwd_kernel_sinusoidal_fused_bf16ILi64EEvPK13__nv_bfloat16S2_S2_PS0_iiiiif_param_8,
	.param .f32 _Z42attention_fwd_kernel_sinusoidal_fused_bf16ILi64EEvPK13__nv_bfloat16S2_S2_PS0_iiiiif_param_9
)
{
	.local .align 4 .b8 	__local_depot2[28];
	.reg .b64 	%SP;
	.reg .b64 	%SPL;
	.reg .pred 	%p<93>;
	.reg .b16 	%rs<38>;
	.reg .b32 	%r<375>;
	.reg .b32 	%f<404>;
	.reg .b64 	%rd<143>;
	.reg .b64 	%fd<9>;

	mov.u64 	%SPL, __local_depot2;
	ld.param.u64 	%rd22, [_Z42attention_fwd_kernel_sinusoidal_fused_bf16ILi64EEvPK13__nv_bfloat16S2_S2_PS0_iiiiif_param_0];
	ld.param.u64 	%rd23, [_Z42attention_fwd_kernel_sinusoidal_fused_bf16ILi64EEvPK13__nv_bfloat16S2_S2_PS0_iiiiif_param_1];
	ld.param.u64 	%rd25, [_Z42attention_fwd_kernel_sinusoidal_fused_bf16ILi64EEvPK13__nv_bfloat16S2_S2_PS0_iiiiif_param_2];
	ld.param.u32 	%r98, [_Z42attention_fwd_kernel_sinusoidal_fused_bf16ILi64EEvPK13__nv_bfloat16S2_S2_PS0_iiiiif_param_6];
	ld.param.u32 	%r100, [_Z42attention_fwd_kernel_sinusoidal_fused_bf16ILi64EEvPK13__nv_bfloat16S2_S2_PS0_iiiiif_param_8];
	cvta.to.global.u64 	%rd1, %rd25;
	add.u64 	%rd2, %SPL, 0;
	add.u64 	%rd3, %SPL, 0;
	add.u64 	%rd4, %SPL, 0;
	add.u64 	%rd5, %SPL, 0;
	mov.u32 	%r1, %ctaid.x;
	setp.ge.s32 	%p1, %r1, %r98;
	@%p1 bra 	$L__BB2_7;
	ld.param.u32 	%r338, [_Z42attention_fwd_kernel_sinusoidal_fused_bf16ILi64EEvPK13__nv_bfloat16S2_S2_PS0_iiiiif_param_7];
	mov.u32 	%r101, %ctaid.y;
	mad.lo.s32 	%r102, %r101, %r98, %r1;
	mul.lo.s32 	%r2, %r102, %r100;
	setp.lt.s32 	%p2, %r338, 1;
	mov.f32 	%f377, 0f00000000;
	@%p2 bra 	$L__BB2_4;
	cvt.rn.f32.s32 	%f1, %r100;
	mov.f32 	%f85, 0fB0D40000;
	mov.f32 	%f86, 0f3EE68EBF;
	mul.rn.f32 	%f87, %f86, %f85;
	mov.f32 	%f88, 0f3D21D42E;
	mov.f32 	%f89, 0f3DF7B084;
	mul.rn.f32 	%f90, %f89, %f88;
	fma.rn.f32 	%f91, %f87, 0f3FB8AA3B, 0f34C28212;
	fma.rn.f32 	%f92, 0f3E4B8A05, 0f32A55E34, %f91;
	mul.f32 	%f93, %f90, 0f40400000;
	fma.rn.f32 	%f94, %f93, %f87, %f92;
	fma.rn.f32 	%f95, %f90, 0f3E4B8A05, %f94;
	mov.f32 	%f96, 0f41549694;
	add.rn.f32 	%f2, %f96, %f95;
	mov.f32 	%f97, 0fC1549694;
	add.rn.f32 	%f98, %f2, %f97;
	neg.f32 	%f99, %f98;
	add.rn.f32 	%f3, %f95, %f99;
	cvt.rn.f32.u32 	%f4, %r1;
	cvta.to.global.u64 	%rd6, %rd22;
	cvta.to.global.u64 	%rd7, %rd23;
	mov.f32 	%f378, 0fFF800000;
	mov.f32 	%f377, 0f00000000;
	mov.b32 	%r346, 0;
	mov.u32 	%r12, %tid.x;
	mov.u64 	%rd43, __cudart_i2opi_f;
	mov.u32 	%r347, %r346;
$L__BB2_3:
	ld.param.u32 	%r339, [_Z42attention_fwd_kernel_sinusoidal_fused_bf16ILi64EEvPK13__nv_bfloat16S2_S2_PS0_iiiiif_param_7];
	add.s32 	%r7, %r347, 64;
	min.s32 	%r8, %r339, %r7;
	and.b32  	%r9, %r8, 7;
	and.b32  	%r10, %r8, 15;
	sub.s32 	%r11, %r8, %r347;
	setp.ge.s32 	%p3, %r12, %r11;
	@%p3 bra 	$L__BB2_55;
	bra.uni 	$L__BB2_8;
$L__BB2_4:
	mov.u32 	%r374, %tid.x;
	setp.ge.s32 	%p91, %r374, %r100;
	@%p91 bra 	$L__BB2_7;
	mov.u32 	%r4, %ntid.x;
$L__BB2_6:
	ld.param.u64 	%rd136, [_Z42attention_fwd_kernel_sinusoidal_fused_bf16ILi64EEvPK13__nv_bfloat16S2_S2_PS0_iiiiif_param_3];
	add.s32 	%r337, %r374, %r2;
	cvta.to.global.u64 	%rd131, %rd136;
	mul.wide.s32 	%rd132, %r337, 2;
	add.s64 	%rd133, %rd131, %rd132;
	ld.global.u16 	%rs36, [%rd133];
	// begin inline asm
	{ cvt.f32.bf16 %f372, %rs36;}

	// end inline asm
	div.rn.f32 	%f373, %f372, %f377;
	// begin inline asm
	{  cvt.rn.bf16.f32 %rs37, %f373;}

	// end inline asm
	st.global.u16 	[%rd133], %rs37;
	add.s32 	%r374, %r374, %r4;
	setp.lt.s32 	%p92, %r374, %r100;
	@%p92 bra 	$L__BB2_6;
$L__BB2_7:
	ret;
$L__BB2_8:
	setp.gt.s32 	%p4, %r100, 0;
	mov.u32 	%r366, %r12;
	@%p4 bra 	$L__BB2_9;
	bra.uni 	$L__BB2_54;
$L__BB2_9:
	mov.u32 	%r348, %r12;
$L__BB2_10:
	ld.param.u32 	%r340, [_Z42attention_fwd_kernel_sinusoidal_fused_bf16ILi64EEvPK13__nv_bfloat16S2_S2_PS0_iiiiif_param_7];
	add.s32 	%r109, %r348, %r347;
	mul.lo.s32 	%r110, %r100, %r340;
	mov.u32 	%r111, %ctaid.y;
	mul.lo.s32 	%r112, %r110, %r111;
	mad.lo.s32 	%r14, %r109, %r100, %r112;
	cvt.rn.f32.s32 	%f8, %r109;
	mov.f32 	%f379, 0f00000000;
	mov.b32 	%r349, 0;
$L__BB2_11:
	shr.u32 	%r113, %r349, 1;
	cvt.rn.f32.u32 	%f103, %r113;
	add.f32 	%f104, %f103, %f103;
	div.rn.f32 	%f10, %f104, %f1;
	setp.eq.f32 	%p6, %f10, 0f00000000;
	mov.f32 	%f380, 0f3F800000;
	@%p6 bra 	$L__BB2_14;
	mul.rn.f32 	%f105, %f2, %f10;
	cvt.rni.f32.f32 	%f106, %f105;
	sub.f32 	%f107, %f105, %f106;
	neg.f32 	%f108, %f105;
	fma.rn.f32 	%f109, %f2, %f10, %f108;
	fma.rn.f32 	%f110, %f3, %f10, %f109;
	add.f32 	%f111, %f107, %f110;
	setp.gt.f32 	%p7, %f106, 0f00000000;
	selp.b32 	%r114, 0, -2097152000, %p7;
	abs.f32 	%f112, %f10;
	setp.num.f32 	%p8, %f112, %f112;
	setp.lt.f32 	%p9, %f105, 0f00000000;
	selp.f32 	%f113, 0f00000000, 0f7F800000, %p9;
	abs.f32 	%f114, %f105;
	setp.gt.f32 	%p10, %f114, 0f43180000;
	cvt.rzi.s32.f32 	%r115, %f106;
	shl.b32 	%r116, %r115, 23;
	sub.s32 	%r117, %r116, %r114;
	mov.b32 	%f115, %r117;
	add.s32 	%r118, %r114, 2130706432;
	mov.b32 	%f116, %r118;
	fma.rn.f32 	%f117, %f111, 0f391FCB8E, 0f3AAF85ED;
	fma.rn.f32 	%f118, %f117, %f111, 0f3C1D9856;
	fma.rn.f32 	%f119, %f118, %f111, 0f3D6357BB;
	fma.rn.f32 	%f120, %f119, %f111, 0f3E75FDEC;
	fma.rn.f32 	%f121, %f120, %f111, 0f3F317218;
	fma.rn.f32 	%f122, %f121, %f111, 0f3F800000;
	mul.f32 	%f123, %f122, %f116;
	mul.f32 	%f124, %f123, %f115;
	selp.f32 	%f380, %f113, %f124, %p10;
	@%p8 bra 	$L__BB2_14;
	mov.f32 	%f125, 0f461C4000;
	add.rn.f32 	%f380, %f125, %f10;
$L__BB2_14:
	rcp.rn.f32 	%f14, %f380;
	and.b32  	%r16, %r349, 1;
	setp.eq.s32 	%p11, %r16, 0;
	@%p11 bra 	$L__BB2_24;
	mul.f32 	%f15, %f14, %f4;
	mul.f32 	%f126, %f15, 0f3F22F983;
	cvt.rni.s32.f32 	%r353, %f126;
	cvt.rn.f32.s32 	%f127, %r353;
	fma.rn.f32 	%f128, %f127, 0fBFC90FDA, %f15;
	fma.rn.f32 	%f129, %f127, 0fB3A22168, %f128;
	fma.rn.f32 	%f381, %f127, 0fA7C234C5, %f129;
	abs.f32 	%f17, %f15;
	setp.ltu.f32 	%p12, %f17, 0f47CE4780;
	@%p12 bra 	$L__BB2_23;
	setp.eq.f32 	%p13, %f17, 0f7F800000;
	@%p13 bra 	$L__BB2_22;
	mov.b32 	%r18, %f15;
	shl.b32 	%r120, %r18, 8;
	or.b32  	%r19, %r120, -2147483648;
	mov.b64 	%rd139, 0;
	mov.b32 	%r350, 0;
	mov.u64 	%rd137, __cudart_i2opi_f;
	mov.u64 	%rd138, %rd4;
$L__BB2_18:
	.pragma "nounroll";
	ld.global.nc.u32 	%r121, [%rd137];
	mad.wide.u32 	%rd32, %r121, %r19, %rd139;
	shr.u64 	%rd139, %rd32, 32;
	st.local.u32 	[%rd138], %rd32;
	add.s32 	%r350, %r350, 1;
	add.s64 	%rd138, %rd138, 4;
	add.s64 	%rd137, %rd137, 4;
	setp.ne.s32 	%p14, %r350, 6;
	@%p14 bra 	$L__BB2_18;
	shr.u32 	%r122, %r18, 23;
	st.local.u32 	[%rd4+24], %rd139;
	and.b32  	%r123, %r122, 31;
	and.b32  	%r124, %r122, 224;
	add.s32 	%r125, %r124, -128;
	shr.u32 	%r126, %r125, 5;
	mul.wide.u32 	%rd33, %r126, 4;
	sub.s64 	%rd34, %rd4, %rd33;
	ld.local.u32 	%r351, [%rd34+24];
	ld.local.u32 	%r352, [%rd34+20];
	setp.eq.s32 	%p15, %r123, 0;
	@%p15 bra 	$L__BB2_21;
	and.b32  	%r128, %r122, 31;
	shf.l.wrap.b32 	%r351, %r352, %r351, %r128;
	and.b32  	%r129, %r122, 224;
	add.s32 	%r130, %r129, -128;
	shr.u32 	%r131, %r130, 5;
	mul.wide.u32 	%rd35, %r131, 4;
	sub.s64 	%rd36, %rd4, %rd35;
	ld.local.u32 	%r132, [%rd36+16];
	shf.l.wrap.b32 	%r352, %r132, %r352, %r128;
$L__BB2_21:
	shr.u32 	%r133, %r351, 30;
	shf.l.wrap.b32 	%r134, %r352, %r351, 2;
	shl.b32 	%r135, %r352, 2;
	shr.u32 	%r136, %r134, 31;
	add.s32 	%r137, %r136, %r133;
	neg.s32 	%r138, %r137;
	setp.lt.s32 	%p16, %r18, 0;
	selp.b32 	%r353, %r138, %r137, %p16;
	xor.b32  	%r139, %r134, %r18;
	shr.s32 	%r140, %r134, 31;
	xor.b32  	%r141, %r140, %r134;
	xor.b32  	%r142, %r140, %r135;
	cvt.u64.u32 	%rd37, %r141;
	shl.b64 	%rd38, %rd37, 32;
	cvt.u64.u32 	%rd39, %r142;
	or.b64  	%rd40, %rd38, %rd39;
	cvt.rn.f64.s64 	%fd1, %rd40;
	mul.f64 	%fd2, %fd1, 0d3BF921FB54442D19;
	cvt.rn.f32.f64 	%f130, %fd2;
	neg.f32 	%f131, %f130;
	setp.lt.s32 	%p17, %r139, 0;
	selp.f32 	%f381, %f131, %f130, %p17;
	bra.uni 	$L__BB2_23;
$L__BB2_22:
	mov.f32 	%f132, 0f00000000;
	mul.rn.f32 	%f381, %f15, %f132;
	mov.b32 	%r353, 0;
$L__BB2_23:
	add.s32 	%r144, %r353, 1;
	mul.rn.f32 	%f133, %f381, %f381;
	and.b32  	%r145, %r353, 1;
	setp.eq.b32 	%p18, %r145, 1;
	selp.f32 	%f134, %f381, 0f3F800000, %p18;
	fma.rn.f32 	%f135, %f133, %f134, 0f00000000;
	fma.rn.f32 	%f136, %f133, 0f37CBAC00, 0fBAB607ED;
	selp.f32 	%f137, 0fB94D4153, %f136, %p18;
	selp.f32 	%f138, 0f3C0885E4, 0f3D2AAABB, %p18;
	fma.rn.f32 	%f139, %f137, %f133, %f138;
	selp.f32 	%f140, 0fBE2AAAA8, 0fBEFFFFFF, %p18;
	fma.rn.f32 	%f141, %f139, %f133, %f140;
	fma.rn.f32 	%f142, %f141, %f135, %f134;
	and.b32  	%r146, %r144, 2;
	setp.eq.s32 	%p19, %r146, 0;
	mov.f32 	%f143, 0f00000000;
	sub.f32 	%f144, %f143, %f142;
	selp.f32 	%f383, %f142, %f144, %p19;
	bra.uni 	$L__BB2_33;
$L__BB2_24:
	mul.f32 	%f22, %f14, %f4;
	mul.f32 	%f145, %f22, 0f3F22F983;
	cvt.rni.s32.f32 	%r357, %f145;
	cvt.rn.f32.s32 	%f146, %r357;
	fma.rn.f32 	%f147, %f146, 0fBFC90FDA, %f22;
	fma.rn.f32 	%f148, %f146, 0fB3A22168, %f147;
	fma.rn.f32 	%f382, %f146, 0fA7C234C5, %f148;
	abs.f32 	%f24, %f22;
	setp.ltu.f32 	%p20, %f24, 0f47CE4780;
	@%p20 bra 	$L__BB2_32;
	setp.eq.f32 	%p21, %f24, 0f7F800000;
	@%p21 bra 	$L__BB2_31;
	mov.b32 	%r31, %f22;
	shl.b32 	%r148, %r31, 8;
	or.b32  	%r32, %r148, -2147483648;
	mov.b64 	%rd140, 0;
	mov.b32 	%r354, 0;
$L__BB2_27:
	.pragma "nounroll";
	mul.wide.u32 	%rd42, %r354, 4;
	add.s64 	%rd44, %rd43, %rd42;
	ld.global.nc.u32 	%r149, [%rd44];
	mad.wide.u32 	%rd45, %r149, %r32, %rd140;
	shr.u64 	%rd140, %rd45, 32;
	add.s64 	%rd46, %rd5, %rd42;
	st.local.u32 	[%rd46], %rd45;
	add.s32 	%r354, %r354, 1;
	setp.ne.s32 	%p22, %r354, 6;
	@%p22 bra 	$L__BB2_27;
	shr.u32 	%r150, %r31, 23;
	st.local.u32 	[%rd5+24], %rd140;
	and.b32  	%r151, %r150, 31;
	and.b32  	%r152, %r150, 224;
	add.s32 	%r153, %r152, -128;
	shr.u32 	%r154, %r153, 5;
	mul.wide.u32 	%rd47, %r154, 4;
	sub.s64 	%rd48, %rd5, %rd47;
	ld.local.u32 	%r355, [%rd48+24];
	ld.local.u32 	%r356, [%rd48+20];
	setp.eq.s32 	%p23, %r151, 0;
	@%p23 bra 	$L__BB2_30;
	shf.l.wrap.b32 	%r355, %r356, %r355, %r151;
	and.b32  	%r157, %r150, 224;
	add.s32 	%r158, %r157, -128;
	shr.u32 	%r159, %r158, 5;
	mul.wide.u32 	%rd49, %r159, 4;
	sub.s64 	%rd50, %rd5, %rd49;
	ld.local.u32 	%r160, [%rd50+16];
	shf.l.wrap.b32 	%r356, %r160, %r356, %r151;
$L__BB2_30:
	shr.u32 	%r161, %r355, 30;
	shf.l.wrap.b32 	%r162, %r356, %r355, 2;
	shl.b32 	%r163, %r356, 2;
	shr.u32 	%r164, %r162, 31;
	add.s32 	%r165, %r164, %r161;
	neg.s32 	%r166, %r165;
	setp.lt.s32 	%p24, %r31, 0;
	selp.b32 	%r357, %r166, %r165, %p24;
	xor.b32  	%r167, %r162, %r31;
	shr.s32 	%r168, %r162, 31;
	xor.b32  	%r169, %r168, %r162;
	xor.b32  	%r170, %r168, %r163;
	cvt.u64.u32 	%rd51, %r169;
	shl.b64 	%rd52, %rd51, 32;
	cvt.u64.u32 	%rd53, %r170;
	or.b64  	%rd54, %rd52, %rd53;
	cvt.rn.f64.s64 	%fd3, %rd54;
	mul.f64 	%fd4, %fd3, 0d3BF921FB54442D19;
	cvt.rn.f32.f64 	%f149, %fd4;
	neg.f32 	%f150, %f149;
	setp.lt.s32 	%p25, %r167, 0;
	selp.f32 	%f382, %f150, %f149, %p25;
	bra.uni 	$L__BB2_32;
$L__BB2_31:
	mov.f32 	%f151, 0f00000000;
	mul.rn.f32 	%f382, %f22, %f151;
	mov.b32 	%r357, 0;
$L__BB2_32:
	mul.rn.f32 	%f152, %f382, %f382;
	and.b32  	%r172, %r357, 1;
	setp.eq.b32 	%p26, %r172, 1;
	selp.f32 	%f153, 0f3F800000, %f382, %p26;
	fma.rn.f32 	%f154, %f152, %f153, 0f00000000;
	fma.rn.f32 	%f155, %f152, 0f37CBAC00, 0fBAB607ED;
	selp.f32 	%f156, %f155, 0fB94D4153, %p26;
	selp.f32 	%f157, 0f3D2AAABB, 0f3C0885E4, %p26;
	fma.rn.f32 	%f158, %f156, %f152, %f157;
	selp.f32 	%f159, 0fBEFFFFFF, 0fBE2AAAA8, %p26;
	fma.rn.f32 	%f160, %f158, %f152, %f159;
	fma.rn.f32 	%f161, %f160, %f154, %f153;
	and.b32  	%r173, %r357, 2;
	setp.eq.s32 	%p27, %r173, 0;
	mov.f32 	%f162, 0f00000000;
	sub.f32 	%f163, %f162, %f161;
	selp.f32 	%f383, %f161, %f163, %p27;
$L__BB2_33:
	@%p11 bra 	$L__BB2_43;
	mul.f32 	%f30, %f14, %f8;
	mul.f32 	%f164, %f30, 0f3F22F983;
	cvt.rni.s32.f32 	%r361, %f164;
	cvt.rn.f32.s32 	%f165, %r361;
	fma.rn.f32 	%f166, %f165, 0fBFC90FDA, %f30;
	fma.rn.f32 	%f167, %f165, 0fB3A22168, %f166;
	fma.rn.f32 	%f384, %f165, 0fA7C234C5, %f167;
	abs.f32 	%f32, %f30;
	setp.ltu.f32 	%p29, %f32, 0f47CE4780;
	@%p29 bra 	$L__BB2_42;
	setp.eq.f32 	%p30, %f32, 0f7F800000;
	@%p30 bra 	$L__BB2_41;
	mov.b32 	%r44, %f30;
	shl.b32 	%r175, %r44, 8;
	or.b32  	%r45, %r175, -2147483648;
	mov.b64 	%rd141, 0;
	mov.b32 	%r358, 0;
$L__BB2_37:
	.pragma "nounroll";
	mul.wide.u32 	%rd56, %r358, 4;
	mov.u64 	%rd57, __cudart_i2opi_f;
	add.s64 	%rd58, %rd57, %rd56;
	ld.global.nc.u32 	%r176, [%rd58];
	mad.wide.u32 	%rd59, %r176, %r45, %rd141;
	shr.u64 	%rd141, %rd59, 32;
	add.s64 	%rd60, %rd2, %rd56;
	st.local.u32 	[%rd60], %rd59;
	add.s32 	%r358, %r358, 1;
	setp.ne.s32 	%p31, %r358, 6;
	@%p31 bra 	$L__BB2_37;
	shr.u32 	%r177, %r44, 23;
	st.local.u32 	[%rd2+24], %rd141;
	and.b32  	%r48, %r177, 31;
	and.b32  	%r178, %r177, 224;
	add.s32 	%r179, %r178, -128;
	shr.u32 	%r180, %r179, 5;
	mul.wide.u32 	%rd61, %r180, 4;
	sub.s64 	%rd62, %rd2, %rd61;
	ld.local.u32 	%r359, [%rd62+24];
	ld.local.u32 	%r360, [%rd62+20];
	setp.eq.s32 	%p32, %r48, 0;
	@%p32 bra 	$L__BB2_40;
	shf.l.wrap.b32 	%r359, %r360, %r359, %r48;
	mul.wide.u32 	%rd63, %r180, 4;
	sub.s64 	%rd64, %rd2, %rd63;
	ld.local.u32 	%r185, [%rd64+16];
	shf.l.wrap.b32 	%r360, %r185, %r360, %r48;
$L__BB2_40:
	shr.u32 	%r186, %r359, 30;
	shf.l.wrap.b32 	%r187, %r360, %r359, 2;
	shl.b32 	%r188, %r360, 2;
	shr.u32 	%r189, %r187, 31;
	add.s32 	%r190, %r189, %r186;
	neg.s32 	%r191, %r190;
	setp.lt.s32 	%p33, %r44, 0;
	selp.b32 	%r361, %r191, %r190, %p33;
	xor.b32  	%r192, %r187, %r44;
	shr.s32 	%r193, %r187, 31;
	xor.b32  	%r194, %r193, %r187;
	xor.b32  	%r195, %r193, %r188;
	cvt.u64.u32 	%rd65, %r194;
	shl.b64 	%rd66, %rd65, 32;
	cvt.u64.u32 	%rd67, %r195;
	or.b64  	%rd68, %rd66, %rd67;
	cvt.rn.f64.s64 	%fd5, %rd68;
	mul.f64 	%fd6, %fd5, 0d3BF921FB54442D19;
	cvt.rn.f32.f64 	%f168, %fd6;
	neg.f32 	%f169, %f168;
	setp.lt.s32 	%p34, %r192, 0;
	selp.f32 	%f384, %f169, %f168, %p34;
	bra.uni 	$L__BB2_42;
$L__BB2_41:
	mov.f32 	%f170, 0f00000000;
	mul.rn.f32 	%f384, %f30, %f170;
	mov.b32 	%r361, 0;
$L__BB2_42:
	add.s32 	%r197, %r361, 1;
	mul.rn.f32 	%f171, %f384, %f384;
	and.b32  	%r198, %r361, 1;
	setp.eq.b32 	%p35, %r198, 1;
	selp.f32 	%f172, %f384, 0f3F800000, %p35;
	fma.rn.f32 	%f173, %f171, %f172, 0f00000000;
	fma.rn.f32 	%f174, %f171, 0f37CBAC00, 0fBAB607ED;
	selp.f32 	%f175, 0fB94D4153, %f174, %p35;
	selp.f32 	%f176, 0f3C0885E4, 0f3D2AAABB, %p35;
	fma.rn.f32 	%f177, %f175, %f171, %f176;
	selp.f32 	%f178, 0fBE2AAAA8, 0fBEFFFFFF, %p35;
	fma.rn.f32 	%f179, %f177, %f171, %f178;
	fma.rn.f32 	%f180, %f179, %f173, %f172;
	and.b32  	%r199, %r197, 2;
	setp.eq.s32 	%p36, %r199, 0;
	mov.f32 	%f181, 0f00000000;
	sub.f32 	%f182, %f181, %f180;
	selp.f32 	%f386, %f180, %f182, %p36;
	bra.uni 	$L__BB2_52;
$L__BB2_43:
	mul.f32 	%f37, %f14, %f8;
	mul.f32 	%f183, %f37, 0f3F22F983;
	cvt.rni.s32.f32 	%r365, %f183;
	cvt.rn.f32.s32 	%f184, %r365;
	fma.rn.f32 	%f185, %f184, 0fBFC90FDA, %f37;
	fma.rn.f32 	%f186, %f184, 0fB3A22168, %f185;
	fma.rn.f32 	%f385, %f184, 0fA7C234C5, %f186;
	abs.f32 	%f39, %f37;
	setp.ltu.f32 	%p37, %f39, 0f47CE4780;
	@%p37 bra 	$L__BB2_51;
	setp.eq.f32 	%p38, %f39, 0f7F800000;
	@%p38 bra 	$L__BB2_50;
	mov.b32 	%r58, %f37;
	shl.b32 	%r201, %r58, 8;
	or.b32  	%r59, %r201, -2147483648;
	mov.b64 	%rd142, 0;
	mov.b32 	%r362, 0;
$L__BB2_46:
	.pragma "nounroll";
	mul.wide.u32 	%rd70, %r362, 4;
	mov.u64 	%rd71, __cudart_i2opi_f;
	add.s64 	%rd72, %rd71, %rd70;
	ld.global.nc.u32 	%r202, [%rd72];
	mad.wide.u32 	%rd73, %r202, %r59, %rd142;
	shr.u64 	%rd142, %rd73, 32;
	add.s64 	%rd74, %rd3, %rd70;
	st.local.u32 	[%rd74], %rd73;
	add.s32 	%r362, %r362, 1;
	setp.ne.s32 	%p39, %r362, 6;
	@%p39 bra 	$L__BB2_46;
	shr.u32 	%r203, %r58, 23;
	st.local.u32 	[%rd3+24], %rd142;
	and.b32  	%r62, %r203, 31;
	and.b32  	%r204, %r203, 224;
	add.s32 	%r205, %r204, -128;
	shr.u32 	%r206, %r205, 5;
	mul.wide.u32 	%rd75, %r206, 4;
	sub.s64 	%rd76, %rd3, %rd75;
	ld.local.u32 	%r363, [%rd76+24];
	ld.local.u32 	%r364, [%rd76+20];
	setp.eq.s32 	%p40, %r62, 0;
	@%p40 bra 	$L__BB2_49;
	shf.l.wrap.b32 	%r363, %r364, %r363, %r62;
	mul.wide.u32 	%rd77, %r206, 4;
	sub.s64 	%rd78, %rd3, %rd77;
	ld.local.u32 	%r211, [%rd78+16];
	shf.l.wrap.b32 	%r364, %r211, %r364, %r62;
$L__BB2_49:
	shr.u32 	%r212, %r363, 30;
	shf.l.wrap.b32 	%r213, %r364, %r363, 2;
	shl.b32 	%r214, %r364, 2;
	shr.u32 	%r215, %r213, 31;
	add.s32 	%r216, %r215, %r212;
	neg.s32 	%r217, %r216;
	setp.lt.s32 	%p41, %r58, 0;
	selp.b32 	%r365, %r217, %r216, %p41;
	xor.b32  	%r218, %r213, %r58;
	shr.s32 	%r219, %r213, 31;
	xor.b32  	%r220, %r219, %r213;
	xor.b32  	%r221, %r219, %r214;
	cvt.u64.u32 	%rd79, %r220;
	shl.b64 	%rd80, %rd79, 32;
	cvt.u64.u32 	%rd81, %r221;
	or.b64  	%rd82, %rd80, %rd81;
	cvt.rn.f64.s64 	%fd7, %rd82;
	mul.f64 	%fd8, %fd7, 0d3BF921FB54442D19;
	cvt.rn.f32.f64 	%f187, %fd8;
	neg.f32 	%f188, %f187;
	setp.lt.s32 	%p42, %r218, 0;
	selp.f32 	%f385, %f188, %f187, %p42;
	bra.uni 	$L__BB2_51;
$L__BB2_50:
	mov.f32 	%f189, 0f00000000;
	mul.rn.f32 	%f385, %f37, %f189;
	mov.b32 	%r365, 0;
$L__BB2_51:
	mul.rn.f32 	%f190, %f385, %f385;
	and.b32  	%r223, %r365, 1;
	setp.eq.b32 	%p43, %r223, 1;
	selp.f32 	%f191, 0f3F800000, %f385, %p43;
	fma.rn.f32 	%f192, %f190, %f191, 0f00000000;
	fma.rn.f32 	%f193, %f190, 0f37CBAC00, 0fBAB607ED;
	selp.f32 	%f194, %f193, 0fB94D4153, %p43;
	selp.f32 	%f195, 0f3D2AAABB, 0f3C0885E4, %p43;
	fma.rn.f32 	%f196, %f194, %f190, %f195;
	selp.f32 	%f197, 0fBEFFFFFF, 0fBE2AAAA8, %p43;
	fma.rn.f32 	%f198, %f196, %f190, %f197;
	fma.rn.f32 	%f199, %f198, %f192, %f191;
	and.b32  	%r224, %r365, 2;
	setp.eq.s32 	%p44, %r224, 0;
	mov.f32 	%f200, 0f00000000;
	sub.f32 	%f201, %f200, %f199;
	selp.f32 	%f386, %f199, %f201, %p44;
$L__BB2_52:
	add.s32 	%r225, %r349, %r2;
	mul.wide.s32 	%rd83, %r225, 2;
	add.s64 	%rd84, %rd6, %rd83;
	ld.global.nc.u16 	%rs1, [%rd84];
	// begin inline asm
	{ cvt.f32.bf16 %f202, %rs1;}

	// end inline asm
	add.f32 	%f204, %f383, %f202;
	add.s32 	%r226, %r14, %r349;
	mul.wide.s32 	%rd85, %r226, 2;
	add.s64 	%rd86, %rd7, %rd85;
	ld.global.nc.u16 	%rs2, [%rd86];
	// begin inline asm
	{ cvt.f32.bf16 %f203, %rs2;}

	// end inline asm
	add.f32 	%f205, %f386, %f203;
	fma.rn.f32 	%f379, %f204, %f205, %f379;
	add.s32 	%r349, %r349, 1;
	setp.ne.s32 	%p45, %r349, %r100;
	@%p45 bra 	$L__BB2_11;
	ld.param.f32 	%f375, [_Z42attention_fwd_kernel_sinusoidal_fused_bf16ILi64EEvPK13__nv_bfloat16S2_S2_PS0_iiiiif_param_9];
	mul.f32 	%f206, %f375, %f379;
	shl.b32 	%r227, %r348, 2;
	mov.u32 	%r228, smem;
	add.s32 	%r229, %r228, %r227;
	st.shared.f32 	[%r229], %f206;
	mov.u32 	%r230, %ntid.x;
	add.s32 	%r348, %r348, %r230;
	setp.lt.s32 	%p46, %r348, %r11;
	@%p46 bra 	$L__BB2_10;
	bra.uni 	$L__BB2_55;
$L__BB2_54:
	ld.param.f32 	%f374, [_Z42attention_fwd_kernel_sinusoidal_fused_bf16ILi64EEvPK13__nv_bfloat16S2_S2_PS0_iiiiif_param_9];
	shl.b32 	%r104, %r366, 2;
	mov.u32 	%r105, smem;
	add.s32 	%r106, %r105, %r104;
	mul.f32 	%f100, %f374, 0f00000000;
	st.shared.f32 	[%r106], %f100;
	mov.u32 	%r107, %ntid.x;
	add.s32 	%r366, %r366, %r107;
	setp.lt.s32 	%p5, %r366, %r11;
	@%p5 bra 	$L__BB2_54;
$L__BB2_55:
	mov.u32 	%r75, %ntid.x;
	mov.u32 	%r369, %tid.x;
	setp.ge.s32 	%p47, %r369, %r11;
	bar.sync 	0;
	mov.f32 	%f388, 0fFF800000;
	@%p47 bra 	$L__BB2_58;
	mov.f32 	%f388, 0fFF800000;
	mov.u32 	%r367, %r369;
$L__BB2_57:
	shl.b32 	%r231, %r367, 2;
	mov.u32 	%r232, smem;
	add.s32 	%r233, %r232, %r231;
	ld.shared.f32 	%f209, [%r233];
	max.f32 	%f388, %f388, %f209;
	add.s32 	%r367, %r367, %r75;
	setp.lt.s32 	%p48, %r367, %r11;
	@%p48 bra 	$L__BB2_57;
$L__BB2_58:
	and.b32  	%r79, %r369, 31;
	setp.ne.s32 	%p49, %r79, 0;
	mov.b32 	%r234, %f388;
	shfl.sync.bfly.b32	%r235|%p50, %r234, 16, 31, -1;
	mov.b32 	%f210, %r235;
	max.f32 	%f211, %f388, %f210;
	mov.b32 	%r236, %f211;
	shfl.sync.bfly.b32	%r237|%p51, %r236, 8, 31, -1;
	mov.b32 	%f212, %r237;
	max.f32 	%f213, %f211, %f212;
	mov.b32 	%r238, %f213;
	shfl.sync.bfly.b32	%r239|%p52, %r238, 4, 31, -1;
	mov.b32 	%f214, %r239;
	max.f32 	%f215, %f213, %f214;
	mov.b32 	%r240, %f215;
	shfl.sync.bfly.b32	%r241|%p53, %r240, 2, 31, -1;
	mov.b32 	%f216, %r241;
	max.f32 	%f217, %f215, %f216;
	mov.b32 	%r242, %f217;
	shfl.sync.bfly.b32	%r243|%p54, %r242, 1, 31, -1;
	mov.b32 	%f218, %r243;
	max.f32 	%f390, %f217, %f218;
	@%p49 bra 	$L__BB2_60;
	shr.u32 	%r244, %r369, 3;
	mov.u32 	%r245, smem;
	add.s32 	%r246, %r245, %r244;
	st.shared.f32 	[%r246+256], %f390;
$L__BB2_60:
	setp.gt.u32 	%p55, %r369, 31;
	bar.sync 	0;
	@%p55 bra 	$L__BB2_64;
	add.s32 	%r247, %r75, 31;
	shr.u32 	%r248, %r247, 5;
	setp.ge.u32 	%p56, %r369, %r248;
	mov.f32 	%f389, 0fFF800000;
	@%p56 bra 	$L__BB2_63;
	shl.b32 	%r249, %r79, 2;
	mov.u32 	%r250, smem;
	add.s32 	%r251, %r250, %r249;
	ld.shared.f32 	%f389, [%r251+256];
$L__BB2_63:
	mov.b32 	%r252, %f389;
	shfl.sync.bfly.b32	%r253|%p57, %r252, 16, 31, -1;
	mov.b32 	%f220, %r253;
	max.f32 	%f221, %f389, %f220;
	mov.b32 	%r254, %f221;
	shfl.sync.bfly.b32	%r255|%p58, %r254, 8, 31, -1;
	mov.b32 	%f222, %r255;
	max.f32 	%f223, %f221, %f222;
	mov.b32 	%r256, %f223;
	shfl.sync.bfly.b32	%r257|%p59, %r256, 4, 31, -1;
	mov.b32 	%f224, %r257;
	max.f32 	%f225, %f223, %f224;
	mov.b32 	%r258, %f225;
	shfl.sync.bfly.b32	%r259|%p60, %r258, 2, 31, -1;
	mov.b32 	%f226, %r259;
	max.f32 	%f227, %f225, %f226;
	mov.b32 	%r260, %f227;
	shfl.sync.bfly.b32	%r261|%p61, %r260, 1, 31, -1;
	mov.b32 	%f228, %r261;
	max.f32 	%f390, %f227, %f228;
$L__BB2_64:
	setp.ge.s32 	%p62, %r369, %r11;
	bar.sync 	0;
	max.f32 	%f54, %f378, %f390;
	sub.f32 	%f230, %f378, %f54;
	fma.rn.f32 	%f231, %f230, 0f3BBB989D, 0f3F000000;
	cvt.sat.f32.f32 	%f232, %f231;
	mov.f32 	%f233, 0f4B400001;
	mov.f32 	%f234, 0f437C0000;
	fma.rm.f32 	%f235, %f232, %f234, %f233;
	add.f32 	%f236, %f235, 0fCB40007F;
	neg.f32 	%f237, %f236;
	fma.rn.f32 	%f238, %f230, 0f3FB8AA3B, %f237;
	fma.rn.f32 	%f239, %f230, 0f32A57060, %f238;
	mov.b32 	%r262, %f235;
	shl.b32 	%r263, %r262, 23;
	mov.b32 	%f240, %r263;
	ex2.approx.ftz.f32 	%f241, %f239;
	mul.f32 	%f55, %f241, %f240;
	mov.f32 	%f392, 0f00000000;
	@%p62 bra 	$L__BB2_67;
	mov.f32 	%f392, 0f00000000;
	mov.u32 	%r368, %r369;
$L__BB2_66:
	shl.b32 	%r264, %r368, 2;
	mov.u32 	%r265, smem;
	add.s32 	%r266, %r265, %r264;
	ld.shared.f32 	%f243, [%r266];
	sub.f32 	%f244, %f243, %f54;
	fma.rn.f32 	%f245, %f244, 0f3BBB989D, 0f3F000000;
	cvt.sat.f32.f32 	%f246, %f245;
	mov.f32 	%f247, 0f4B400001;
	mov.f32 	%f248, 0f437C0000;
	fma.rm.f32 	%f249, %f246, %f248, %f247;
	add.f32 	%f250, %f249, 0fCB40007F;
	neg.f32 	%f251, %f250;
	fma.rn.f32 	%f252, %f244, 0f3FB8AA3B, %f251;
	fma.rn.f32 	%f253, %f244, 0f32A57060, %f252;
	mov.b32 	%r267, %f249;
	shl.b32 	%r268, %r267, 23;
	mov.b32 	%f254, %r268;
	ex2.approx.ftz.f32 	%f255, %f253;
	mul.f32 	%f256, %f255, %f254;
	st.shared.f32 	[%r266], %f256;
	add.f32 	%f392, %f392, %f256;
	add.s32 	%r368, %r368, %r75;
	setp.lt.s32 	%p63, %r368, %r11;
	@%p63 bra 	$L__BB2_66;
$L__BB2_67:
	setp.ne.s32 	%p64, %r79, 0;
	mov.b32 	%r269, %f392;
	shfl.sync.bfly.b32	%r270|%p65, %r269, 16, 31, -1;
	mov.b32 	%f257, %r270;
	add.f32 	%f258, %f392, %f257;
	mov.b32 	%r271, %f258;
	shfl.sync.bfly.b32	%r272|%p66, %r271, 8, 31, -1;
	mov.b32 	%f259, %r272;
	add.f32 	%f260, %f258, %f259;
	mov.b32 	%r273, %f260;
	shfl.sync.bfly.b32	%r274|%p67, %r273, 4, 31, -1;
	mov.b32 	%f261, %r274;
	add.f32 	%f262, %f260, %f261;
	mov.b32 	%r275, %f262;
	shfl.sync.bfly.b32	%r276|%p68, %r275, 2, 31, -1;
	mov.b32 	%f263, %r276;
	add.f32 	%f264, %f262, %f263;
	mov.b32 	%r277, %f264;
	shfl.sync.bfly.b32	%r278|%p69, %r277, 1, 31, -1;
	mov.b32 	%f265, %r278;
	add.f32 	%f394, %f264, %f265;
	@%p64 bra 	$L__BB2_69;
	shr.u32 	%r279, %r369, 3;
	mov.u32 	%r280, smem;
	add.s32 	%r281, %r280, %r279;
	st.shared.f32 	[%r281+256], %f394;
$L__BB2_69:
	setp.gt.u32 	%p70, %r369, 31;
	bar.sync 	0;
	@%p70 bra 	$L__BB2_73;
	add.s32 	%r282, %r75, 31;
	shr.u32 	%r283, %r282, 5;
	setp.ge.u32 	%p71, %r369, %r283;
	mov.f32 	%f393, 0f00000000;
	@%p71 bra 	$L__BB2_72;
	shl.b32 	%r284, %r79, 2;
	mov.u32 	%r285, smem;
	add.s32 	%r286, %r285, %r284;
	ld.shared.f32 	%f393, [%r286+256];
$L__BB2_72:
	mov.b32 	%r287, %f393;
	shfl.sync.bfly.b32	%r288|%p72, %r287, 16, 31, -1;
	mov.b32 	%f267, %r288;
	add.f32 	%f268, %f393, %f267;
	mov.b32 	%r289, %f268;
	shfl.sync.bfly.b32	%r290|%p73, %r289, 8, 31, -1;
	mov.b32 	%f269, %r290;
	add.f32 	%f270, %f268, %f269;
	mov.b32 	%r291, %f270;
	shfl.sync.bfly.b32	%r292|%p74, %r291, 4, 31, -1;
	mov.b32 	%f271, %r292;
	add.f32 	%f272, %f270, %f271;
	mov.b32 	%r293, %f272;
	shfl.sync.bfly.b32	%r294|%p75, %r293, 2, 31, -1;
	mov.b32 	%f273, %r294;
	add.f32 	%f274, %f272, %f273;
	mov.b32 	%r295, %f274;
	shfl.sync.bfly.b32	%r296|%p76, %r295, 1, 31, -1;
	mov.b32 	%f275, %r296;
	add.f32 	%f394, %f274, %f275;
$L__BB2_73:
	setp.ge.s32 	%p77, %r369, %r100;
	bar.sync 	0;
	fma.rn.f32 	%f377, %f377, %f55, %f394;
	@%p77 bra 	$L__BB2_92;
	shl.b32 	%r297, %r346, 6;
	sub.s32 	%r298, %r8, %r297;
	sub.s32 	%r82, %r298, %r10;
	and.b32  	%r83, %r8, 3;
	add.s32 	%r84, %r298, -1;
$L__BB2_75:
	setp.eq.s32 	%p78, %r347, 0;
	mov.f32 	%f395, 0f00000000;
	@%p78 bra 	$L__BB2_77;
	ld.param.u64 	%rd134, [_Z42attention_fwd_kernel_sinusoidal_fused_bf16ILi64EEvPK13__nv_bfloat16S2_S2_PS0_iiiiif_param_3];
	add.s32 	%r299, %r369, %r2;
	cvta.to.global.u64 	%rd87, %rd134;
	mul.wide.s32 	%rd88, %r299, 2;
	add.s64 	%rd89, %rd87, %rd88;
	ld.global.u16 	%rs3, [%rd89];
	// begin inline asm
	{ cvt.f32.bf16 %f395, %rs3;}

	// end inline asm
$L__BB2_77:
	setp.lt.s32 	%p79, %r11, 1;
	mov.f32 	%f403, 0f00000000;
	@%p79 bra 	$L__BB2_91;
	setp.lt.u32 	%p80, %r84, 15;
	mov.f32 	%f403, 0f00000000;
	mov.b32 	%r372, 0;
	@%p80 bra 	$L__BB2_81;
	mov.f32 	%f403, 0f00000000;
	mov.b32 	%r370, 0;
$L__BB2_80:
	.pragma "nounroll";
	ld.param.u32 	%r341, [_Z42attention_fwd_kernel_sinusoidal_fused_bf16ILi64EEvPK13__nv_bfloat16S2_S2_PS0_iiiiif_param_7];
	add.s32 	%r302, %r370, %r347;
	mul.lo.s32 	%r303, %r100, %r341;
	mov.u32 	%r304, %ctaid.y;
	mad.lo.s32 	%r305, %r303, %r304, %r369;
	mad.lo.s32 	%r306, %r302, %r100, %r305;
	mul.wide.s32 	%rd90, %r306, 2;
	add.s64 	%rd91, %rd1, %rd90;
	ld.global.nc.u16 	%rs4, [%rd91];
	// begin inline asm
	{ cvt.f32.bf16 %f282, %rs4;}

	// end inline asm
	shl.b32 	%r307, %r370, 2;
	mov.u32 	%r308, smem;
	add.s32 	%r309, %r308, %r307;
	ld.shared.v4.f32 	{%f298, %f299, %f300, %f301}, [%r309];
	fma.rn.f32 	%f302, %f282, %f298, %f403;
	mul.wide.s32 	%rd92, %r100, 2;
	add.s64 	%rd93, %rd91, %rd92;
	ld.global.nc.u16 	%rs5, [%rd93];
	// begin inline asm
	{ cvt.f32.bf16 %f283, %rs5;}

	// end inline asm
	fma.rn.f32 	%f303, %f283, %f299, %f302;
	add.s64 	%rd94, %rd93, %rd92;
	ld.global.nc.u16 	%rs6, [%rd94];
	// begin inline asm
	{ cvt.f32.bf16 %f284, %rs6;}

	// end inline asm
	fma.rn.f32 	%f304, %f284, %f300, %f303;
	add.s64 	%rd95, %rd94, %rd92;
	ld.global.nc.u16 	%rs7, [%rd95];
	// begin inline asm
	{ cvt.f32.bf16 %f285, %rs7;}

	// end inline asm
	fma.rn.f32 	%f305, %f285, %f301, %f304;
	add.s64 	%rd96, %rd95, %rd92;
	ld.global.nc.u16 	%rs8, [%rd96];
	// begin inline asm
	{ cvt.f32.bf16 %f286, %rs8;}

	// end inline asm
	ld.shared.v4.f32 	{%f306, %f307, %f308, %f309}, [%r309+16];
	fma.rn.f32 	%f310, %f286, %f306, %f305;
	add.s64 	%rd97, %rd96, %rd92;
	ld.global.nc.u16 	%rs9, [%rd97];
	// begin inline asm
	{ cvt.f32.bf16 %f287, %rs9;}

	// end inline asm
	fma.rn.f32 	%f311, %f287, %f307, %f310;
	add.s64 	%rd98, %rd97, %rd92;
	ld.global.nc.u16 	%rs10, [%rd98];
	// begin inline asm
	{ cvt.f32.bf16 %f288, %rs10;}

	// end inline asm
	fma.rn.f32 	%f312, %f288, %f308, %f311;
	add.s64 	%rd99, %rd98, %rd92;
	ld.global.nc.u16 	%rs11, [%rd99];
	// begin inline asm
	{ cvt.f32.bf16 %f289, %rs11;}

	// end inline asm
	fma.rn.f32 	%f313, %f289, %f309, %f312;
	add.s64 	%rd100, %rd99, %rd92;
	ld.global.nc.u16 	%rs12, [%rd100];
	// begin inline asm
	{ cvt.f32.bf16 %f290, %rs12;}

	// end inline asm
	ld.shared.v4.f32 	{%f314, %f315, %f316, %f317}, [%r309+32];
	fma.rn.f32 	%f318, %f290, %f314, %f313;
	add.s64 	%rd101, %rd100, %rd92;
	ld.global.nc.u16 	%rs13, [%rd101];
	// begin inline asm
	{ cvt.f32.bf16 %f291, %rs13;}

	// end inline asm
	fma.rn.f32 	%f319, %f291, %f315, %f318;
	add.s64 	%rd102, %rd101, %rd92;
	ld.global.nc.u16 	%rs14, [%rd102];
	// begin inline asm
	{ cvt.f32.bf16 %f292, %rs14;}

	// end inline asm
	fma.rn.f32 	%f320, %f292, %f316, %f319;
	add.s64 	%rd103, %rd102, %rd92;
	ld.global.nc.u16 	%rs15, [%rd103];
	// begin inline asm
	{ cvt.f32.bf16 %f293, %rs15;}

	// end inline asm
	fma.rn.f32 	%f321, %f293, %f317, %f320;
	add.s64 	%rd104, %rd103, %rd92;
	ld.global.nc.u16 	%rs16, [%rd104];
	// begin inline asm
	{ cvt.f32.bf16 %f294, %rs16;}

	// end inline asm
	ld.shared.v4.f32 	{%f322, %f323, %f324, %f325}, [%r309+48];
	fma.rn.f32 	%f326, %f294, %f322, %f321;
	add.s64 	%rd105, %rd104, %rd92;
	ld.global.nc.u16 	%rs17, [%rd105];
	// begin inline asm
	{ cvt.f32.bf16 %f295, %rs17;}

	// end inline asm
	fma.rn.f32 	%f327, %f295, %f323, %f326;
	add.s64 	%rd106, %rd105, %rd92;
	ld.global.nc.u16 	%rs18, [%rd106];
	// begin inline asm
	{ cvt.f32.bf16 %f296, %rs18;}

	// end inline asm
	fma.rn.f32 	%f328, %f296, %f324, %f327;
	add.s64 	%rd107, %rd106, %rd92;
	ld.global.nc.u16 	%rs19, [%rd107];
	// begin inline asm
	{ cvt.f32.bf16 %f297, %rs19;}

	// end inline asm
	fma.rn.f32 	%f403, %f297, %f325, %f328;
	add.s32 	%r370, %r370, 16;
	setp.ne.s32 	%p81, %r370, %r82;
	mov.u32 	%r372, %r82;
	@%p81 bra 	$L__BB2_80;
$L__BB2_81:
	setp.eq.s32 	%p82, %r10, 0;
	@%p82 bra 	$L__BB2_91;
	add.s32 	%r310, %r10, -1;
	setp.lt.u32 	%p83, %r310, 7;
	@%p83 bra 	$L__BB2_84;
	ld.param.u32 	%r342, [_Z42attention_fwd_kernel_sinusoidal_fused_bf16ILi64EEvPK13__nv_bfloat16S2_S2_PS0_iiiiif_param_7];
	add.s32 	%r311, %r372, %r347;
	mul.lo.s32 	%r312, %r100, %r342;
	mov.u32 	%r313, %ctaid.y;
	mad.lo.s32 	%r314, %r312, %r313, %r369;
	mad.lo.s32 	%r315, %r311, %r100, %r314;
	mul.wide.s32 	%rd108, %r315, 2;
	add.s64 	%rd109, %rd1, %rd108;
	ld.global.nc.u16 	%rs20, [%rd109];
	// begin inline asm
	{ cvt.f32.bf16 %f330, %rs20;}

	// end inline asm
	shl.b32 	%r316, %r372, 2;
	mov.u32 	%r317, smem;
	add.s32 	%r318, %r317, %r316;
	ld.shared.f32 	%f338, [%r318];
	fma.rn.f32 	%f339, %f330, %f338, %f403;
	mul.wide.s32 	%rd110, %r100, 2;
	add.s64 	%rd111, %rd109, %rd110;
	ld.global.nc.u16 	%rs21, [%rd111];
	// begin inline asm
	{ cvt.f32.bf16 %f331, %rs21;}

	// end inline asm
	ld.shared.f32 	%f340, [%r318+4];
	fma.rn.f32 	%f341, %f331, %f340, %f339;
	add.s64 	%rd112, %rd111, %rd110;
	ld.global.nc.u16 	%rs22, [%rd112];
	// begin inline asm
	{ cvt.f32.bf16 %f332, %rs22;}

	// end inline asm
	ld.shared.f32 	%f342, [%r318+8];
	fma.rn.f32 	%f343, %f332, %f342, %f341;
	add.s64 	%rd113, %rd112, %rd110;
	ld.global.nc.u16 	%rs23, [%rd113];
	// begin inline asm
	{ cvt.f32.bf16 %f333, %rs23;}

	// end inline asm
	ld.shared.f32 	%f344, [%r318+12];
	fma.rn.f32 	%f345, %f333, %f344, %f343;
	add.s64 	%rd114, %rd113, %rd110;
	ld.global.nc.u16 	%rs24, [%rd114];
	// begin inline asm
	{ cvt.f32.bf16 %f334, %rs24;}

	// end inline asm
	ld.shared.f32 	%f346, [%r318+16];
	fma.rn.f32 	%f347, %f334, %f346, %f345;
	add.s64 	%rd115, %rd114, %rd110;
	ld.global.nc.u16 	%rs25, [%rd115];
	// begin inline asm
	{ cvt.f32.bf16 %f335, %rs25;}

	// end inline asm
	ld.shared.f32 	%f348, [%r318+20];
	fma.rn.f32 	%f349, %f335, %f348, %f347;
	add.s64 	%rd116, %rd115, %rd110;
	ld.global.nc.u16 	%rs26, [%rd116];
	// begin inline asm
	{ cvt.f32.bf16 %f336, %rs26;}

	// end inline asm
	ld.shared.f32 	%f350, [%r318+24];
	fma.rn.f32 	%f351, %f336, %f350, %f349;
	add.s64 	%rd117, %rd116, %rd110;
	ld.global.nc.u16 	%rs27, [%rd117];
	// begin inline asm
	{ cvt.f32.bf16 %f337, %rs27;}

	// end inline asm
	ld.shared.f32 	%f352, [%r318+28];
	fma.rn.f32 	%f403, %f337, %f352, %f351;
	add.s32 	%r372, %r372, 8;
$L__BB2_84:
	setp.eq.s32 	%p84, %r9, 0;
	@%p84 bra 	$L__BB2_91;
	add.s32 	%r319, %r9, -1;
	setp.lt.u32 	%p85, %r319, 3;
	@%p85 bra 	$L__BB2_87;
	ld.param.u32 	%r343, [_Z42attention_fwd_kernel_sinusoidal_fused_bf16ILi64EEvPK13__nv_bfloat16S2_S2_PS0_iiiiif_param_7];
	add.s32 	%r320, %r372, %r347;
	mul.lo.s32 	%r321, %r100, %r343;
	mov.u32 	%r322, %ctaid.y;
	mad.lo.s32 	%r323, %r321, %r322, %r369;
	mad.lo.s32 	%r324, %r320, %r100, %r323;
	mul.wide.s32 	%rd118, %r324, 2;
	add.s64 	%rd119, %rd1, %rd118;
	ld.global.nc.u16 	%rs28, [%rd119];
	// begin inline asm
	{ cvt.f32.bf16 %f354, %rs28;}

	// end inline asm
	shl.b32 	%r325, %r372, 2;
	mov.u32 	%r326, smem;
	add.s32 	%r327, %r326, %r325;
	ld.shared.f32 	%f358, [%r327];
	fma.rn.f32 	%f359, %f354, %f358, %f403;
	mul.wide.s32 	%rd120, %r100, 2;
	add.s64 	%rd121, %rd119, %rd120;
	ld.global.nc.u16 	%rs29, [%rd121];
	// begin inline asm
	{ cvt.f32.bf16 %f355, %rs29;}

	// end inline asm
	ld.shared.f32 	%f360, [%r327+4];
	fma.rn.f32 	%f361, %f355, %f360, %f359;
	add.s64 	%rd122, %rd121, %rd120;
	ld.global.nc.u16 	%rs30, [%rd122];
	// begin inline asm
	{ cvt.f32.bf16 %f356, %rs30;}

	// end inline asm
	ld.shared.f32 	%f362, [%r327+8];
	fma.rn.f32 	%f363, %f356, %f362, %f361;
	add.s64 	%rd123, %rd122, %rd120;
	ld.global.nc.u16 	%rs31, [%rd123];
	// begin inline asm
	{ cvt.f32.bf16 %f357, %rs31;}

	// end inline asm
	ld.shared.f32 	%f364, [%r327+12];
	fma.rn.f32 	%f403, %f357, %f364, %f363;
	add.s32 	%r372, %r372, 4;
$L__BB2_87:
	setp.eq.s32 	%p86, %r83, 0;
	@%p86 bra 	$L__BB2_91;
	ld.param.u32 	%r344, [_Z42attention_fwd_kernel_sinusoidal_fused_bf16ILi64EEvPK13__nv_bfloat16S2_S2_PS0_iiiiif_param_7];
	setp.eq.s32 	%p87, %r83, 1;
	add.s32 	%r328, %r372, %r347;
	mul.lo.s32 	%r329, %r100, %r344;
	mov.u32 	%r330, %ctaid.y;
	mad.lo.s32 	%r331, %r329, %r330, %r369;
	mad.lo.s32 	%r332, %r328, %r100, %r331;
	mul.wide.s32 	%rd124, %r332, 2;
	add.s64 	%rd20, %rd1, %rd124;
	ld.global.nc.u16 	%rs32, [%rd20];
	// begin inline asm
	{ cvt.f32.bf16 %f365, %rs32;}

	// end inline asm
	shl.b32 	%r333, %r372, 2;
	mov.u32 	%r334, smem;
	add.s32 	%r93, %r334, %r333;
	ld.shared.f32 	%f366, [%r93];
	fma.rn.f32 	%f403, %f365, %f366, %f403;
	@%p87 bra 	$L__BB2_91;
	setp.eq.s32 	%p88, %r83, 2;
	mul.wide.s32 	%rd125, %r100, 2;
	add.s64 	%rd21, %rd20, %rd125;
	ld.global.nc.u16 	%rs33, [%rd21];
	// begin inline asm
	{ cvt.f32.bf16 %f367, %rs33;}

	// end inline asm
	ld.shared.f32 	%f368, [%r93+4];
	fma.rn.f32 	%f403, %f367, %f368, %f403;
	@%p88 bra 	$L__BB2_91;
	add.s64 	%rd127, %rd21, %rd125;
	ld.global.nc.u16 	%rs34, [%rd127];
	// begin inline asm
	{ cvt.f32.bf16 %f369, %rs34;}

	// end inline asm
	ld.shared.f32 	%f370, [%r93+8];
	fma.rn.f32 	%f403, %f369, %f370, %f403;
$L__BB2_91:
	ld.param.u64 	%rd135, [_Z42attention_fwd_kernel_sinusoidal_fused_bf16ILi64EEvPK13__nv_bfloat16S2_S2_PS0_iiiiif_param_3];
	fma.rn.f32 	%f371, %f55, %f395, %f403;
	// begin inline asm
	{  cvt.rn.bf16.f32 %rs35, %f371;}

	// end inline asm
	add.s32 	%r335, %r369, %r2;
	cvta.to.global.u64 	%rd128, %rd135;
	mul.wide.s32 	%rd129, %r335, 2;
	add.s64 	%rd130, %rd128, %rd129;
	st.global.u16 	[%rd130], %rs35;
	mov.u32 	%r336, %ntid.x;
	add.s32 	%r369, %r369, %r336;
	setp.lt.s32 	%p89, %r369, %r100;
	@%p89 bra 	$L__BB2_75;
$L__BB2_92:
	ld.param.u32 	%r345, [_Z42attention_fwd_kernel_sinusoidal_fused_bf16ILi64EEvPK13__nv_bfloat16S2_S2_PS0_iiiiif_param_7];
	bar.sync 	0;
	setp.lt.s32 	%p90, %r7, %r345;
	add.s32 	%r346, %r346, 1;
	mov.u32 	%r347, %r7;
	mov.f32 	%f378, %f54;
	@%p90 bra 	$L__BB2_3;
	bra.uni 	$L__BB2_4;

}


// ===== COMPILED SASS (sm_100) =====

	.target	sm_100

	.elftype	@"ET_EXEC"


//--------------------- .note.nv.tkinfo           --------------------------
	.section	.note.nv.tkinfo,"",@"SHT_NOTE"
	.sectionflags	@"SHF_NOTE_NV_TKINFO"
	.tkinfo
        /*0018*/ 	.word	0x00000002
        /*0030*/ 	.string	""
        /*0030*/ 	.string	"ptxas"
        /*0030*/ 	.string	"Cuda compilation tools, release 13.0, V13.0.88"
        /*0030*/ 	.string	"Build cuda_13.0.r13.0/compiler.36424714_0"
        /*0030*/ 	.string	"-arch sm_100 -m 64 "



//--------------------- .note.nv.cuinfo           --------------------------
	.section	.note.nv.cuinfo,"",@"SHT_NOTE"
	.sectionflags	@"SHF_NOTE_NV_CUINFO"
        /*0018*/ 	.short	0x0002
        /*001a*/ 	.short	0x0064
        /*001c*/ 	.short	0x0082
	.zero		2


//--------------------- .nv.info                  --------------------------
	.section	.nv.info,"",@"SHT_CUDA_INFO"
	.align	4


	//----- nvinfo : EIATTR_REGCOUNT
	.align		4
        /*0000*/ 	.byte	0x04, 0x2f
        /*0002*/ 	.short	(.L_2 - .L_1)
	.align		4
.L_1:
        /*0004*/ 	.word	index@(_Z25attention_fwd_kernel_bf16ILi64EEvPK13__nv_bfloat16S2_S2_PS0_iiiiif)
        /*0008*/ 	.word	0x00000020


	//----- nvinfo : EIATTR_FRAME_SIZE
	.align		4
.L_2:
        /*000c*/ 	.byte	0x04, 0x11
        /*000e*/ 	.short	(.L_4 - .L_3)
	.align		4
.L_3:
        /*0010*/ 	.word	index@($__internal_4_$__cuda_sm3x_div_rn_noftz_f32_slowpath)
        /*0014*/ 	.word	0x00000000


	//----- nvinfo : EIATTR_FRAME_SIZE
	.align		4
.L_4:
        /*0018*/ 	.byte	0x04, 0x11
        /*001a*/ 	.short	(.L_6 - .L_5)
	.align		4
.L_5:
        /*001c*/ 	.word	index@(_Z25attention_fwd_kernel_bf16ILi64EEvPK13__nv_bfloat16S2_S2_PS0_iiiiif)
        /*0020*/ 	.word	0x00000000


	//----- nvinfo : EIATTR_REGCOUNT
	.align		4
.L_6:
        /*0024*/ 	.byte	0x04, 0x2f
        /*0026*/ 	.short	(.L_8 - .L_7)
	.align		4
.L_7:
        /*0028*/ 	.word	index@(_Z36attention_fwd_kernel_rope_fused_bf16ILi64EEvPK13__nv_bfloat16S2_S2_PS0_iiiiiff)
        /*002c*/ 	.word	0x00000022


	//----- nvinfo : EIATTR_FRAME_SIZE
	.align		4
.L_8:
        /*0030*/ 	.byte	0x04, 0x11
        /*0032*/ 	.short	(.L_10 - .L_9)
	.align		4
.L_9:
        /*0034*/ 	.word	index@($__internal_3_$__cuda_sm3x_div_rn_noftz_f32_slowpath)
        /*0038*/ 	.word	0x00000020


	//----- nvinfo : EIATTR_FRAME_SIZE
	.align		4
.L_10:
        /*003c*/ 	.byte	0x04, 0x11
        /*003e*/ 	.short	(.L_12 - .L_11)
	.align		4
.L_11:
        /*0040*/ 	.word	index@($__internal_2_$__cuda_sm20_rcp_rn_f32_slowpath)
        /*0044*/ 	.word	0x00000020


	//----- nvinfo : EIATTR_FRAME_SIZE
	.align		4
.L_12:
        /*0048*/ 	.byte	0x04, 0x11
        /*004a*/ 	.short	(.L_14 - .L_13)
	.align		4
.L_13:
        /*004c*/ 	.word	index@(_Z36attention_fwd_kernel_rope_fused_bf16ILi64EEvPK13__nv_bfloat16S2_S2_PS0_iiiiiff)
        /*0050*/ 	.word	0x00000020


	//----- nvinfo : EIATTR_REGCOUNT
	.align		4
.L_14:
        /*0054*/ 	.byte	0x04, 0x2f
        /*0056*/ 	.short	(.L_16 - .L_15)
	.align		4
.L_15:
        /*0058*/ 	.word	index@(_Z42attention_fwd_kernel_sinusoidal_fused_bf16ILi64EEvPK13__nv_bfloat16S2_S2_PS0_iiiiif)
        /*005c*/ 	.word	0x00000020


	//----- nvinfo : EIATTR_FRAME_SIZE
	.align		4
.L_16:
        /*0060*/ 	.byte	0x04, 0x11
        /*0062*/ 	.short	(.L_18 - .L_17)
	.align		4
.L_17:
        /*0064*/ 	.word	index@($__internal_1_$__cuda_sm3x_div_rn_noftz_f32_slowpath)
        /*0068*/ 	.word	0x00000020


	//----- nvinfo : EIATTR_FRAME_SIZE
	.align		4
.L_18:
        /*006c*/ 	.byte	0x04, 0x11
        /*006e*/ 	.short	(.L_20 - .L_19)
	.align		4
.L_19:
        /*0070*/ 	.word	index@($__internal_0_$__cuda_sm20_rcp_rn_f32_slowpath)
        /*0074*/ 	.word	0x00000020


	//----- nvinfo : EIATTR_FRAME_SIZE
	.align		4
.L_20:
        /*0078*/ 	.byte	0x04, 0x11
        /*007a*/ 	.short	(.L_22 - .L_21)
	.align		4
.L_21:
        /*007c*/ 	.word	index@(_Z42attention_fwd_kernel_sinusoidal_fused_bf16ILi64EEvPK13__nv_bfloat16S2_S2_PS0_iiiiif)
        /*0080*/ 	.word	0x00000020


	//----- nvinfo : EIATTR_MIN_STACK_SIZE
	.align		4
.L_22:
        /*0084*/ 	.byte	0x04, 0x12
        /*0086*/ 	.short	(.L_24 - .L_23)
	.align		4
.L_23:
        /*0088*/ 	.word	index@(_Z42attention_fwd_kernel_sinusoidal_fused_bf16ILi64EEvPK13__nv_bfloat16S2_S2_PS0_iiiiif)
        /*008c*/ 	.word	0x00000020


	//----- nvinfo : EIATTR_MIN_STACK_SIZE
	.align		4
.L_24:
        /*0090*/ 	.byte	0x04, 0x12
        /*0092*/ 	.short	(.L_26 - .L_25)
	.align		4
.L_25:
        /*0094*/ 	.word	index@(_Z36attention_fwd_kernel_rope_fused_bf16ILi64EEvPK13__nv_bfloat16S2_S2_PS0_iiiiiff)
        /*0098*/ 	.word	0x00000020


	//----- nvinfo : EIATTR_MIN_STACK_SIZE
	.align		4
.L_26:
        /*009c*/ 	.byte	0x04, 0x12
        /*009e*/ 	.short	(.L_28 - .L_27)
	.align		4
.L_27:
        /*00a0*/ 	.word	index@(_Z25attention_fwd_kernel_bf16ILi64EEvPK13__nv_bfloat16S2_S2_PS0_iiiiif)
        /*00a4*/ 	.word	0x00000000
.L_28:


//--------------------- .nv.compat                --------------------------
	.section	.nv.compat,"",@"SHT_CUDA_COMPAT_INFO"
	.align	4
        /*0000*/ 	.byte	0x02, 0x09, 0x00, 0x00, 0x02, 0x02, 0x01, 0x00, 0x02, 0x05, 0x05, 0x00, 0x03, 0x07, 0x01, 0x01
        /*0010*/ 	.byte	0x02, 0x03, 0x00, 0x00, 0x02, 0x06, 0x01, 0x00, 0x04, 0x0b, 0x08, 0x00, 0x01, 0x00, 0x00, 0x00
        /*0020*/ 	.byte	0x00, 0x00, 0x00, 0x00


//--------------------- .nv.info._Z42attention_fwd_kernel_sinusoidal_fused_bf16ILi64EEvPK13__nv_bfloat16S2_S2_PS0_iiiiif --------------------------
	.section	.nv.info._Z42attention_fwd_kernel_sinusoidal_fused_bf16ILi64EEvPK13__nv_bfloat16S2_S2_PS0_iiiiif,"",@"SHT_CUDA_INFO"
	.sectionflags	@""
	.align	4


	//----- nvinfo : EIATTR_CUDA_API_VERSION
	.align		4
        /*0000*/ 	.byte	0x04, 0x37
        /*0002*/ 	.short	(.L_30 - .L_29)
.L_29:
        /*0004*/ 	.word	0x00000082


	//----- nvinfo : EIATTR_KPARAM_INFO
	.align		4
.L_30:
        /*0008*/ 	.byte	0x04, 0x17
        /*000a*/ 	.short	(.L_32 - .L_31)
.L_31:
        /*000c*/ 	.word	0x00000000
        /*0010*/ 	.short	0x0009
        /*0012*/ 	.short	0x0034
        /*0014*/ 	.byte	0x00, 0xf0, 0x11, 0x00


	//----- nvinfo : EIATTR_KPARAM_INFO
	.align		4
.L_32:
        /*0018*/ 	.byte	0x04, 0x17
        /*001a*/ 	.short	(.L_34 - .L_33)
.L_33:
        /*001c*/ 	.word	0x00000000
        /*0020*/ 	.short	0x0008
        /*0022*/ 	.short	0x0030
        /*0024*/ 	.byte	0x00, 0xf0, 0x11, 0x00


	//----- nvinfo : EIATTR_KPARAM_INFO
	.align		4
.L_34:
        /*0028*/ 	.byte	0x04, 0x17
        /*002a*/ 	.short	(.L_36 - .L_35)
.L_35:
        /*002c*/ 	.word	0x00000000
        /*0030*/ 	.short	0x0007
        /*0032*/ 	.short	0x002c
        /*0034*/ 	.byte	0x00, 0xf0, 0x11, 0x00


	//----- nvinfo : EIATTR_KPARAM_INFO
	.align		4
.L_36:
        /*0038*/ 	.byte	0x04, 0x17
        /*003a*/ 	.short	(.L_38 - .L_37)
.L_37:
        /*003c*/ 	.word	0x00000000
        /*0040*/ 	.short	0x0006
        /*0042*/ 	.short	0x0028
        /*0044*/ 	.byte	0x00, 0xf0, 0x11, 0x00


	//----- nvinfo : EIATTR_KPARAM_INFO
	.align		4
.L_38:
        /*0048*/ 	.byte	0x04, 0x17
        /*004a*/ 	.short	(.L_40 - .L_39)
.L_39:
        /*004c*/ 	.word	0x00000000
        /*0050*/ 	.short	0x0005
        /*0052*/ 	.short	0x0024
        /*0054*/ 	.byte	0x00, 0xf0, 0x11, 0x00


	//----- nvinfo : EIATTR_KPARAM_INFO
	.align		4
.L_40:
        /*0058*/ 	.byte	0x04, 0x17
        /*005a*/ 	.short	(.L_42 - .L_41)
.L_41:
        /*005c*/ 	.word	0x00000000
        /*0060*/ 	.short	0x0004
        /*0062*/ 	.short	0x0020
        /*0064*/ 	.byte	0x00, 0xf0, 0x11, 0x00


	//----- nvinfo : EIATTR_KPARAM_INFO
	.align		4
.L_42:
        /*0068*/ 	.byte	0x04, 0x17
        /*006a*/ 	.short	(.L_44 - .L_43)
.L_43:
        /*006c*/ 	.word	0x00000000
        /*0070*/ 	.short	0x0003
        /*0072*/ 	.short	0x0018
        /*0074*/ 	.byte	0x00, 0xf5, 0x21, 0x00


	//----- nvinfo : EIATTR_KPARAM_INFO
	.align		4
.L_44:
        /*0078*/ 	.byte	0x04, 0x17
        /*007a*/ 	.short	(.L_46 - .L_45)
.L_45:
        /*007c*/ 	.word	0x00000000
        /*0080*/ 	.short	0x0002
        /*0082*/ 	.short	0x0010
        /*0084*/ 	.byte	0x00, 0xf5, 0x21, 0x00


	//----- nvinfo : EIATTR_KPARAM_INFO
	.align		4
.L_46:
        /*0088*/ 	.byte	0x04, 0x17
        /*008a*/ 	.short	(.L_48 - .L_47)
.L_47:
        /*008c*/ 	.word	0x00000000
        /*0090*/ 	.short	0x0001
        /*0092*/ 	.short	0x0008
        /*0094*/ 	.byte	0x00, 0xf5, 0x21, 0x00


	//----- nvinfo : EIATTR_KPARAM_INFO
	.align		4
.L_48:
        /*0098*/ 	.byte	0x04, 0x17
        /*009a*/ 	.short	(.L_50 - .L_49)
.L_49:
        /*009c*/ 	.word	0x00000000
        /*00a0*/ 	.short	0x0000
        /*00a2*/ 	.short	0x0000
        /*00a4*/ 	.byte	0x00, 0xf5, 0x21, 0x00


	//----- nvinfo : EIATTR_SPARSE_MMA_MASK
	.align		4
.L_50:
        /*00a8*/ 	.byte	0x03, 0x50
        /*00aa*/ 	.short	0x0000


	//----- nvinfo : EIATTR_MAXREG_COUNT
	.align		4
        /*00ac*/ 	.byte	0x03, 0x1b
        /*00ae*/ 	.short	0x00ff


	//----- nvinfo : EIATTR_NUM_BARRIERS
	.align		4
        /*00b0*/ 	.byte	0x02, 0x4c
        /*00b2*/ 	.byte	0x01
	.zero		1


	//----- nvinfo : EIATTR_MERCURY_ISA_VERSION
	.align		4
        /*00b4*/ 	.byte	0x03, 0x5f
        /*00b6*/ 	.short	0x0101


	//----- nvinfo : EIATTR_COOP_GROUP_MASK_REGIDS
	.align		4
        /*00b8*/ 	.byte	0x04, 0x29
        /*00ba*/ 	.short	(.L_52 - .L_51)


	//   ....[0]....
.L_51:
        /*00bc*/ 	.word	0xffffffff


	//   ....[1]....
        /*00c0*/ 	.word	0xffffffff


	//   ....[2]....
        /*00c4*/ 	.word	0xffffffff


	//   ....[3]....
        /*00c8*/ 	.word	0xffffffff


	//   ....[4]....
        /*00cc*/ 	.word	0xffffffff


	//   ....[5]....
        /*00d0*/ 	.word	0xffffffff


	//   ....[6]....
        /*00d4*/ 	.word	0xffffffff


	//   ....[7]....
        /*00d8*/ 	.word	0xffffffff


	//   ....[8]....
        /*00dc*/ 	.word	0xffffffff


	//   ....[9]....
        /*00e0*/ 	.word	0xffffffff


	//   ....[10]....
        /*00e4*/ 	.word	0xffffffff


	//   ....[11]....
        /*00e8*/ 	.word	0xffffffff


	//   ....[12]....
        /*00ec*/ 	.word	0xffffffff


	//   ....[13]....
        /*00f0*/ 	.word	0xffffffff


	//   ....[14]....
        /*00f4*/ 	.word	0xffffffff


	//   ....[15]....
        /*00f8*/ 	.word	0xffffffff


	//   ....[16]....
        /*00fc*/ 	.word	0xffffffff


	//   ....[17]....
        /*0100*/ 	.word	0xffffffff


	//   ....[18]....
        /*0104*/ 	.word	0xffffffff


	//   ....[19]....
        /*0108*/ 	.word	0xffffffff


	//   ....[20]....
        /*010c*/ 	.word	0x0500000e


	//   ....[21]....
        /*0110*/ 	.word	0x0500000e


	//   ....[22]....
        /*0114*/ 	.word	0x0500000e


	//   ....[23]....
        /*0118*/ 	.word	0x0500000e


	//   ....[24]....
        /*011c*/ 	.word	0x0500000e


	//   ....[25]....
        /*0120*/ 	.word	0x0500000e


	//   ....[26]....
        /*0124*/ 	.word	0x0500000e


	//   ....[27]....
        /*0128*/ 	.word	0x0500000e


	//   ....[28]....
        /*012c*/ 	.word	0x0500000e


	//   ....[29]....
        /*0130*/ 	.word	0x0500000e


	//----- nvinfo : EIATTR_COOP_GROUP_INSTR_OFFSETS
	.align		4
.L_52:
        /*0134*/ 	.byte	0x04, 0x28
        /*0136*/ 	.short	(.L_54 - .L_53)


	//   ....[0]....
.L_53:
        /*0138*/ 	.word	0x00001fc0


	//   ....[1]....
        /*013c*/ 	.word	0x00001fe0


	//   ....[2]....
        /*0140*/ 	.word	0x00002010


	//   ....[3]....
        /*0144*/ 	.word	0x00002050


	//   ....[4]....
        /*0148*/ 	.word	0x00002090


	//   ....[5]....
        /*014c*/ 	.word	0x000021a0


	//   ....[6]....
        /*0150*/ 	.word	0x000021c0


	//   ....[7]....
        /*0154*/ 	.word	0x000021e0


	//   ....[8]....
        /*0158*/ 	.word	0x00002200


	//   ....[9]....
        /*015c*/ 	.word	0x00002220


	//   ....[10]....
        /*0160*/ 	.word	0x00002430


	//   ....[11]....
        /*0164*/ 	.word	0x000024b0


	//   ....[12]....
        /*0168*/ 	.word	0x00002500


	//   ....[13]....
        /*016c*/ 	.word	0x00002570


	//   ....[14]....
        /*0170*/ 	.word	0x00002590


	//   ....[15]....
        /*0174*/ 	.word	0x000026a0


	//   ....[16]....
        /*0178*/ 	.word	0x000026c0


	//   ....[17]....
        /*017c*/ 	.word	0x000026e0


	//   ....[18]....
        /*0180*/ 	.word	0x00002700


	//   ....[19]....
        /*0184*/ 	.word	0x00002720


	//   ....[20]....
        /*0188*/ 	.word	0x00003a80


	//   ....[21]....
        /*018c*/ 	.word	0x00003af0


	//   ....[22]....
        /*0190*/ 	.word	0x00003b60


	//   ....[23]....
        /*0194*/ 	.word	0x00003bd0


	//   ....[24]....
        /*0198*/ 	.word	0x00003c40


	//   ....[25]....
        /*019c*/ 	.word	0x00003cd0


	//   ....[26]....
        /*01a0*/ 	.word	0x00003d40


	//   ....[27]....
        /*01a4*/ 	.word	0x00003db0


	//   ....[28]....
        /*01a8*/ 	.word	0x00003e20


	//   ....[29]....
        /*01ac*/ 	.word	0x00003e90


	//----- nvinfo : EIATTR_VRC_CTA_INIT_COUNT
	.align		4
.L_54:
        /*01b0*/ 	.byte	0x02, 0x4a
	.zero		1
	.zero		1


	//----- nvinfo : EIATTR_EXIT_INSTR_OFFSETS
	.align		4
        /*01b4*/ 	.byte	0x04, 0x1c
        /*01b6*/ 	.short	(.L_56 - .L_55)


	//   ....[0]....
.L_55:
        /*01b8*/ 	.word	0x00000060


	//   ....[1]....
        /*01bc*/ 	.word	0x00003860


	//   ....[2]....
        /*01c0*/ 	.word	0x00003a20


	//----- nvinfo : EIATTR_CRS_STACK_SIZE
	.align		4
.L_56:
        /*01c4*/ 	.byte	0x04, 0x1e
        /*01c6*/ 	.short	(.L_58 - .L_57)
.L_57:
        /*01c8*/ 	.word	0x00000000


	//----- nvinfo : EIATTR_CBANK_PARAM_SIZE
	.align		4
.L_58:
        /*01cc*/ 	.byte	0x03, 0x19
        /*01ce*/ 	.short	0x0038


	//----- nvinfo : EIATTR_PARAM_CBANK
	.align		4
        /*01d0*/ 	.byte	0x04, 0x0a
        /*01d2*/ 	.short	(.L_60 - .L_59)
	.align		4
.L_59:
        /*01d4*/ 	.word	index@(.nv.constant0._Z42attention_fwd_kernel_sinusoidal_fused_bf16ILi64EEvPK13__nv_bfloat16S2_S2_PS0_iiiiif)
        /*01d8*/ 	.short	0x0380
        /*01da*/ 	.short	0x0038


	//----- nvinfo : EIATTR_SW_WAR
	.align		4
.L_60:
        /*01dc*/ 	.byte	0x04, 0x36
        /*01de*/ 	.short	(.L_62 - .L_61)
.L_61:
        /*01e0*/ 	.word	0x00000008
.L_62:


//--------------------- .nv.info._Z36attention_fwd_kernel_rope_fused_bf16ILi64EEvPK13__nv_bfloat16S2_S2_PS0_iiiiiff --------------------------
	.section	.nv.info._Z36attention_fwd_kernel_rope_fused_bf16ILi64EEvPK13__nv_bfloat16S2_S2_PS0_iiiiiff,"",@"SHT_CUDA_INFO"
	.sectionflags	@""
	.align	4


	//----- nvinfo : EIATTR_CUDA_API_VERSION
	.align		4
        /*0000*/ 	.byte	0x04, 0x37
        /*0002*/ 	.short	(.L_64 - .L_63)
.L_63:
        /*0004*/ 	.word	0x00000082


	//----- nvinfo : EIATTR_KPARAM_INFO
	.align		4
.L_64:
        /*0008*/ 	.byte	0x04, 0x17
        /*000a*/ 	.short	(.L_66 - .L_65)
.L_65:
        /*000c*/ 	.word	0x00000000
        /*0010*/ 	.short	0x000a
        /*0012*/ 	.short	0x0038
        /*0014*/ 	.byte	0x00, 0xf0, 0x11, 0x00


	//----- nvinfo : EIATTR_KPARAM_INFO
	.align		4
.L_66:
        /*0018*/ 	.byte	0x04, 0x17
        /*001a*/ 	.short	(.L_68 - .L_67)
.L_67:
        /*001c*/ 	.word	0x00000000
        /*0020*/ 	.short	0x0009
        /*0022*/ 	.short	0x0034
        /*0024*/ 	.byte	0x00, 0xf0, 0x11, 0x00


	//----- nvinfo : EIATTR_KPARAM_INFO
	.align		4
.L_68:
        /*0028*/ 	.byte	0x04, 0x17
        /*002a*/ 	.short	(.L_70 - .L_69)
.L_69:
        /*002c*/ 	.word	0x00000000
        /*0030*/ 	.short	0x0008
        /*0032*/ 	.short	0x0030
        /*0034*/ 	.byte	0x00, 0xf0, 0x11, 0x00


	//----- nvinfo : EIATTR_KPARAM_INFO
	.align		4
.L_70:
        /*0038*/ 	.byte	0x04, 0x17
        /*003a*/ 	.short	(.L_72 - .L_71)
.L_71:
        /*003c*/ 	.word	0x00000000
        /*0040*/ 	.short	0x0007
        /*0042*/ 	.short	0x002c
        /*0044*/ 	.byte	0x00, 0xf0, 0x11, 0x00


	//----- nvinfo : EIATTR_KPARAM_INFO
	.align		4
.L_72:
        /*0048*/ 	.byte	0x04, 0x17
        /*004a*/ 	.short	(.L_74 - .L_73)
.L_73:
        /*004c*/ 	.word	0x00000000
        /*0050*/ 	.short	0x0006
        /*0052*/ 	.short	0x0028
        /*0054*/ 	.byte	0x00, 0xf0, 0x11, 0x00


	//----- nvinfo : EIATTR_KPARAM_INFO
	.align		4
.L_74:
        /*0058*/ 	.byte	0x04, 0x17
        /*005a*/ 	.short	(.L_76 - .L_75)
.L_75:
        /*005c*/ 	.word	0x00000000
        /*0060*/ 	.short	0x0005
        /*0062*/ 	.short	0x0024
        /*0064*/ 	.byte	0x00, 0xf0, 0x11, 0x00


	//----- nvinfo : EIATTR_KPARAM_INFO
	.align		4
.L_76:
        /*0068*/ 	.byte	0x04, 0x17
        /*006a*/ 	.short	(.L_78 - .L_77)
.L_77:
        /*006c*/ 	.word	0x00000000
        /*0070*/ 	.short	0x0004
        /*0072*/ 	.short	0x0020
        /*0074*/ 	.byte	0x00, 0xf0, 0x11, 0x00


	//----- nvinfo : EIATTR_KPARAM_INFO
	.align		4
.L_78:
        /*0078*/ 	.byte	0x04, 0x17
        /*007a*/ 	.short	(.L_80 - .L_79)
.L_79:
        /*007c*/ 	.word	0x00000000
        /*0080*/ 	.short	0x0003
        /*0082*/ 	.short	0x0018
        /*0084*/ 	.byte	0x00, 0xf5, 0x21, 0x00


	//----- nvinfo : EIATTR_KPARAM_INFO
	.align		4
.L_80:
        /*0088*/ 	.byte	0x04, 0x17
        /*008a*/ 	.short	(.L_82 - .L_81)
.L_81:
        /*008c*/ 	.word	0x00000000
        /*0090*/ 	.short	0x0002
        /*0092*/ 	.short	0x0010
        /*0094*/ 	.byte	0x00, 0xf5, 0x21, 0x00


	//----- nvinfo : EIATTR_KPARAM_INFO
	.align		4
.L_82:
        /*0098*/ 	.byte	0x04, 0x17
        /*009a*/ 	.short	(.L_84 - .L_83)
.L_83:
        /*009c*/ 	.word	0x00000000
        /*00a0*/ 	.short	0x0001
        /*00a2*/ 	.short	0x0008
        /*00a4*/ 	.byte	0x00, 0xf5, 0x21, 0x00


	//----- nvinfo : EIATTR_KPARAM_INFO
	.align		4
.L_84:
        /*00a8*/ 	.byte	0x04, 0x17
        /*00aa*/ 	.short	(.L_86 - .L_85)
.L_85:
        /*00ac*/ 	.word	0x00000000
        /*00b0*/ 	.short	0x0000
        /*00b2*/ 	.short	0x0000
        /*00b4*/ 	.byte	0x00, 0xf5, 0x21, 0x00


	//----- nvinfo : EIATTR_SPARSE_MMA_MASK
	.align		4
.L_86:
        /*00b8*/ 	.byte	0x03, 0x50
        /*00ba*/ 	.short	0x0000


	//----- nvinfo : EIATTR_MAXREG_COUNT
	.align		4
        /*00bc*/ 	.byte	0x03, 0x1b
        /*00be*/ 	.short	0x00ff


	//----- nvinfo : EIATTR_NUM_BARRIERS
	.align		4
        /*00c0*/ 	.byte	0x02, 0x4c
        /*00c2*/ 	.byte	0x01
	.zero		1


	//----- nvinfo : EIATTR_MERCURY_ISA_VERSION
	.align		4
        /*00c4*/ 	.byte	0x03, 0x5f
        /*00c6*/ 	.short	0x0101


	//----- nvinfo : EIATTR_COOP_GROUP_MASK_REGIDS
	.align		4
        /*00c8*/ 	.byte	0x04, 0x29
        /*00ca*/ 	.short	(.L_88 - .L_87)


	//   ....[0]....
.L_87:
        /*00cc*/ 	.word	0xffffffff


	//   ....[1]....
        /*00d0*/ 	.word	0xffffffff


	//   ....[2]....
        /*00d4*/ 	.word	0xffffffff


	//   ....[3]....
        /*00d8*/ 	.word	0xffffffff


	//   ....[4]....
        /*00dc*/ 	.word	0xffffffff


	//   ....[5]....
        /*00e0*/ 	.word	0xffffffff


	//   ....[6]....
        /*00e4*/ 	.word	0xffffffff


	//   ....[7]....
        /*00e8*/ 	.word	0xffffffff


	//   ....[8]....
        /*00ec*/ 	.word	0xffffffff


	//   ....[9]....
        /*00f0*/ 	.word	0xffffffff


	//   ....[10]....
        /*00f4*/ 	.word	0xffffffff


	//   ....[11]....
        /*00f8*/ 	.word	0xffffffff


	//   ....[12]....
        /*00fc*/ 	.word	0xffffffff


	//   ....[13]....
        /*0100*/ 	.word	0xffffffff


	//   ....[14]....
        /*0104*/ 	.word	0xffffffff


	//   ....[15]....
        /*0108*/ 	.word	0xffffffff


	//   ....[16]....
        /*010c*/ 	.word	0xffffffff


	//   ....[17]....
        /*0110*/ 	.word	0xffffffff


	//   ....[18]....
        /*0114*/ 	.word	0xffffffff


	//   ....[19]....
        /*0118*/ 	.word	0xffffffff


	//   ....[20]....
        /*011c*/ 	.word	0x0500000f


	//   ....[21]....
        /*0120*/ 	.word	0x0500000f


	//   ....[22]....
        /*0124*/ 	.word	0x0500000f


	//   ....[23]....
        /*0128*/ 	.word	0x0500000f


	//   ....[24]....
        /*012c*/ 	.word	0x0500000f


	//   ....[25]....
        /*0130*/ 	.word	0x0500000f


	//   ....[26]....
        /*0134*/ 	.word	0x0500000f


	//   ....[27]....
        /*0138*/ 	.word	0x0500000f


	//   ....[28]....
        /*013c*/ 	.word	0x0500000f


	//   ....[29]....
        /*0140*/ 	.word	0x0500000f


	//----- nvinfo : EIATTR_COOP_GROUP_INSTR_OFFSETS
	.align		4
.L_88:
        /*0144*/ 	.byte	0x04, 0x28
        /*0146*/ 	.short	(.L_90 - .L_89)


	//   ....[0]....
.L_89:
        /*0148*/ 	.word	0x00002340


	//   ....[1]....
        /*014c*/ 	.word	0x000023c0


	//   ....[2]....
        /*0150*/ 	.word	0x000023e0


	//   ....[3]....
        /*0154*/ 	.word	0x00002410


	//   ....[4]....
        /*0158*/ 	.word	0x00002430


	//   ....[5]....
        /*015c*/ 	.word	0x000024e0


	//   ....[6]....
        /*0160*/ 	.word	0x00002500


	//   ....[7]....
        /*0164*/ 	.word	0x00002520


	//   ....[8]....
        /*0168*/ 	.word	0x00002540


	//   ....[9]....
        /*016c*/ 	.word	0x00002560


	//   ....[10]....
        /*0170*/ 	.word	0x00002740


	//   ....[11]....
        /*0174*/ 	.word	0x000027a0


	//   ....[12]....
        /*0178*/ 	.word	0x000027c0


	//   ....[13]....
        /*017c*/ 	.word	0x000027e0


	//   ....[14]....
        /*0180*/ 	.word	0x00002810


	//   ....[15]....
        /*0184*/ 	.word	0x00002910


	//   ....[16]....
        /*0188*/ 	.word	0x00002930


	//   ....[17]....
        /*018c*/ 	.word	0x00002950


	//   ....[18]....
        /*0190*/ 	.word	0x00002970


	//   ....[19]....
        /*0194*/ 	.word	0x00002990


	//   ....[20]....
        /*0198*/ 	.word	0x00003b20


	//   ....[21]....
        /*019c*/ 	.word	0x00003b90


	//   ....[22]....
        /*01a0*/ 	.word	0x00003c00


	//   ....[23]....
        /*01a4*/ 	.word	0x00003c70


	//   ....[24]....
        /*01a8*/ 	.word	0x00003ce0


	//   ....[25]....
        /*01ac*/ 	.word	0x00003d70


	//   ....[26]....
        /*01b0*/ 	.word	0x00003de0


	//   ....[27]....
        /*01b4*/ 	.word	0x00003e50


	//   ....[28]....
        /*01b8*/ 	.word	0x00003ec0


	//   ....[29]....
        /*01bc*/ 	.word	0x00003f30


	//----- nvinfo : EIATTR_VRC_CTA_INIT_COUNT
	.align		4
.L_90:
        /*01c0*/ 	.byte	0x02, 0x4a
	.zero		1
	.zero		1


	//----- nvinfo : EIATTR_EXIT_INSTR_OFFSETS
	.align		4
        /*01c4*/ 	.byte	0x04, 0x1c
        /*01c6*/ 	.short	(.L_92 - .L_91)


	//   ....[0]....
.L_91:
        /*01c8*/ 	.word	0x00000070


	//   ....[1]....
        /*01cc*/ 	.word	0x00003910


	//   ....[2]....
        /*01d0*/ 	.word	0x00003ac0


	//----- nvinfo : EIATTR_CRS_STACK_SIZE
	.align		4
.L_92:
        /*01d4*/ 	.byte	0x04, 0x1e
        /*01d6*/ 	.short	(.L_94 - .L_93)
.L_93:
        /*01d8*/ 	.word	0x00000000


	//----- nvinfo : EIATTR_CBANK_PARAM_SIZE
	.align		4
.L_94:
        /*01dc*/ 	.byte	0x03, 0x19
        /*01de*/ 	.short	0x003c


	//----- nvinfo : EIATTR_PARAM_CBANK
	.align		4
        /*01e0*/ 	.byte	0x04, 0x0a
        /*01e2*/ 	.short	(.L_96 - .L_95)
	.align		4
.L_95:
        /*01e4*/ 	.word	index@(.nv.constant0._Z36attention_fwd_kernel_rope_fused_bf16ILi64EEvPK13__nv_bfloat16S2_S2_PS0_iiiiiff)
        /*01e8*/ 	.short	0x0380
        /*01ea*/ 	.short	0x003c


	//----- nvinfo : EIATTR_SW_WAR
	.align		4
.L_96:
        /*01ec*/ 	.byte	0x04, 0x36
        /*01ee*/ 	.short	(.L_98 - .L_97)
.L_97:
        /*01f0*/ 	.word	0x00000008
.L_98:


//--------------------- .nv.info._Z25attention_fwd_kernel_bf16ILi64EEvPK13__nv_bfloat16S2_S2_PS0_iiiiif --------------------------
	.section	.nv.info._Z25attention_fwd_kernel_bf16ILi64EEvPK13__nv_bfloat16S2_S2_PS0_iiiiif,"",@"SHT_CUDA_INFO"
	.sectionflags	@""
	.align	4


	//----- nvinfo : EIATTR_CUDA_API_VERSION
	.align		4
        /*0000*/ 	.byte	0x04, 0x37
        /*0002*/ 	.short	(.L_100 - .L_99)
.L_99:
        /*0004*/ 	.word	0x00000082


	//----- nvinfo : EIATTR_KPARAM_INFO
	.align		4
.L_100:
        /*0008*/ 	.byte	0x04, 0x17
        /*000a*/ 	.short	(.L_102 - .L_101)
.L_101:
        /*000c*/ 	.word	0x00000000
        /*0010*/ 	.short	0x0009
        /*0012*/ 	.short	0x0034
        /*0014*/ 	.byte	0x00, 0xf0, 0x11, 0x00


	//----- nvinfo : EIATTR_KPARAM_INFO
	.align		4
.L_102:
        /*0018*/ 	.byte	0x04, 0x17
        /*001a*/ 	.short	(.L_104 - .L_103)
.L_103:
        /*001c*/ 	.word	0x00000000
        /*0020*/ 	.short	0x0008
        /*0022*/ 	.short	0x0030
        /*0024*/ 	.byte	0x00, 0xf0, 0x11, 0x00


	//----- nvinfo : EIATTR_KPARAM_INFO
	.align		4
.L_104:
        /*0028*/ 	.byte	0x04, 0x17
        /*002a*/ 	.short	(.L_106 - .L_105)
.L_105:
        /*002c*/ 	.word	0x00000000
        /*0030*/ 	.short	0x0007
        /*0032*/ 	.short	0x002c
        /*0034*/ 	.byte	0x00, 0xf0, 0x11, 0x00


	//----- nvinfo : EIATTR_KPARAM_INFO
	.align		4
.L_106:
        /*0038*/ 	.byte	0x04, 0x17
        /*003a*/ 	.short	(.L_108 - .L_107)
.L_107:
        /*003c*/ 	.word	0x00000000
        /*0040*/ 	.short	0x0006
        /*0042*/ 	.short	0x0028
        /*0044*/ 	.byte	0x00, 0xf0, 0x11, 0x00


	//----- nvinfo : EIATTR_KPARAM_INFO
	.align		4
.L_108:
        /*0048*/ 	.byte	0x04, 0x17
        /*004a*/ 	.short	(.L_110 - .L_109)
.L_109:
        /*004c*/ 	.word	0x00000000
        /*0050*/ 	.short	0x0005
        /*0052*/ 	.short	0x0024
        /*0054*/ 	.byte	0x00, 0xf0, 0x11, 0x00


	//----- nvinfo : EIATTR_KPARAM_INFO
	.align		4
.L_110:
        /*0058*/ 	.byte	0x04, 0x17
        /*005a*/ 	.short	(.L_112 - .L_111)
.L_111:
        /*005c*/ 	.word	0x00000000
        /*0060*/ 	.short	0x0004
        /*0062*/ 	.short	0x0020
        /*0064*/ 	.byte	0x00, 0xf0, 0x11, 0x00


	//----- nvinfo : EIATTR_KPARAM_INFO
	.align		4
.L_112:
        /*0068*/ 	.byte	0x04, 0x17
        /*006a*/ 	.short	(.L_114 - .L_113)
.L_113:
        /*006c*/ 	.word	0x00000000
        /*0070*/ 	.short	0x0003
        /*0072*/ 	.short	0x0018
        /*0074*/ 	.byte	0x00, 0xf5, 0x21, 0x00


	//----- nvinfo : EIATTR_KPARAM_INFO
	.align		4
.L_114:
        /*0078*/ 	.byte	0x04, 0x17
        /*007a*/ 	.short	(.L_116 - .L_115)
.L_115:
        /*007c*/ 	.word	0x00000000
        /*0080*/ 	.short	0x0002
        /*0082*/ 	.short	0x0010
        /*0084*/ 	.byte	0x00, 0xf5, 0x21, 0x00


	//----- nvinfo : EIATTR_KPARAM_INFO
	.align		4
.L_116:
        /*0088*/ 	.byte	0x04, 0x17
        /*008a*/ 	.short	(.L_118 - .L_117)
.L_117:
        /*008c*/ 	.word	0x00000000
        /*0090*/ 	.short	0x0001
        /*0092*/ 	.short	0x0008
        /*0094*/ 	.byte	0x00, 0xf5, 0x21, 0x00


	//----- nvinfo : EIATTR_KPARAM_INFO
	.align		4
.L_118:
        /*0098*/ 	.byte	0x04, 0x17
        /*009a*/ 	.short	(.L_120 - .L_119)
.L_119:
        /*009c*/ 	.word	0x00000000
        /*00a0*/ 	.short	0x0000
        /*00a2*/ 	.short	0x0000
        /*00a4*/ 	.byte	0x00, 0xf5, 0x21, 0x00


	//----- nvinfo : EIATTR_SPARSE_MMA_MASK
	.align		4
.L_120:
        /*00a8*/ 	.byte	0x03, 0x50
        /*00aa*/ 	.short	0x0000


	//----- nvinfo : EIATTR_MAXREG_COUNT
	.align		4
        /*00ac*/ 	.byte	0x03, 0x1b
        /*00ae*/ 	.short	0x00ff


	//----- nvinfo : EIATTR_NUM_BARRIERS
	.align		4
        /*00b0*/ 	.byte	0x02, 0x4c
        /*00b2*/ 	.byte	0x01
	.zero		1


	//----- nvinfo : EIATTR_MERCURY_ISA_VERSION
	.align		4
        /*00b4*/ 	.byte	0x03, 0x5f
        /*00b6*/ 	.short	0x0101


	//----- nvinfo : EIATTR_COOP_GROUP_MASK_REGIDS
	.align		4
        /*00b8*/ 	.byte	0x04, 0x29
        /*00ba*/ 	.short	(.L_122 - .L_121)


	//   ....[0]....
.L_121:
        /*00bc*/ 	.word	0xffffffff


	//   ....[1]....
        /*00c0*/ 	.word	0xffffffff


	//   ....[2]....
        /*00c4*/ 	.word	0xffffffff


	//   ....[3]....
        /*00c8*/ 	.word	0xffffffff


	//   ....[4]....
        /*00cc*/ 	.word	0xffffffff


	//   ....[5]....
        /*00d0*/ 	.word	0xffffffff


	//   ....[6]....
        /*00d4*/ 	.word	0xffffffff


	//   ....[7]....
        /*00d8*/ 	.word	0xffffffff


	//   ....[8]....
        /*00dc*/ 	.word	0xffffffff


	//   ....[9]....
        /*00e0*/ 	.word	0xffffffff


	//   ....[10]....
        /*00e4*/ 	.word	0xffffffff


	//   ....[11]....
        /*00e8*/ 	.word	0xffffffff


	//   ....[12]....
        /*00ec*/ 	.word	0xffffffff


	//   ....[13]....
        /*00f0*/ 	.word	0xffffffff


	//   ....[14]....
        /*00f4*/ 	.word	0xffffffff


	//   ....[15]....
        /*00f8*/ 	.word	0xffffffff


	//   ....[16]....
        /*00fc*/ 	.word	0xffffffff


	//   ....[17]....
        /*0100*/ 	.word	0xffffffff


	//   ....[18]....
        /*0104*/ 	.word	0xffffffff


	//   ....[19]....
        /*0108*/ 	.word	0xffffffff


	//   ....[20]....
        /*010c*/ 	.word	0x0500000e


	//   ....[21]....
        /*0110*/ 	.word	0x0500000e


	//   ....[22]....
        /*0114*/ 	.word	0x0500000e


	//   ....[23]....
        /*0118*/ 	.word	0x0500000e


	//   ....[24]....
        /*011c*/ 	.word	0x0500000e


	//   ....[25]....
        /*0120*/ 	.word	0x0500000e


	//   ....[26]....
        /*0124*/ 	.word	0x0500000e


	//   ....[27]....
        /*0128*/ 	.word	0x0500000e


	//   ....[28]....
        /*012c*/ 	.word	0x0500000e


	//   ....[29]....
        /*0130*/ 	.word	0x0500000e


	//----- nvinfo : EIATTR_COOP_GROUP_INSTR_OFFSETS
	.align		4
.L_122:
        /*0134*/ 	.byte	0x04, 0x28
        /*0136*/ 	.short	(.L_124 - .L_123)


	//   ....[0]....
.L_123:
        /*0138*/ 	.word	0x00001ae0


	//   ....[1]....
        /*013c*/ 	.word	0x00001b40


	//   ....[2]....
        /*0140*/ 	.word	0x00001b60


	//   ....[3]....
        /*0144*/ 	.word	0x00001b80


	//   ....[4]....
        /*0148*/ 	.word	0x00001bb0


	//   ....[5]....
        /*014c*/ 	.word	0x00001c90


	//   ....[6]....
        /*0150*/ 	.word	0x00001cb0


	//   ....[7]....
        /*0154*/ 	.word	0x00001cd0


	//   ....[8]....
        /*0158*/ 	.word	0x00001cf0


	//   ....[9]....
        /*015c*/ 	.word	0x00001d10


	//   ....[10]....
        /*0160*/ 	.word	0x00001ef0


	//   ....[11]....
        /*0164*/ 	.word	0x00001f50


	//   ....[12]....
        /*0168*/ 	.word	0x00001f70


	//   ....[13]....
        /*016c*/ 	.word	0x00001f90


	//   ....[14]....
        /*0170*/ 	.word	0x00001fc0


	//   ....[15]....
        /*0174*/ 	.word	0x000020f0


	//   ....[16]....
        /*0178*/ 	.word	0x00002110


	//   ....[17]....
        /*017c*/ 	.word	0x00002130


	//   ....[18]....
        /*0180*/ 	.word	0x00002150


	//   ....[19]....
        /*0184*/ 	.word	0x00002170


	//   ....[20]....
        /*0188*/ 	.word	0x000033e0


	//   ....[21]....
        /*018c*/ 	.word	0x00003450


	//   ....[22]....
        /*0190*/ 	.word	0x000034c0


	//   ....[23]....
        /*0194*/ 	.word	0x00003530


	//   ....[24]....
        /*0198*/ 	.word	0x000035a0


	//   ....[25]....
        /*019c*/ 	.word	0x00003620


	//   ....[26]....
        /*01a0*/ 	.word	0x00003690


	//   ....[27]....
        /*01a4*/ 	.word	0x00003700


	//   ....[28]....
        /*01a8*/ 	.word	0x00003770


	//   ....[29]....
        /*01ac*/ 	.word	0x000037e0


	//----- nvinfo : EIATTR_VRC_CTA_INIT_COUNT
	.align		4
.L_124:
        /*01b0*/ 	.byte	0x02, 0x4a
	.zero		1
	.zero		1


	//----- nvinfo : EIATTR_EXIT_INSTR_OFFSETS
	.align		4
        /*01b4*/ 	.byte	0x04, 0x1c
        /*01b6*/ 	.short	(.L_126 - .L_125)


	//   ....[0]....
.L_125:
        /*01b8*/ 	.word	0x00000050


	//   ....[1]....
        /*01bc*/ 	.word	0x000031e0


	//   ....[2]....
        /*01c0*/ 	.word	0x00003380


	//----- nvinfo : EIATTR_CRS_STACK_SIZE
	.align		4
.L_126:
        /*01c4*/ 	.byte	0x04, 0x1e
        /*01c6*/ 	.short	(.L_128 - .L_127)
.L_127:
        /*01c8*/ 	.word	0x00000000


	//----- nvinfo : EIATTR_CBANK_PARAM_SIZE
	.align		4
.L_128:
        /*01cc*/ 	.byte	0x03, 0x19
        /*01ce*/ 	.short	0x0038


	//----- nvinfo : EIATTR_PARAM_CBANK
	.align		4
        /*01d0*/ 	.byte	0x04, 0x0a
        /*01d2*/ 	.short	(.L_130 - .L_129)
	.align		4
.L_129:
        /*01d4*/ 	.word	index@(.nv.constant0._Z25attention_fwd_kernel_bf16ILi64EEvPK13__nv_bfloat16S2_S2_PS0_iiiiif)
        /*01d8*/ 	.short	0x0380
        /*01da*/ 	.short	0x0038


	//----- nvinfo : EIATTR_SW_WAR
	.align		4
.L_130:
        /*01dc*/ 	.byte	0x04, 0x36
        /*01de*/ 	.short	(.L_132 - .L_131)
.L_131:
        /*01e0*/ 	.word	0x00000008
.L_132:


//--------------------- .nv.callgraph             --------------------------
	.section	.nv.callgraph,"",@"SHT_CUDA_CALLGRAPH"
	.align	4
	.sectionentsize	8
	.align		4
        /*0000*/ 	.word	0x00000000
	.align		4
        /*0004*/ 	.word	0xffffffff
	.align		4
        /*0008*/ 	.word	0x00000000
	.align		4
        /*000c*/ 	.word	0xfffffffe
	.align		4
        /*0010*/ 	.word	0x00000000
	.align		4
        /*0014*/ 	.word	0xfffffffd
	.align		4
        /*0018*/ 	.word	0x00000000
	.align		4
        /*001c*/ 	.word	0xfffffffc


//--------------------- .nv.constant4             --------------------------
	.section	.nv.constant4,"a",@progbits
	.align	8
	.align		8
.nv.constant4:
        /*0000*/ 	.dword	__cudart_i2opi_f


//--------------------- .text._Z42attention_fwd_kernel_sinusoidal_fused_bf16ILi64EEvPK13__nv_bfloat16S2_S2_PS0_iiiiif --------------------------
	.section	.text._Z42attention_fwd_kernel_sinusoidal_fused_bf16ILi64EEvPK13__nv_bfloat16S2_S2_PS0_iiiiif,"ax",@progbits
	.align	128
        .global         _Z42attention_fwd_kernel_sinusoidal_fused_bf16ILi64EEvPK13__nv_bfloat16S2_S2_PS0_iiiiif
        .type           _Z42attention_fwd_kernel_sinusoidal_fused_bf16ILi64EEvPK13__nv_bfloat16S2_S2_PS0_iiiiif,@function
        .size           _Z42attention_fwd_kernel_sinusoidal_fused_bf16ILi64EEvPK13__nv_bfloat16S2_S2_PS0_iiiiif,(.L_x_236 - _Z42attention_fwd_kernel_sinusoidal_fused_bf16ILi64EEvPK13__nv_bfloat16S2_S2_PS0_iiiiif)
        .other          _Z42attention_fwd_kernel_sinusoidal_fused_bf16ILi64EEvPK13__nv_bfloat16S2_S2_PS0_iiiiif,@"STO_CUDA_ENTRY STV_DEFAULT"
_Z42attention_fwd_kernel_sinusoidal_fused_bf16ILi64EEvPK13__nv_bfloat16S2_S2_PS0_iiiiif:
.text._Z42attention_fwd_kernel_sinusoidal_fused_bf16ILi64EEvPK13__nv_bfloat16S2_S2_PS0_iiiiif:
[----:B------:R-:W0:Y:S08]  /*0000*/  LDC R1, c[0x0][0x37c] ;  /* 0x0000df00ff017b82 */ /* 0x000e300000000800 */
[----:B------:R-:W1:Y:S01]  /*0010*/  S2UR UR5, SR_CTAID.X ;  /* 0x00000000000579c3 */ /* 0x000e620000002500 */
[----:B------:R-:W1:Y:S01]  /*0020*/  LDCU UR4, c[0x0][0x3a8] ;  /* 0x00007500ff0477ac */ /* 0x000e620008000800 */
[----:B0-----:R-:W-:Y:S01]  /*0030*/  VIADD R1, R1, 0xffffffe0 ;  /* 0xffffffe001017836 */ /* 0x001fe20000000000 */
[----:B-1----:R-:W-:-:S06]  /*0040*/  UISETP.GE.AND UP0, UPT, UR5, UR4, UPT ;  /* 0x000000040500728c */ /* 0x002fcc000bf06270 */
[----:B------:R-:W-:-:S13]  /*0050*/  PLOP3.LUT P0, PT, PT, PT, UP0, 0x80, 0x8 ;  /* 0x000000000008781c */ /* 0x000fda0003f0f008 */
[----:B------:R-:W-:Y:S05]  /*0060*/  @P0 EXIT ;  /* 0x000000000000094d */ /* 0x000fea0003800000 */
[----:B------:R-:W0:Y:S01]  /*0070*/  LDCU UR6, c[0x0][0x3ac] ;  /* 0x00007580ff0677ac */ /* 0x000e220008000800 */
[----:B------:R-:W1:Y:S01]  /*0080*/  S2UR UR8, SR_CTAID.Y ;  /* 0x00000000000879c3 */ /* 0x000e620000002600 */
[----:B------:R-:W-:Y:S01]  /*0090*/  IMAD.MOV.U32 R20, RZ, RZ, RZ ;  /* 0x000000ffff147224 */ /* 0x000fe200078e00ff */
[----:B------:R-:W2:Y:S01]  /*00a0*/  LDCU.64 UR12, c[0x0][0x358] ;  /* 0x00006b00ff0c77ac */ /* 0x000ea20008000a00 */
[----:B0-----:R-:W-:Y:S02]  /*00b0*/  UISETP.GE.AND UP0, UPT, UR6, 0x1, UPT ;  /* 0x000000010600788c */ /* 0x001fe4000bf06270 */
[----:B-1----:R-:W-:-:S07]  /*00c0*/  UIMAD UR8, UR8, UR4, UR5 ;  /* 0x00000004080872a4 */ /* 0x002fce000f8e0205 */
[----:B--2---:R-:W-:Y:S05]  /*00d0*/  BRA.U !UP0, `(.L_x_0) ;  /* 0x0000003508d47547 */ /* 0x004fea000b800000 */
[----:B------:R-:W-:Y:S02]  /*00e0*/  HFMA2 R3, -RZ, RZ, 0.132568359375, -6360 ;  /* 0x303eee36ff037431 */ /* 0x000fe400000001ff */
[----:B------:R-:W-:Y:S01]  /*00f0*/  IMAD.MOV.U32 R0, RZ, RZ, 0x3fb8aa3b ;  /* 0x3fb8aa3bff007424 */ /* 0x000fe200078e00ff */
[----:B------:R-:W0:Y:S01]  /*0100*/  S2R R4, SR_TID.X ;  /* 0x0000000000047919 */ /* 0x000e220000002100 */
[----:B------:R-:W-:Y:S01]  /*0110*/  IMAD.MOV.U32 R5, RZ, RZ, 0x3e4b8a05 ;  /* 0x3e4b8a05ff057424 */ /* 0x000fe200078e00ff */
[----:B------:R-:W1:Y:S01]  /*0120*/  LDCU UR4, c[0x0][0x3b0] ;  /* 0x00007600ff0477ac */ /* 0x000e620008000800 */
[----:B------:R-:W-:Y:S01]  /*0130*/  MOV R7, 0xff800000 ;  /* 0xff80000000077802 */ /* 0x000fe20000000f00 */
[----:B------:R-:W-:Y:S02]  /*0140*/  IMAD.MOV.U32 R20, RZ, RZ, RZ ;  /* 0x000000ffff147224 */ /* 0x000fe400078e00ff */
[----:B------:R-:W-:-:S04]  /*0150*/  FFMA R0, -R3, R0, 3.622995450314192567e-07 ;  /* 0x34c2821203007423 */ /* 0x000fc80000000100 */
[----:B------:R-:W-:-:S04]  /*0160*/  FFMA R0, R5, 1.9251366722983220825e-08, R0 ;  /* 0x32a55e3405007823 */ /* 0x000fc80000000000 */
[----:B------:R-:W-:-:S04]  /*0170*/  FFMA R0, -R3, 0.014334906823933124542, R0 ;  /* 0x3c6adcf503007823 */ /* 0x000fc80000000100 */
[----:B------:R-:W-:Y:S01]  /*0180*/  FFMA R0, R5, 0.0047783022746443748474, R0 ;  /* 0x3b9c934e05007823 */ /* 0x000fe20000000000 */
[----:B-1----:R-:W-:Y:S01]  /*0190*/  I2FP.F32.S32 R17, UR4 ;  /* 0x0000000400117c45 */ /* 0x002fe20008201400 */
[----:B------:R-:W-:Y:S02]  /*01a0*/  UMOV UR4, URZ ;  /* 0x000000ff00047c82 */ /* 0x000fe40008000000 */
[----:B------:R-:W-:-:S04]  /*01b0*/  FADD R3, R0, 13.286762237548828125 ;  /* 0x4154969400037421 */ /* 0x000fc80000000000 */
[----:B------:R-:W-:-:S04]  /*01c0*/  FADD R5, R3, -13.286762237548828125 ;  /* 0xc154969403057421 */ /* 0x000fc80000000000 */
[----:B------:R-:W-:Y:S01]  /*01d0*/  FADD R2, R0, -R5 ;  /* 0x8000000500027221 */ /* 0x000fe20000000000 */
[----:B------:R-:W-:Y:S01]  /*01e0*/  I2FP.F32.U32 R0, UR5 ;  /* 0x0000000500007c45 */ /* 0x000fe20008201000 */
[----:B0-----:R-:W-:-:S06]  /*01f0*/  UMOV UR5, URZ ;  /* 0x000000ff00057c82 */ /* 0x001fcc0008000000 */
.L_x_53:
[----:B0-----:R-:W0:Y:S01]  /*0200*/  LDCU UR7, c[0x0][0x3ac] ;  /* 0x00007580ff0777ac */ /* 0x001e220008000800 */
[----:B------:R-:W-:Y:S01]  /*0210*/  BSSY.RECONVERGENT B0, `(.L_x_1) ;  /* 0x00001c1000007945 */ /* 0x000fe20003800200 */
[----:B------:R-:W-:-:S04]  /*0220*/  UIADD3 UR6, UPT, UPT, UR5, 0x40, URZ ;  /* 0x0000004005067890 */ /* 0x000fc8000fffe0ff */
[----:B0-----:R-:W-:-:S04]  /*0230*/  UISETP.LT.AND UP0, UPT, UR6, UR7, UPT ;  /* 0x000000070600728c */ /* 0x001fc8000bf01270 */
[----:B------:R-:W-:-:S04]  /*0240*/  USEL UR6, UR6, UR7, UP0 ;  /* 0x0000000706067287 */ /* 0x000fc80008000000 */
[----:B------:R-:W-:-:S06]  /*0250*/  UIADD3 UR9, UPT, UPT, UR6, -UR5, URZ ;  /* 0x8000000506097290 */ /* 0x000fcc000fffe0ff */
[----:B------:R-:W-:-:S13]  /*0260*/  ISETP.GE.AND P0, PT, R4, UR9, PT ;  /* 0x0000000904007c0c */ /* 0x000fda000bf06270 */
[----:B-1----:R-:W-:Y:S05]  /*0270*/  @P0 BRA `(.L_x_2) ;  /* 0x0000001800e80947 */ /* 0x002fea0003800000 */
[----:B------:R-:W0:Y:S02]  /*0280*/  LDCU UR6, c[0x0][0x3b0] ;  /* 0x00007600ff0677ac */ /* 0x000e240008000800 */
[----:B0-----:R-:W-:-:S09]  /*0290*/  UISETP.GT.AND UP0, UPT, UR6, URZ, UPT ;  /* 0x000000ff0600728c */ /* 0x001fd2000bf04270 */
[----:B------:R-:W-:Y:S05]  /*02a0*/  BRA.U UP0, `(.L_x_3) ;  /* 0x0000000100387547 */ /* 0x000fea000b800000 */
[----:B------:R-:W0:Y:S01]  /*02b0*/  S2R R6, SR_CgaCtaId ;  /* 0x0000000000067919 */ /* 0x000e220000008800 */
[----:B------:R-:W1:Y:S01]  /*02c0*/  LDCU UR6, c[0x0][0x3b4] ;  /* 0x00007680ff0677ac */ /* 0x000e620008000800 */
[----:B------:R-:W-:Y:S01]  /*02d0*/  MOV R5, 0x400 ;  /* 0x0000040000057802 */ /* 0x000fe20000000f00 */
[----:B------:R-:W-:Y:S01]  /*02e0*/  BSSY.RECONVERGENT B1, `(.L_x_4) ;  /* 0x0000009000017945 */ /* 0x000fe20003800200 */
[----:B-1----:R-:W-:Y:S02]  /*02f0*/  FMUL R9, RZ, UR6 ;  /* 0x00000006ff097c20 */ /* 0x002fe40008400000 */
[----:B0-----:R-:W-:-:S07]  /*0300*/  LEA R5, R6, R5, 0x18 ;  /* 0x0000000506057211 */ /* 0x001fce00078ec0ff */
.L_x_5:
[----:B------:R-:W0:Y:S01]  /*0310*/  LDCU UR6, c[0x0][0x360] ;  /* 0x00006c00ff0677ac */ /* 0x000e220008000800 */
[----:B------:R-:W-:-:S05]  /*0320*/  IMAD R6, R4, 0x4, R5 ;  /* 0x0000000404067824 */ /* 0x000fca00078e0205 */
[----:B------:R1:W-:Y:S01]  /*0330*/  STS [R6], R9 ;  /* 0x0000000906007388 */ /* 0x0003e20000000800 */
[----:B0-----:R-:W-:-:S04]  /*0340*/  IADD3 R4, PT, PT, R4, UR6, RZ ;  /* 0x0000000604047c10 */ /* 0x001fc8000fffe0ff */
[----:B------:R-:W-:-:S13]  /*0350*/  ISETP.GE.AND P0, PT, R4, UR9, PT ;  /* 0x0000000904007c0c */ /* 0x000fda000bf06270 */
[----:B-1----:R-:W-:Y:S05]  /*0360*/  @!P0 BRA `(.L_x_5) ;  /* 0xfffffffc00e88947 */ /* 0x002fea000383ffff */
[----:B------:R-:W-:Y:S05]  /*0370*/  BSYNC.RECONVERGENT B1 ;  /* 0x0000000000017941 */ /* 0x000fea0003800200 */
.L_x_4:
[----:B------:R-:W-:Y:S05]  /*0380*/  BRA `(.L_x_2) ;  /* 0x0000001800a47947 */ /* 0x000fea0003800000 */
.L_x_3:
[----:B------:R-:W-:-:S07]  /*0390*/  IMAD.MOV.U32 R6, RZ, RZ, R4 ;  /* 0x000000ffff067224 */ /* 0x000fce00078e0004 */
.L_x_33:
[----:B------:R-:W0:Y:S01]  /*03a0*/  S2R R10, SR_CTAID.Y ;  /* 0x00000000000a7919 */ /* 0x000e220000002600 */
[----:B------:R-:W1:Y:S01]  /*03b0*/  LDCU UR7, c[0x0][0x3b0] ;  /* 0x00007600ff0777ac */ /* 0x000e620008000800 */
[----:B------:R-:W-:Y:S01]  /*03c0*/  VIADD R11, R6, UR5 ;  /* 0x00000005060b7c36 */ /* 0x000fe20008000000 */
[----:B------:R-:W-:Y:S01]  /*03d0*/  CS2R R8, SRZ ;  /* 0x0000000000087805 */ /* 0x000fe2000001ff00 */
[----:B------:R-:W1:Y:S02]  /*03e0*/  LDCU UR6, c[0x0][0x3ac] ;  /* 0x00007580ff0677ac */ /* 0x000e640008000800 */
[----:B-1----:R-:W-:-:S06]  /*03f0*/  UIMAD UR6, UR6, UR7, URZ ;  /* 0x00000007060672a4 */ /* 0x002fcc000f8e02ff */
[----:B0-----:R-:W-:-:S04]  /*0400*/  IMAD R10, R10, UR6, RZ ;  /* 0x000000060a0a7c24 */ /* 0x001fc8000f8e02ff */
[----:B------:R-:W-:Y:S01]  /*0410*/  IMAD R10, R11, UR7, R10 ;  /* 0x000000070b0a7c24 */ /* 0x000fe2000f8e020a */
[----:B------:R-:W-:-:S07]  /*0420*/  I2FP.F32.S32 R11, R11 ;  /* 0x0000000b000b7245 */ /* 0x000fce0000201400 */
.L_x_32:
[----:B------:R-:W0:Y:S01]  /*0430*/  MUFU.RCP R12, R17 ;  /* 0x00000011000c7308 */ /* 0x000e220000001000 */
[----:B------:R-:W-:-:S04]  /*0440*/  SHF.R.U32.HI R4, RZ, 0x1, R9 ;  /* 0x00000001ff047819 */ /* 0x000fc80000011609 */
[----:B------:R-:W-:-:S05]  /*0450*/  I2FP.F32.U32 R4, R4 ;  /* 0x0000000400047245 */ /* 0x000fca0000201000 */
[----:B------:R-:W-:-:S04]  /*0460*/  FADD R4, R4, R4 ;  /* 0x0000000404047221 */ /* 0x000fc80000000000 */
[----:B------:R-:W1:Y:S01]  /*0470*/  FCHK P0, R4, R17 ;  /* 0x0000001104007302 */ /* 0x000e620000000000 */
[----:B0-----:R-:W-:-:S04]  /*0480*/  FFMA R5, -R17, R12, 1 ;  /* 0x3f80000011057423 */ /* 0x001fc8000000010c */
[----:B------:R-:W-:-:S04]  /*0490*/  FFMA R5, R12, R5, R12 ;  /* 0x000000050c057223 */ /* 0x000fc8000000000c */
[----:B------:R-:W-:-:S04]  /*04a0*/  FFMA R12, R4, R5, RZ ;  /* 0x00000005040c7223 */ /* 0x000fc800000000ff */
[----:B------:R-:W-:-:S04]  /*04b0*/  FFMA R13, -R17, R12, R4 ;  /* 0x0000000c110d7223 */ /* 0x000fc80000000104 */
[----:B------:R-:W-:Y:S01]  /*04c0*/  FFMA R12, R5, R13, R12 ;  /* 0x0000000d050c7223 */ /* 0x000fe2000000000c */
[----:B-1----:R-:W-:Y:S06]  /*04d0*/  @!P0 BRA `(.L_x_6) ;  /* 0x00000000000c8947 */ /* 0x002fec0003800000 */
[----:B------:R-:W-:-:S07]  /*04e0*/  MOV R12, 0x500 ;  /* 0x00000500000c7802 */ /* 0x000fce0000000f00 */
[----:B------:R-:W-:Y:S05]  /*04f0*/  CALL.REL.NOINC `($__internal_1_$__cuda_sm3x_div_rn_noftz_f32_slowpath) ;  /* 0x0000003c00447944 */ /* 0x000fea0003c00000 */
[----:B------:R-:W-:-:S07]  /*0500*/  MOV R12, R13 ;  /* 0x0000000d000c7202 */ /* 0x000fce0000000f00 */
.L_x_6:
[----:B------:R-:W-:Y:S01]  /*0510*/  FSETP.NEU.AND P0, PT, R12, RZ, PT ;  /* 0x000000ff0c00720b */ /* 0x000fe20003f0d000 */
[----:B------:R-:W-:Y:S01]  /*0520*/  BSSY.RECONVERGENT B1, `(.L_x_7) ;  /* 0x000001c000017945 */ /* 0x000fe20003800200 */
[----:B------:R-:W-:-:S11]  /*0530*/  IMAD.MOV.U32 R4, RZ, RZ, 0x3f800000 ;  /* 0x3f800000ff047424 */ /* 0x000fd600078e00ff */
[----:B------:R-:W-:Y:S05]  /*0540*/  @!P0 BRA `(.L_x_8) ;  /* 0x0000000000648947 */ /* 0x000fea0003800000 */
[CC--:B------:R-:W-:Y:S01]  /*0550*/  FMUL R4, R3.reuse, R12.reuse ;  /* 0x0000000c03047220 */ /* 0x0c0fe20000400000 */
[----:B------:R-:W-:Y:S01]  /*0560*/  IMAD.MOV.U32 R16, RZ, RZ, 0x391fcb8e ;  /* 0x391fcb8eff107424 */ /* 0x000fe200078e00ff */
[-C--:B------:R-:W-:Y:S02]  /*0570*/  FSETP.NAN.AND P2, PT, |R12|, |R12|.reuse, PT ;  /* 0x4000000c0c00720b */ /* 0x080fe40003f48200 */
[----:B------:R-:W0:Y:S01]  /*0580*/  FRND R5, R4 ;  /* 0x0000000400057307 */ /* 0x000e220000201000 */
[----:B------:R-:W-:Y:S01]  /*0590*/  FFMA R13, R3, R12, -R4 ;  /* 0x0000000c030d7223 */ /* 0x000fe20000000804 */
[----:B------:R-:W-:-:S03]  /*05a0*/  FSETP.GT.AND P1, PT, |R4|, 152, PT ;  /* 0x431800000400780b */ /* 0x000fc60003f24200 */
[----:B------:R-:W-:Y:S01]  /*05b0*/  FFMA R14, R2, R12, R13 ;  /* 0x0000000c020e7223 */ /* 0x000fe2000000000d */
[----:B0-----:R-:W-:Y:S01]  /*05c0*/  FADD R13, R4, -R5 ;  /* 0x80000005040d7221 */ /* 0x001fe20000000000 */
[----:B------:R-:W-:-:S03]  /*05d0*/  FSETP.GT.AND P0, PT, R5, RZ, PT ;  /* 0x000000ff0500720b */ /* 0x000fc60003f04000 */
[----:B------:R-:W-:Y:S01]  /*05e0*/  FADD R13, R13, R14 ;  /* 0x0000000e0d0d7221 */ /* 0x000fe20000000000 */
[----:B------:R-:W-:Y:S02]  /*05f0*/  SEL R5, RZ, 0x83000000, P0 ;  /* 0x83000000ff057807 */ /* 0x000fe40000000000 */
[----:B------:R-:W-:Y:S01]  /*0600*/  FSETP.GEU.AND P0, PT, R4, RZ, PT ;  /* 0x000000ff0400720b */ /* 0x000fe20003f0e000 */
[----:B------:R-:W-:Y:S01]  /*0610*/  FFMA R14, R13, R16, 0.0013391353422775864601 ;  /* 0x3aaf85ed0d0e7423 */ /* 0x000fe20000000010 */
[----:B------:R-:W-:-:S03]  /*0620*/  IADD3 R15, PT, PT, R5, 0x7f000000, RZ ;  /* 0x7f000000050f7810 */ /* 0x000fc60007ffe0ff */
[C---:B------:R-:W-:Y:S02]  /*0630*/  FFMA R16, R13.reuse, R14, 0.0096188392490148544312 ;  /* 0x3c1d98560d107423 */ /* 0x040fe4000000000e */
[----:B------:R0:W1:Y:S02]  /*0640*/  F2I.NTZ R14, R4 ;  /* 0x00000004000e7305 */ /* 0x0000640000203100 */
[----:B------:R-:W-:-:S04]  /*0650*/  FFMA R16, R13, R16, 0.055503588169813156128 ;  /* 0x3d6357bb0d107423 */ /* 0x000fc80000000010 */
[----:B------:R-:W-:Y:S01]  /*0660*/  FFMA R16, R13, R16, 0.24022644758224487305 ;  /* 0x3e75fdec0d107423 */ /* 0x000fe20000000010 */
[----:B0-----:R-:W-:-:S03]  /*0670*/  FSEL R4, RZ, +INF , !P0 ;  /* 0x7f800000ff047808 */ /* 0x001fc60004000000 */
[----:B------:R-:W-:-:S04]  /*0680*/  FFMA R16, R13, R16, 0.69314718246459960938 ;  /* 0x3f3172180d107423 */ /* 0x000fc80000000010 */
[----:B------:R-:W-:Y:S01]  /*0690*/  FFMA R16, R13, R16, 1 ;  /* 0x3f8000000d107423 */ /* 0x000fe20000000010 */
[----:B-1----:R-:W-:-:S03]  /*06a0*/  IMAD R14, R14, 0x800000, -R5 ;  /* 0x008000000e0e7824 */ /* 0x002fc600078e0a05 */
[----:B------:R-:W-:-:S04]  /*06b0*/  FMUL R15, R15, R16 ;  /* 0x000000100f0f7220 */ /* 0x000fc80000400000 */
[----:B------:R-:W-:Y:S01]  /*06c0*/  @!P1 FMUL R4, R14, R15 ;  /* 0x0000000f0e049220 */ /* 0x000fe20000400000 */
[----:B------:R-:W-:-:S07]  /*06d0*/  @P2 FADD R4, R12, 10000 ;  /* 0x461c40000c042421 */ /* 0x000fce0000000000 */
.L_x_8:
[----:B------:R-:W-:Y:S05]  /*06e0*/  BSYNC.RECONVERGENT B1 ;  /* 0x0000000000017941 */ /* 0x000fea0003800200 */
.L_x_7:
[----:B------:R-:W-:Y:S01]  /*06f0*/  VIADD R5, R4, 0x1800000 ;  /* 0x0180000004057836 */ /* 0x000fe20000000000 */
[----:B------:R-:W-:Y:S04]  /*0700*/  BSSY.RECONVERGENT B1, `(.L_x_9) ;  /* 0x000000b000017945 */ /* 0x000fe80003800200 */
[----:B------:R-:W-:-:S04]  /*0710*/  LOP3.LUT R5, R5, 0x7f800000, RZ, 0xc0, !PT ;  /* 0x7f80000005057812 */ /* 0x000fc800078ec0ff */
[----:B------:R-:W-:-:S13]  /*0720*/  ISETP.GT.U32.AND P0, PT, R5, 0x1ffffff, PT ;  /* 0x01ffffff0500780c */ /* 0x000fda0003f04070 */
[----:B------:R-:W-:Y:S05]  /*0730*/  @P0 BRA `(.L_x_10) ;  /* 0x00000000000c0947 */ /* 0x000fea0003800000 */
[----:B------:R-:W-:-:S07]  /*0740*/  MOV R12, 0x760 ;  /* 0x00000760000c7802 */ /* 0x000fce0000000f00 */
[----:B------:R-:W-:Y:S05]  /*0750*/  CALL.REL.NOINC `($__internal_0_$__cuda_sm20_rcp_rn_f32_slowpath) ;  /* 0x0000003400d87944 */ /* 0x000fea0003c00000 */
[----:B------:R-:W-:Y:S05]  /*0760*/  BRA `(.L_x_11) ;  /* 0x0000000000107947 */ /* 0x000fea0003800000 */
.L_x_10:
[----:B------:R-:W0:Y:S02]  /*0770*/  MUFU.RCP R23, R4 ;  /* 0x0000000400177308 */ /* 0x000e240000001000 */
[----:B0-----:R-:W-:-:S04]  /*0780*/  FFMA R5, R23, R4, -1 ;  /* 0xbf80000017057423 */ /* 0x001fc80000000004 */
[----:B------:R-:W-:-:S04]  /*0790*/  FADD.FTZ R12, -R5, -RZ ;  /* 0x800000ff050c7221 */ /* 0x000fc80000010100 */
[----:B------:R-:W-:-:S07]  /*07a0*/  FFMA R23, R23, R12, R23 ;  /* 0x0000000c17177223 */ /* 0x000fce0000000017 */
.L_x_11:
[----:B------:R-:W-:Y:S05]  /*07b0*/  BSYNC.RECONVERGENT B1 ;  /* 0x0000000000017941 */ /* 0x000fea0003800200 */
.L_x_9:
[----:B------:R-:W-:Y:S01]  /*07c0*/  LOP3.LUT P0, RZ, R9, 0x1, RZ, 0xc0, !PT ;  /* 0x0000000109ff7812 */ /* 0x000fe2000780c0ff */
[----:B------:R-:W-:Y:S02]  /*07d0*/  HFMA2 R12, -RZ, RZ, 0.487060546875, -0.0625 ;  /* 0x37cbac00ff0c7431 */ /* 0x000fe400000001ff */
[----:B------:R-:W-:Y:S02]  /*07e0*/  IMAD.MOV.U32 R13, RZ, RZ, 0x3c0885e4 ;  /* 0x3c0885e4ff0d7424 */ /* 0x000fe400078e00ff */
[----:B------:R-:W-:-:S08]  /*07f0*/  IMAD.MOV.U32 R16, RZ, RZ, 0x3e2aaaa8 ;  /* 0x3e2aaaa8ff107424 */ /* 0x000fd000078e00ff */
[----:B------:R-:W-:Y:S05]  /*0800*/  @!P0 BRA `(.L_x_12) ;  /* 0x0000000400548947 */ /* 0x000fea0003800000 */
[----:B------:R-:W-:Y:S01]  /*0810*/  FMUL R22, R0, R23 ;  /* 0x0000001700167220 */ /* 0x000fe20000400000 */
[----:B------:R-:W-:Y:S03]  /*0820*/  BSSY.RECONVERGENT B1, `(.L_x_13) ;  /* 0x0000043000017945 */ /* 0x000fe60003800200 */
[C---:B------:R-:W-:Y:S01]  /*0830*/  FMUL R4, R22.reuse, 0.63661974668502807617 ;  /* 0x3f22f98316047820 */ /* 0x040fe20000400000 */
[----:B------:R-:W-:-:S03]  /*0840*/  FSETP.GE.AND P1, PT, |R22|, 105615, PT ;  /* 0x47ce47801600780b */ /* 0x000fc60003f26200 */
[----:B------:R-:W0:Y:S02]  /*0850*/  F2I.NTZ R18, R4 ;  /* 0x0000000400127305 */ /* 0x000e240000203100 */
[----:B0-----:R-:W-:-:S05]  /*0860*/  I2FP.F32.S32 R5, R18 ;  /* 0x0000001200057245 */ /* 0x001fca0000201400 */
[----:B------:R-:W-:-:S04]  /*0870*/  FFMA R14, R5, -1.5707962512969970703, R22 ;  /* 0xbfc90fda050e7823 */ /* 0x000fc80000000016 */
[----:B------:R-:W-:-:S04]  /*0880*/  FFMA R14, R5, -7.5497894158615963534e-08, R14 ;  /* 0xb3a22168050e7823 */ /* 0x000fc8000000000e */
[----:B------:R-:W-:Y:S01]  /*0890*/  FFMA R5, R5, -5.3903029534742383927e-15, R14 ;  /* 0xa7c234c505057823 */ /* 0x000fe2000000000e */
[----:B------:R-:W-:Y:S06]  /*08a0*/  @!P1 BRA `(.L_x_14) ;  /* 0x0000000000e89947 */ /* 0x000fec0003800000 */
[----:B------:R-:W-:-:S13]  /*08b0*/  FSETP.NEU.AND P1, PT, |R22|, +INF , PT ;  /* 0x7f8000001600780b */ /* 0x000fda0003f2d200 */
[----:B------:R-:W-:Y:S05]  /*08c0*/  @!P1 BRA `(.L_x_15) ;  /* 0x0000000000d49947 */ /* 0x000fea0003800000 */
[----:B------:R-:W-:Y:S01]  /*08d0*/  SHF.L.U32 R4, R22, 0x8, RZ ;  /* 0x0000000816047819 */ /* 0x000fe200000006ff */
[----:B------:R-:W-:Y:S01]  /*08e0*/  IMAD.MOV.U32 R21, RZ, RZ, RZ ;  /* 0x000000ffff157224 */ /* 0x000fe200078e00ff */
[----:B------:R-:W0:Y:S01]  /*08f0*/  LDCU.64 UR10, c[0x4][URZ] ;  /* 0x01000000ff0a77ac */ /* 0x000e220008000a00 */
[----:B------:R-:W-:Y:S01]  /*0900*/  IMAD.MOV.U32 R18, RZ, RZ, R1 ;  /* 0x000000ffff127224 */ /* 0x000fe200078e0001 */
[----:B------:R-:W-:Y:S01]  /*0910*/  LOP3.LUT R25, R4, 0x80000000, RZ, 0xfc, !PT ;  /* 0x8000000004197812 */ /* 0x000fe200078efcff */
[----:B------:R-:W-:Y:S01]  /*0920*/  UMOV UR7, URZ ;  /* 0x000000ff00077c82 */ /* 0x000fe20008000000 */
[----:B------:R-:W-:-:S05]  /*0930*/  UMOV UR6, URZ ;  /* 0x000000ff00067c82 */ /* 0x000fca0008000000 */
.L_x_16:
[----:B0-----:R-:W-:Y:S01]  /*0940*/  MOV R4, UR10 ;  /* 0x0000000a00047c02 */ /* 0x001fe20008000f00 */
[----:B------:R-:W-:-:S05]  /*0950*/  IMAD.U32 R5, RZ, RZ, UR11 ;  /* 0x0000000bff057e24 */ /* 0x000fca000f8e00ff */
[----:B------:R-:W2:Y:S01]  /*0960*/  LDG.E.CONSTANT R4, desc[UR12][R4.64] ;  /* 0x0000000c04047981 */ /* 0x000ea2000c1e9900 */
[----:B------:R-:W-:Y:S02]  /*0970*/  UIADD3 UR10, UP0, UPT, UR10, 0x4, URZ ;  /* 0x000000040a0a7890 */ /* 0x000fe4000ff1e0ff */
[----:B------:R-:W-:Y:S02]  /*0980*/  UIADD3 UR6, UPT, UPT, UR6, 0x1, URZ ;  /* 0x0000000106067890 */ /* 0x000fe4000fffe0ff */
[----:B------:R-:W-:Y:S02]  /*0990*/  UIADD3.X UR11, UPT, UPT, URZ, UR11, URZ, UP0, !UPT ;  /* 0x0000000bff0b7290 */ /* 0x000fe400087fe4ff */
[----:B------:R-:W-:Y:S01]  /*09a0*/  UISETP.NE.AND UP0, UPT, UR6, 0x6, UPT ;  /* 0x000000060600788c */ /* 0x000fe2000bf05270 */
[----:B--2---:R-:W-:-:S03]  /*09b0*/  IMAD.WIDE.U32 R14, R4, R25, RZ ;  /* 0x00000019040e7225 */ /* 0x004fc600078e00ff */
[----:B------:R-:W-:-:S04]  /*09c0*/  IADD3 R19, P1, PT, R14, R21, RZ ;  /* 0x000000150e137210 */ /* 0x000fc80007f3e0ff */
[----:B------:R-:W-:Y:S01]  /*09d0*/  IADD3.X R21, PT, PT, R15, UR7, RZ, P1, !PT ;  /* 0x000000070f157c10 */ /* 0x000fe20008ffe4ff */
[----:B------:R0:W-:Y:S02]  /*09e0*/  STL [R18], R19 ;  /* 0x0000001312007387 */ /* 0x0001e40000100800 */
[----:B0-----:R-:W-:Y:S01]  /*09f0*/  VIADD R18, R18, 0x4 ;  /* 0x0000000412127836 */ /* 0x001fe20000000000 */
[----:B------:R-:W-:Y:S06]  /*0a00*/  BRA.U UP0, `(.L_x_16) ;  /* 0xfffffffd00cc7547 */ /* 0x000fec000b83ffff */
[----:B------:R-:W-:Y:S01]  /*0a10*/  FMUL R25, R0, R23 ;  /* 0x0000001700197220 */ /* 0x000fe20000400000 */
[----:B------:R0:W-:Y:S04]  /*0a20*/  STL [R1+0x18], R21 ;  /* 0x0000181501007387 */ /* 0x0001e80000100800 */
[----:B------:R-:W-:-:S04]  /*0a30*/  SHF.R.U32.HI R5, RZ, 0x17, R25 ;  /* 0x00000017ff057819 */ /* 0x000fc80000011619 */
[C---:B------:R-:W-:Y:S02]  /*0a40*/  LOP3.LUT R4, R5.reuse, 0xe0, RZ, 0xc0, !PT ;  /* 0x000000e005047812 */ /* 0x040fe400078ec0ff */
[----:B------:R-:W-:Y:S02]  /*0a50*/  LOP3.LUT P1, RZ, R5, 0x1f, RZ, 0xc0, !PT ;  /* 0x0000001f05ff7812 */ /* 0x000fe4000782c0ff */
[----:B------:R-:W-:-:S04]  /*0a60*/  IADD3 R4, PT, PT, R4, -0x80, RZ ;  /* 0xffffff8004047810 */ /* 0x000fc80007ffe0ff */
[----:B------:R-:W-:-:S05]  /*0a70*/  SHF.R.U32.HI R4, RZ, 0x5, R4 ;  /* 0x00000005ff047819 */ /* 0x000fca0000011604 */
[----:B------:R-:W-:-:S05]  /*0a80*/  IMAD R15, R4, -0x4, R1 ;  /* 0xfffffffc040f7824 */ /* 0x000fca00078e0201 */
[----:B------:R-:W2:Y:S04]  /*0a90*/  LDL R19, [R15+0x18] ;  /* 0x000018000f137983 */ /* 0x000ea80000100800 */
[----:B------:R-:W2:Y:S04]  /*0aa0*/  LDL R4, [R15+0x14] ;  /* 0x000014000f047983 */ /* 0x000ea80000100800 */
[----:B------:R-:W3:Y:S01]  /*0ab0*/  @P1 LDL R14, [R15+0x10] ;  /* 0x000010000f0e1983 */ /* 0x000ee20000100800 */
[----:B------:R-:W-:Y:S01]  /*0ac0*/  @P1 LOP3.LUT R5, R5, 0x1f, RZ, 0xc0, !PT ;  /* 0x0000001f05051812 */ /* 0x000fe200078ec0ff */
[----:B------:R-:W-:Y:S01]  /*0ad0*/  UMOV UR6, 0x54442d19 ;  /* 0x54442d1900067882 */ /* 0x000fe20000000000 */
[----:B------:R-:W-:-:S02]  /*0ae0*/  UMOV UR7, 0x3bf921fb ;  /* 0x3bf921fb00077882 */ /* 0x000fc40000000000 */
[-C--:B--2---:R-:W-:Y:S02]  /*0af0*/  @P1 SHF.L.W.U32.HI R19, R4, R5.reuse, R19 ;  /* 0x0000000504131219 */ /* 0x084fe40000010e13 */
[----:B---3--:R-:W-:Y:S02]  /*0b00*/  @P1 SHF.L.W.U32.HI R4, R14, R5, R4 ;  /* 0x000000050e041219 */ /* 0x008fe40000010e04 */
[----:B------:R-:W-:Y:S02]  /*0b10*/  ISETP.GE.AND P1, PT, R25, RZ, PT ;  /* 0x000000ff1900720c */ /* 0x000fe40003f26270 */
[C-C-:B------:R-:W-:Y:S01]  /*0b20*/  SHF.L.W.U32.HI R18, R4.reuse, 0x2, R19.reuse ;  /* 0x0000000204127819 */ /* 0x140fe20000010e13 */
[----:B------:R-:W-:Y:S01]  /*0b30*/  IMAD.SHL.U32 R4, R4, 0x4, RZ ;  /* 0x0000000404047824 */ /* 0x000fe200078e00ff */
[----:B------:R-:W-:Y:S02]  /*0b40*/  SHF.R.U32.HI R19, RZ, 0x1e, R19 ;  /* 0x0000001eff137819 */ /* 0x000fe40000011613 */
[----:B------:R-:W-:-:S02]  /*0b50*/  SHF.R.S32.HI R5, RZ, 0x1f, R18 ;  /* 0x0000001fff057819 */ /* 0x000fc40000011412 */
[C---:B------:R-:W-:Y:S02]  /*0b60*/  LOP3.LUT R25, R18.reuse, R25, RZ, 0x3c, !PT ;  /* 0x0000001912197212 */ /* 0x040fe400078e3cff */
[C---:B------:R-:W-:Y:S02]  /*0b70*/  LOP3.LUT R4, R5.reuse, R4, RZ, 0x3c, !PT ;  /* 0x0000000405047212 */ /* 0x040fe400078e3cff */
[----:B------:R-:W-:Y:S02]  /*0b80*/  LOP3.LUT R5, R5, R18, RZ, 0x3c, !PT ;  /* 0x0000001205057212 */ /* 0x000fe400078e3cff */
[----:B------:R-:W-:Y:S02]  /*0b90*/  LEA.HI R18, R18, R19, RZ, 0x1 ;  /* 0x0000001312127211 */ /* 0x000fe400078f08ff */
[----:B------:R-:W-:Y:S02]  /*0ba0*/  ISETP.GE.AND P2, PT, R25, RZ, PT ;  /* 0x000000ff1900720c */ /* 0x000fe40003f46270 */
[----:B------:R-:W1:Y:S01]  /*0bb0*/  I2F.F64.S64 R4, R4 ;  /* 0x0000000400047312 */ /* 0x000e620000301c00 */
[----:B------:R-:W-:-:S05]  /*0bc0*/  IMAD.MOV R19, RZ, RZ, -R18 ;  /* 0x000000ffff137224 */ /* 0x000fca00078e0a12 */
[----:B------:R-:W-:Y:S01]  /*0bd0*/  @!P1 MOV R18, R19 ;  /* 0x0000001300129202 */ /* 0x000fe20000000f00 */
[----:B-1----:R-:W-:-:S10]  /*0be0*/  DMUL R14, R4, UR6 ;  /* 0x00000006040e7c28 */ /* 0x002fd40008000000 */
[----:B------:R-:W1:Y:S02]  /*0bf0*/  F2F.F32.F64 R14, R14 ;  /* 0x0000000e000e7310 */ /* 0x000e640000301000 */
[----:B-1----:R-:W-:Y:S01]  /*0c00*/  FSEL R5, -R14, R14, !P2 ;  /* 0x0000000e0e057208 */ /* 0x002fe20005000100 */
[----:B0-----:R-:W-:Y:S06]  /*0c10*/  BRA `(.L_x_14) ;  /* 0x00000000000c7947 */ /* 0x001fec0003800000 */
.L_x_15:
[----:B------:R-:W-:Y:S01]  /*0c20*/  FMUL R5, R0, R23 ;  /* 0x0000001700057220 */ /* 0x000fe20000400000 */
[----:B------:R-:W-:-:S03]  /*0c30*/  IMAD.MOV.U32 R18, RZ, RZ, RZ ;  /* 0x000000ffff127224 */ /* 0x000fc600078e00ff */
[----:B------:R-:W-:-:S07]  /*0c40*/  FMUL R5, RZ, R5 ;  /* 0x00000005ff057220 */ /* 0x000fce0000400000 */
.L_x_14:
[----:B------:R-:W-:Y:S05]  /*0c50*/  BSYNC.RECONVERGENT B1 ;  /* 0x0000000000017941 */ /* 0x000fea0003800200 */
.L_x_13:
[----:B------:R-:W-:Y:S01]  /*0c60*/  FMUL R4, R5, R5 ;  /* 0x0000000505047220 */ /* 0x000fe20000400000 */
[C---:B------:R-:W-:Y:S01]  /*0c70*/  LOP3.LUT R15, R18.reuse, 0x1, RZ, 0xc0, !PT ;  /* 0x00000001120f7812 */ /* 0x040fe200078ec0ff */
[----:B------:R-:W-:Y:S02]  /*0c80*/  VIADD R18, R18, 0x1 ;  /* 0x0000000112127836 */ /* 0x000fe40000000000 */
[----:B------:R-:W-:Y:S01]  /*0c90*/  FFMA R14, R4, R12, -0.0013887860113754868507 ;  /* 0xbab607ed040e7423 */ /* 0x000fe2000000000c */
[----:B------:R-:W-:Y:S02]  /*0ca0*/  ISETP.NE.U32.AND P1, PT, R15, 0x1, PT ;  /* 0x000000010f00780c */ /* 0x000fe40003f25070 */
[----:B------:R-:W-:Y:S02]  /*0cb0*/  LOP3.LUT P2, RZ, R18, 0x2, RZ, 0xc0, !PT ;  /* 0x0000000212ff7812 */ /* 0x000fe4000784c0ff */
[----:B------:R-:W-:Y:S02]  /*0cc0*/  FSEL R15, R14, -0.00019574658654164522886, P1 ;  /* 0xb94d41530e0f7808 */ /* 0x000fe40000800000 */
[----:B------:R-:W-:-:S02]  /*0cd0*/  FSEL R19, R13, 0.041666727513074874878, !P1 ;  /* 0x3d2aaabb0d137808 */ /* 0x000fc40004800000 */
[----:B------:R-:W-:Y:S02]  /*0ce0*/  FSEL R21, R5, 1, !P1 ;  /* 0x3f80000005157808 */ /* 0x000fe40004800000 */
[----:B------:R-:W-:Y:S01]  /*0cf0*/  FSEL R18, -R16, -0.4999999701976776123, !P1 ;  /* 0xbeffffff10127808 */ /* 0x000fe20004800100 */
[C---:B------:R-:W-:Y:S02]  /*0d00*/  FFMA R15, R4.reuse, R15, R19 ;  /* 0x0000000f040f7223 */ /* 0x040fe40000000013 */
[C---:B------:R-:W-:Y:S02]  /*0d10*/  FFMA R14, R4.reuse, R21, RZ ;  /* 0x00000015040e7223 */ /* 0x040fe400000000ff */
[----:B------:R-:W-:-:S04]  /*0d20*/  FFMA R15, R4, R15, R18 ;  /* 0x0000000f040f7223 */ /* 0x000fc80000000012 */
[----:B------:R-:W-:-:S04]  /*0d30*/  FFMA R21, R14, R15, R21 ;  /* 0x0000000f0e157223 */ /* 0x000fc80000000015 */
[----:B------:R-:W-:Y:S01]  /*0d40*/  @P2 FADD R21, RZ, -R21 ;  /* 0x80000015ff152221 */ /* 0x000fe20000000000 */
[----:B------:R-:W-:Y:S06]  /*0d50*/  BRA `(.L_x_17) ;  /* 0x0000000400347947 */ /* 0x000fec0003800000 */
.L_x_12:
        /* <DEDUP_REMOVED lines=12> */
[----:B------:R-:W0:Y:S01]  /*0e20*/  LDC.64 R4, c[0x4][RZ] ;  /* 0x01000000ff047b82 */ /* 0x000e220000000a00 */
[----:B------:R-:W-:Y:S01]  /*0e30*/  SHF.L.U32 R14, R22, 0x8, RZ ;  /* 0x00000008160e7819 */ /* 0x000fe200000006ff */
[----:B------:R-:W-:Y:S01]  /*0e40*/  IMAD.MOV.U32 R21, RZ, RZ, RZ ;  /* 0x000000ffff157224 */ /* 0x000fe200078e00ff */
[----:B------:R-:W-:Y:S01]  /*0e50*/  UMOV UR6, URZ ;  /* 0x000000ff00067c82 */ /* 0x000fe20008000000 */
[----:B------:R-:W-:Y:S01]  /*0e60*/  IMAD.MOV.U32 R24, RZ, RZ, RZ ;  /* 0x000000ffff187224 */ /* 0x000fe200078e00ff */
[----:B------:R-:W-:-:S07]  /*0e70*/  LOP3.LUT R27, R14, 0x80000000, RZ, 0xfc, !PT ;  /* 0x800000000e1b7812 */ /* 0x000fce00078efcff */
.L_x_21:
[----:B0-----:R-:W-:-:S05]  /*0e80*/  IMAD.WIDE.U32 R18, R24, 0x4, R4 ;  /* 0x0000000418127825 */ /* 0x001fca00078e0004 */
[----:B-1----:R-:W2:Y:S01]  /*0e90*/  LDG.E.CONSTANT R14, desc[UR12][R18.64] ;  /* 0x0000000c120e7981 */ /* 0x002ea2000c1e9900 */
[C---:B------:R-:W-:Y:S01]  /*0ea0*/  LEA R25, R24.reuse, R1, 0x2 ;  /* 0x0000000118197211 */ /* 0x040fe200078e10ff */
[----:B------:R-:W-:-:S05]  /*0eb0*/  VIADD R24, R24, 0x1 ;  /* 0x0000000118187836 */ /* 0x000fca0000000000 */
[----:B------:R-:W-:Y:S01]  /*0ec0*/  ISETP.NE.AND P1, PT, R24, 0x6, PT ;  /* 0x000000061800780c */ /* 0x000fe20003f25270 */
[----:B--2---:R-:W-:-:S03]  /*0ed0*/  IMAD.WIDE.U32 R14, R14, R27, RZ ;  /* 0x0000001b0e0e7225 */ /* 0x004fc600078e00ff */
[----:B------:R-:W-:-:S04]  /*0ee0*/  IADD3 R14, P2, PT, R14, R21, RZ ;  /* 0x000000150e0e7210 */ /* 0x000fc80007f5e0ff */
[----:B------:R-:W-:Y:S01]  /*0ef0*/  IADD3.X R21, PT, PT, R15, UR6, RZ, P2, !PT ;  /* 0x000000060f157c10 */ /* 0x000fe200097fe4ff */
[----:B------:R1:W-:Y:S04]  /*0f00*/  STL [R25], R14 ;  /* 0x0000000e19007387 */ /* 0x0003e80000100800 */
[----:B------:R-:W-:Y:S05]  /*0f10*/  @P1 BRA `(.L_x_21) ;  /* 0xfffffffc00d81947 */ /* 0x000fea000383ffff */
[----:B-1----:R-:W-:Y:S01]  /*0f20*/  SHF.R.U32.HI R14, RZ, 0x17, R22 ;  /* 0x00000017ff0e7819 */ /* 0x002fe20000011616 */
[----:B------:R0:W-:Y:S03]  /*0f30*/  STL [R1+0x18], R21 ;  /* 0x0000181501007387 */ /* 0x0001e60000100800 */
[C---:B------:R-:W-:Y:S02]  /*0f40*/  LOP3.LUT R4, R14.reuse, 0xe0, RZ, 0xc0, !PT ;  /* 0x000000e00e047812 */ /* 0x040fe400078ec0ff */
[----:B------:R-:W-:-:S03]  /*0f50*/  LOP3.LUT P1, RZ, R14, 0x1f, RZ, 0xc0, !PT ;  /* 0x0000001f0eff7812 */ /* 0x000fc6000782c0ff */
[----:B------:R-:W-:-:S05]  /*0f60*/  VIADD R4, R4, 0xffffff80 ;  /* 0xffffff8004047836 */ /* 0x000fca0000000000 */
[----:B------:R-:W-:-:S05]  /*0f70*/  SHF.R.U32.HI R4, RZ, 0x5, R4 ;  /* 0x00000005ff047819 */ /* 0x000fca0000011604 */
[----:B------:R-:W-:-:S05]  /*0f80*/  IMAD R15, R4, -0x4, R1 ;  /* 0xfffffffc040f7824 */ /* 0x000fca00078e0201 */
[----:B------:R-:W2:Y:S04]  /*0f90*/  LDL R18, [R15+0x18] ;  /* 0x000018000f127983 */ /* 0x000ea80000100800 */
[----:B------:R-:W2:Y:S04]  /*0fa0*/  LDL R5, [R15+0x14] ;  /* 0x000014000f057983 */ /* 0x000ea80000100800 */
[----:B------:R-:W3:Y:S01]  /*0fb0*/  @P1 LDL R4, [R15+0x10] ;  /* 0x000010000f041983 */ /* 0x000ee20000100800 */
[----:B------:R-:W-:Y:S01]  /*0fc0*/  LOP3.LUT R14, R14, 0x1f, RZ, 0xc0, !PT ;  /* 0x0000001f0e0e7812 */ /* 0x000fe200078ec0ff */
[----:B------:R-:W-:Y:S01]  /*0fd0*/  UMOV UR6, 0x54442d19 ;  /* 0x54442d1900067882 */ /* 0x000fe20000000000 */
[----:B------:R-:W-:-:S02]  /*0fe0*/  UMOV UR7, 0x3bf921fb ;  /* 0x3bf921fb00077882 */ /* 0x000fc40000000000 */
[-C--:B--2---:R-:W-:Y:S02]  /*0ff0*/  @P1 SHF.L.W.U32.HI R18, R5, R14.reuse, R18 ;  /* 0x0000000e05121219 */ /* 0x084fe40000010e12 */
[----:B---3--:R-:W-:Y:S02]  /*1000*/  @P1 SHF.L.W.U32.HI R5, R4, R14, R5 ;  /* 0x0000000e04051219 */ /* 0x008fe40000010e05 */
[----:B------:R-:W-:Y:S02]  /*1010*/  ISETP.GE.AND P1, PT, R22, RZ, PT ;  /* 0x000000ff1600720c */ /* 0x000fe40003f26270 */
[C---:B------:R-:W-:Y:S02]  /*1020*/  SHF.L.W.U32.HI R19, R5.reuse, 0x2, R18 ;  /* 0x0000000205137819 */ /* 0x040fe40000010e12 */
[----:B------:R-:W-:Y:S02]  /*1030*/  SHF.L.U32 R5, R5, 0x2, RZ ;  /* 0x0000000205057819 */ /* 0x000fe400000006ff */
[----:B------:R-:W-:-:S02]  /*1040*/  SHF.R.S32.HI R14, RZ, 0x1f, R19 ;  /* 0x0000001fff0e7819 */ /* 0x000fc40000011413 */
[----:B------:R-:W-:Y:S02]  /*1050*/  SHF.R.U32.HI R18, RZ, 0x1e, R18 ;  /* 0x0000001eff127819 */ /* 0x000fe40000011612 */
[C---:B------:R-:W-:Y:S02]  /*1060*/  LOP3.LUT R4, R14.reuse, R5, RZ, 0x3c, !PT ;  /* 0x000000050e047212 */ /* 0x040fe400078e3cff */
[----:B------:R-:W-:Y:S02]  /*1070*/  LOP3.LUT R5, R14, R19, RZ, 0x3c, !PT ;  /* 0x000000130e057212 */ /* 0x000fe400078e3cff */
[C---:B------:R-:W-:Y:S02]  /*1080*/  LOP3.LUT R22, R19.reuse, R22, RZ, 0x3c, !PT ;  /* 0x0000001613167212 */ /* 0x040fe400078e3cff */
[----:B------:R-:W-:Y:S02]  /*1090*/  LEA.HI R19, R19, R18, RZ, 0x1 ;  /* 0x0000001213137211 */ /* 0x000fe400078f08ff */
[----:B------:R-:W1:Y:S01]  /*10a0*/  I2F.F64.S64 R4, R4 ;  /* 0x0000000400047312 */ /* 0x000e620000301c00 */
[----:B------:R-:W-:-:S02]  /*10b0*/  ISETP.GE.AND P2, PT, R22, RZ, PT ;  /* 0x000000ff1600720c */ /* 0x000fc40003f46270 */
[----:B------:R-:W-:-:S04]  /*10c0*/  IMAD.MOV R18, RZ, RZ, -R19 ;  /* 0x000000ffff127224 */ /* 0x000fc800078e0a13 */
[----:B------:R-:W-:Y:S01]  /*10d0*/  @!P1 IMAD.MOV.U32 R19, RZ, RZ, R18 ;  /* 0x000000ffff139224 */ /* 0x000fe200078e0012 */
[----:B-1----:R-:W-:-:S10]  /*10e0*/  DMUL R14, R4, UR6 ;  /* 0x00000006040e7c28 */ /* 0x002fd40008000000 */
[----:B------:R-:W1:Y:S02]  /*10f0*/  F2F.F32.F64 R14, R14 ;  /* 0x0000000e000e7310 */ /* 0x000e640000301000 */
[----:B-1----:R-:W-:Y:S01]  /*1100*/  FSEL R5, -R14, R14, !P2 ;  /* 0x0000000e0e057208 */ /* 0x002fe20005000100 */
[----:B0-----:R-:W-:Y:S06]  /*1110*/  BRA `(.L_x_19) ;  /* 0x0000000000087947 */ /* 0x001fec0003800000 */
.L_x_20:
[----:B------:R-:W-:Y:S01]  /*1120*/  FMUL R5, RZ, R22 ;  /* 0x00000016ff057220 */ /* 0x000fe20000400000 */
[----:B------:R-:W-:-:S07]  /*1130*/  MOV R19, RZ ;  /* 0x000000ff00137202 */ /* 0x000fce0000000f00 */
.L_x_19:
[----:B------:R-:W-:Y:S05]  /*1140*/  BSYNC.RECONVERGENT B1 ;  /* 0x0000000000017941 */ /* 0x000fea0003800200 */
.L_x_18:
[----:B------:R-:W-:Y:S01]  /*1150*/  FMUL R4, R5, R5 ;  /* 0x0000000505047220 */ /* 0x000fe20000400000 */
[C---:B------:R-:W-:Y:S02]  /*1160*/  LOP3.LUT R15, R19.reuse, 0x1, RZ, 0xc0, !PT ;  /* 0x00000001130f7812 */ /* 0x040fe400078ec0ff */
[----:B------:R-:W-:Y:S01]  /*1170*/  LOP3.LUT P2, RZ, R19, 0x2, RZ, 0xc0, !PT ;  /* 0x0000000213ff7812 */ /* 0x000fe2000784c0ff */
[----:B------:R-:W-:Y:S01]  /*1180*/  FFMA R14, R4, R12, -0.0013887860113754868507 ;  /* 0xbab607ed040e7423 */ /* 0x000fe2000000000c */
[----:B------:R-:W-:-:S04]  /*1190*/  ISETP.NE.U32.AND P1, PT, R15, 0x1, PT ;  /* 0x000000010f00780c */ /* 0x000fc80003f25070 */
[----:B------:R-:W-:Y:S02]  /*11a0*/  FSEL R15, R14, -0.00019574658654164522886, !P1 ;  /* 0xb94d41530e0f7808 */ /* 0x000fe40004800000 */
[----:B------:R-:W-:Y:S02]  /*11b0*/  FSEL R25, R13, 0.041666727513074874878, P1 ;  /* 0x3d2aaabb0d197808 */ /* 0x000fe40000800000 */
[----:B------:R-:W-:Y:S02]  /*11c0*/  FSEL R21, R5, 1, P1 ;  /* 0x3f80000005157808 */ /* 0x000fe40000800000 */
[----:B------:R-:W-:Y:S01]  /*11d0*/  FSEL R18, -R16, -0.4999999701976776123, P1 ;  /* 0xbeffffff10127808 */ /* 0x000fe20000800100 */
[C---:B------:R-:W-:Y:S02]  /*11e0*/  FFMA R15, R4.reuse, R15, R25 ;  /* 0x0000000f040f7223 */ /* 0x040fe40000000019 */
[C---:B------:R-:W-:Y:S02]  /*11f0*/  FFMA R14, R4.reuse, R21, RZ ;  /* 0x00000015040e7223 */ /* 0x040fe400000000ff */
[----:B------:R-:W-:-:S04]  /*1200*/  FFMA R15, R4, R15, R18 ;  /* 0x0000000f040f7223 */ /* 0x000fc80000000012 */
[----:B------:R-:W-:-:S04]  /*1210*/  FFMA R21, R14, R15, R21 ;  /* 0x0000000f0e157223 */ /* 0x000fc80000000015 */
[----:B------:R-:W-:-:S07]  /*1220*/  @P2 FADD R21, RZ, -R21 ;  /* 0x80000015ff152221 */ /* 0x000fce0000000000 */
.L_x_17:
        /* <DEDUP_REMOVED lines=14> */
[----:B------:R-:W-:Y:S02]  /*1310*/  IMAD.SHL.U32 R14, R23, 0x100, RZ ;  /* 0x00000100170e7824 */ /* 0x000fe400078e00ff */
[----:B------:R-:W-:Y:S02]  /*1320*/  HFMA2 R24, -RZ, RZ, 0, 0 ;  /* 0x00000000ff187431 */ /* 0x000fe400000001ff */
[----:B------:R-:W-:Y:S01]  /*1330*/  IMAD.MOV.U32 R22, RZ, RZ, RZ ;  /* 0x000000ffff167224 */ /* 0x000fe200078e00ff */
[----:B------:R-:W-:Y:S01]  /*1340*/  UMOV UR6, URZ ;  /* 0x000000ff00067c82 */ /* 0x000fe20008000000 */
[----:B------:R-:W-:-:S07]  /*1350*/  LOP3.LUT R27, R14, 0x80000000, RZ, 0xfc, !PT ;  /* 0x800000000e1b7812 */ /* 0x000fce00078efcff */
.L_x_26:
[----:B0-----:R-:W-:-:S06]  /*1360*/  IMAD.WIDE.U32 R14, R24, 0x4, R4 ;  /* 0x00000004180e7825 */ /* 0x001fcc00078e0004 */
[----:B------:R-:W2:Y:S01]  /*1370*/  LDG.E.CONSTANT R14, desc[UR12][R14.64] ;  /* 0x0000000c0e0e7981 */ /* 0x000ea2000c1e9900 */
[C---:B-1----:R-:W-:Y:S02]  /*1380*/  IMAD R25, R24.reuse, 0x4, R1 ;  /* 0x0000000418197824 */ /* 0x042fe400078e0201 */
[----:B------:R-:W-:-:S05]  /*1390*/  VIADD R24, R24, 0x1 ;  /* 0x0000000118187836 */ /* 0x000fca0000000000 */
[----:B------:R-:W-:Y:S01]  /*13a0*/  ISETP.NE.AND P0, PT, R24, 0x6, PT ;  /* 0x000000061800780c */ /* 0x000fe20003f05270 */
[----:B--2---:R-:W-:-:S03]  /*13b0*/  IMAD.WIDE.U32 R18, R14, R27, RZ ;  /* 0x0000001b0e127225 */ /* 0x004fc600078e00ff */
[----:B------:R-:W-:-:S04]  /*13c0*/  IADD3 R18, P1, PT, R18, R22, RZ ;  /* 0x0000001612127210 */ /* 0x000fc80007f3e0ff */
[----:B------:R-:W-:Y:S01]  /*13d0*/  IADD3.X R22, PT, PT, R19, UR6, RZ, P1, !PT ;  /* 0x0000000613167c10 */ /* 0x000fe20008ffe4ff */
[----:B------:R1:W-:Y:S04]  /*13e0*/  STL [R25], R18 ;  /* 0x0000001219007387 */ /* 0x0003e80000100800 */
[----:B------:R-:W-:Y:S05]  /*13f0*/  @P0 BRA `(.L_x_26) ;  /* 0xfffffffc00d80947 */ /* 0x000fea000383ffff */
[----:B------:R-:W-:Y:S01]  /*1400*/  SHF.R.U32.HI R14, RZ, 0x17, R23 ;  /* 0x00000017ff0e7819 */ /* 0x000fe20000011617 */
[----:B------:R0:W-:Y:S03]  /*1410*/  STL [R1+0x18], R22 ;  /* 0x0000181601007387 */ /* 0x0001e60000100800 */
[C---:B------:R-:W-:Y:S02]  /*1420*/  LOP3.LUT R4, R14.reuse, 0xe0, RZ, 0xc0, !PT ;  /* 0x000000e00e047812 */ /* 0x040fe400078ec0ff */
[----:B------:R-:W-:Y:S02]  /*1430*/  LOP3.LUT P0, RZ, R14, 0x1f, RZ, 0xc0, !PT ;  /* 0x0000001f0eff7812 */ /* 0x000fe4000780c0ff */
[----:B------:R-:W-:-:S04]  /*1440*/  IADD3 R4, PT, PT, R4, -0x80, RZ ;  /* 0xffffff8004047810 */ /* 0x000fc80007ffe0ff */
[----:B------:R-:W-:-:S05]  /*1450*/  SHF.R.U32.HI R4, RZ, 0x5, R4 ;  /* 0x00000005ff047819 */ /* 0x000fca0000011604 */
[----:B------:R-:W-:-:S05]  /*1460*/  IMAD R15, R4, -0x4, R1 ;  /* 0xfffffffc040f7824 */ /* 0x000fca00078e0201 */
[----:B-1----:R-:W2:Y:S04]  /*1470*/  LDL R18, [R15+0x18] ;  /* 0x000018000f127983 */ /* 0x002ea80000100800 */
[----:B------:R-:W2:Y:S04]  /*1480*/  LDL R5, [R15+0x14] ;  /* 0x000014000f057983 */ /* 0x000ea80000100800 */
[----:B------:R-:W3:Y:S01]  /*1490*/  @P0 LDL R4, [R15+0x10] ;  /* 0x000010000f040983 */ /* 0x000ee20000100800 */
[----:B------:R-:W-:Y:S01]  /*14a0*/  LOP3.LUT R14, R14, 0x1f, RZ, 0xc0, !PT ;  /* 0x0000001f0e0e7812 */ /* 0x000fe200078ec0ff */
[----:B------:R-:W-:Y:S01]  /*14b0*/  UMOV UR6, 0x54442d19 ;  /* 0x54442d1900067882 */ /* 0x000fe20000000000 */
[----:B------:R-:W-:-:S02]  /*14c0*/  UMOV UR7, 0x3bf921fb ;  /* 0x3bf921fb00077882 */ /* 0x000fc40000000000 */
[-C--:B--2---:R-:W-:Y:S02]  /*14d0*/  @P0 SHF.L.W.U32.HI R18, R5, R14.reuse, R18 ;  /* 0x0000000e05120219 */ /* 0x084fe40000010e12 */
[----:B---3--:R-:W-:Y:S02]  /*14e0*/  @P0 SHF.L.W.U32.HI R5, R4, R14, R5 ;  /* 0x0000000e04050219 */ /* 0x008fe40000010e05 */
[--C-:B------:R-:W-:Y:S02]  /*14f0*/  SHF.R.U32.HI R19, RZ, 0x1e, R18.reuse ;  /* 0x0000001eff137819 */ /* 0x100fe40000011612 */
[C---:B------:R-:W-:Y:S01]  /*1500*/  SHF.L.W.U32.HI R24, R5.reuse, 0x2, R18 ;  /* 0x0000000205187819 */ /* 0x040fe20000010e12 */
[----:B------:R-:W-:Y:S01]  /*1510*/  IMAD.SHL.U32 R5, R5, 0x4, RZ ;  /* 0x0000000405057824 */ /* 0x000fe200078e00ff */
[----:B------:R-:W-:Y:S02]  /*1520*/  ISETP.GE.AND P0, PT, R23, RZ, PT ;  /* 0x000000ff1700720c */ /* 0x000fe40003f06270 */
[----:B------:R-:W-:-:S02]  /*1530*/  SHF.R.S32.HI R14, RZ, 0x1f, R24 ;  /* 0x0000001fff0e7819 */ /* 0x000fc40000011418 */
[----:B------:R-:W-:Y:S02]  /*1540*/  LOP3.LUT R23, R24, R23, RZ, 0x3c, !PT ;  /* 0x0000001718177212 */ /* 0x000fe400078e3cff */
        /* <DEDUP_REMOVED lines=11> */
.L_x_25:
[----:B------:R-:W-:Y:S01]  /*1600*/  FMUL R5, RZ, R23 ;  /* 0x00000017ff057220 */ /* 0x000fe20000400000 */
[----:B------:R-:W-:-:S07]  /*1610*/  IMAD.MOV.U32 R24, RZ, RZ, RZ ;  /* 0x000000ffff187224 */ /* 0x000fce00078e00ff */
.L_x_24:
[----:B------:R-:W-:Y:S05]  /*1620*/  BSYNC.RECONVERGENT B1 ;  /* 0x0000000000017941 */ /* 0x000fea0003800200 */
.L_x_23:
[----:B------:R-:W-:Y:S01]  /*1630*/  FMUL R15, R5, R5 ;  /* 0x00000005050f7220 */ /* 0x000fe20000400000 */
[C---:B------:R-:W-:Y:S01]  /*1640*/  LOP3.LUT R4, R24.reuse, 0x1, RZ, 0xc0, !PT ;  /* 0x0000000118047812 */ /* 0x040fe200078ec0ff */
[----:B------:R-:W-:Y:S02]  /*1650*/  VIADD R24, R24, 0x1 ;  /* 0x0000000118187836 */ /* 0x000fe40000000000 */
[----:B------:R-:W-:Y:S01]  /*1660*/  FFMA R12, R15, R12, -0.0013887860113754868507 ;  /* 0xbab607ed0f0c7423 */ /* 0x000fe2000000000c */
[----:B------:R-:W-:Y:S02]  /*1670*/  ISETP.NE.U32.AND P0, PT, R4, 0x1, PT ;  /* 0x000000010400780c */ /* 0x000fe40003f05070 */
[----:B------:R-:W-:Y:S02]  /*1680*/  LOP3.LUT P1, RZ, R24, 0x2, RZ, 0xc0, !PT ;  /* 0x0000000218ff7812 */ /* 0x000fe4000782c0ff */
[----:B------:R-:W-:Y:S02]  /*1690*/  FSEL R14, R13, 0.041666727513074874878, !P0 ;  /* 0x3d2aaabb0d0e7808 */ /* 0x000fe40004000000 */
[----:B------:R-:W-:-:S02]  /*16a0*/  FSEL R12, R12, -0.00019574658654164522886, P0 ;  /* 0xb94d41530c0c7808 */ /* 0x000fc40000000000 */
        /* <DEDUP_REMOVED lines=8> */
.L_x_22:
        /* <DEDUP_REMOVED lines=18> */
.L_x_31:
[----:B0-----:R-:W-:-:S06]  /*1850*/  IMAD.WIDE.U32 R14, R24, 0x4, R4 ;  /* 0x00000004180e7825 */ /* 0x001fcc00078e0004 */
[----:B------:R-:W2:Y:S01]  /*1860*/  LDG.E.CONSTANT R14, desc[UR12][R14.64] ;  /* 0x0000000c0e0e7981 */ /* 0x000ea2000c1e9900 */
[C---:B-1----:R-:W-:Y:S01]  /*1870*/  LEA R25, R24.reuse, R1, 0x2 ;  /* 0x0000000118197211 */ /* 0x042fe200078e10ff */
        /* <DEDUP_REMOVED lines=10> */
[----:B------:R-:W-:-:S03]  /*1920*/  LOP3.LUT P0, RZ, R14, 0x1f, RZ, 0xc0, !PT ;  /* 0x0000001f0eff7812 */ /* 0x000fc6000780c0ff */
[----:B------:R-:W-:-:S05]  /*1930*/  VIADD R4, R4, 0xffffff80 ;  /* 0xffffff8004047836 */ /* 0x000fca0000000000 */
        /* <DEDUP_REMOVED lines=27> */
.L_x_30:
[----:B------:R-:W-:Y:S01]  /*1af0*/  FMUL R5, RZ, R23 ;  /* 0x00000017ff057220 */ /* 0x000fe20000400000 */
[----:B------:R-:W-:-:S07]  /*1b00*/  MOV R24, RZ ;  /* 0x000000ff00187202 */ /* 0x000fce0000000f00 */
.L_x_29:
[----:B------:R-:W-:Y:S05]  /*1b10*/  BSYNC.RECONVERGENT B1 ;  /* 0x0000000000017941 */ /* 0x000fea0003800200 */
.L_x_28:
[----:B------:R-:W-:Y:S01]  /*1b20*/  FMUL R15, R5, R5 ;  /* 0x00000005050f7220 */ /* 0x000fe20000400000 */
[C---:B------:R-:W-:Y:S02]  /*1b30*/  LOP3.LUT R4, R24.reuse, 0x1, RZ, 0xc0, !PT ;  /* 0x0000000118047812 */ /* 0x040fe400078ec0ff */
[----:B------:R-:W-:Y:S01]  /*1b40*/  LOP3.LUT P1, RZ, R24, 0x2, RZ, 0xc0, !PT ;  /* 0x0000000218ff7812 */ /* 0x000fe2000782c0ff */
[----:B------:R-:W-:Y:S01]  /*1b50*/  FFMA R12, R15, R12, -0.0013887860113754868507 ;  /* 0xbab607ed0f0c7423 */ /* 0x000fe2000000000c */
[----:B------:R-:W-:-:S04]  /*1b60*/  ISETP.NE.U32.AND P0, PT, R4, 0x1, PT ;  /* 0x000000010400780c */ /* 0x000fc80003f05070 */
[----:B------:R-:W-:Y:S02]  /*1b70*/  FSEL R14, R13, 0.041666727513074874878, P0 ;  /* 0x3d2aaabb0d0e7808 */ /* 0x000fe40000000000 */
[----:B------:R-:W-:Y:S02]  /*1b80*/  FSEL R12, R12, -0.00019574658654164522886, !P0 ;  /* 0xb94d41530c0c7808 */ /* 0x000fe40004000000 */
[----:B------:R-:W-:Y:S02]  /*1b90*/  FSEL R4, R5, 1, P0 ;  /* 0x3f80000005047808 */ /* 0x000fe40000000000 */
[----:B------:R-:W-:Y:S01]  /*1ba0*/  FSEL R13, -R16, -0.4999999701976776123, P0 ;  /* 0xbeffffff100d7808 */ /* 0x000fe20000000100 */
[C---:B------:R-:W-:Y:S02]  /*1bb0*/  FFMA R12, R15.reuse, R12, R14 ;  /* 0x0000000c0f0c7223 */ /* 0x040fe4000000000e */
[C---:B------:R-:W-:Y:S02]  /*1bc0*/  FFMA R5, R15.reuse, R4, RZ ;  /* 0x000000040f057223 */ /* 0x040fe400000000ff */
[----:B------:R-:W-:-:S04]  /*1bd0*/  FFMA R12, R15, R12, R13 ;  /* 0x0000000c0f0c7223 */ /* 0x000fc8000000000d */
[----:B------:R-:W-:-:S04]  /*1be0*/  FFMA R14, R5, R12, R4 ;  /* 0x0000000c050e7223 */ /* 0x000fc80000000004 */
[----:B------:R-:W-:-:S07]  /*1bf0*/  @P1 FADD R14, RZ, -R14 ;  /* 0x8000000eff0e1221 */ /* 0x000fce0000000000 */
.L_x_27:
[----:B------:R-:W0:Y:S01]  /*1c00*/  LDCU UR6, c[0x0][0x3b0] ;  /* 0x00007600ff0677ac */ /* 0x000e220008000800 */
[----:B------:R-:W1:Y:S01]  /*1c10*/  LDC.64 R12, c[0x0][0x388] ;  /* 0x0000e200ff0c7b82 */ /* 0x000e620000000a00 */
[----:B------:R-:W-:-:S07]  /*1c20*/  IMAD.IADD R19, R10, 0x1, R9 ;  /* 0x000000010a137824 */ /* 0x000fce00078e0209 */
[----:B------:R-:W2:Y:S01]  /*1c30*/  LDC.64 R4, c[0x0][0x380] ;  /* 0x0000e000ff047b82 */ /* 0x000ea20000000a00 */
[----:B0-----:R-:W-:-:S04]  /*1c40*/  IMAD.U32 R16, RZ, RZ, UR6 ;  /* 0x00000006ff107e24 */ /* 0x001fc8000f8e00ff */
[----:B------:R-:W-:Y:S02]  /*1c50*/  IMAD R15, R16, UR8, R9 ;  /* 0x00000008100f7c24 */ /* 0x000fe4000f8e0209 */
[----:B-1----:R-:W-:-:S06]  /*1c60*/  IMAD.WIDE R12, R19, 0x2, R12 ;  /* 0x00000002130c7825 */ /* 0x002fcc00078e020c */
[----:B------:R-:W3:Y:S01]  /*1c70*/  LDG.E.U16.CONSTANT R12, desc[UR12][R12.64] ;  /* 0x0000000c0c0c7981 */ /* 0x000ee2000c1e9500 */
[----:B--2---:R-:W-:-:S06]  /*1c80*/  IMAD.WIDE R4, R15, 0x2, R4 ;  /* 0x000000020f047825 */ /* 0x004fcc00078e0204 */
[----:B------:R-:W2:Y:S01]  /*1c90*/  LDG.E.U16.CONSTANT R4, desc[UR12][R4.64] ;  /* 0x0000000c04047981 */ /* 0x000ea2000c1e9500 */
[----:B------:R-:W-:-:S04]  /*1ca0*/  IADD3 R9, PT, PT, R9, 0x1, RZ ;  /* 0x0000000109097810 */ /* 0x000fc80007ffe0ff */
[----:B------:R-:W-:Y:S01]  /*1cb0*/  ISETP.NE.AND P0, PT, R9, UR6, PT ;  /* 0x0000000609007c0c */ /* 0x000fe2000bf05270 */
[----:B---3--:R-:W-:-:S04]  /*1cc0*/  IMAD.U32 R15, R12, 0x10000, RZ ;  /* 0x000100000c0f7824 */ /* 0x008fc800078e00ff */
[----:B------:R-:W-:Y:S01]  /*1cd0*/  FADD R15, R15, R14 ;  /* 0x0000000e0f0f7221 */ /* 0x000fe20000000000 */
[----:B--2---:R-:W-:-:S04]  /*1ce0*/  IMAD.U32 R16, R4, 0x10000, RZ ;  /* 0x0001000004107824 */ /* 0x004fc800078e00ff */
[----:B------:R-:W-:-:S04]  /*1cf0*/  FADD R21, R16, R21 ;  /* 0x0000001510157221 */ /* 0x000fc80000000000 */
[----:B------:R-:W-:Y:S01]  /*1d00*/  FFMA R8, R21, R15, R8 ;  /* 0x0000000f15087223 */ /* 0x000fe20000000008 */
[----:B------:R-:W-:Y:S06]  /*1d10*/  @P0 BRA `(.L_x_32) ;  /* 0xffffffe400c40947 */ /* 0x000fec000383ffff */
[----:B------:R-:W0:Y:S01]  /*1d20*/  S2UR UR7, SR_CgaCtaId ;  /* 0x00000000000779c3 */ /* 0x000e220000008800 */
[----:B------:R-:W1:Y:S01]  /*1d30*/  LDCU UR10, c[0x0][0x3ac] ;  /* 0x00007580ff0a77ac */ /* 0x000e620008000800 */
[----:B------:R-:W2:Y:S01]  /*1d40*/  LDCU UR14, c[0x0][0x3b4] ;  /* 0x00007680ff0e77ac */ /* 0x000ea20008000800 */
[----:B------:R-:W3:Y:S01]  /*1d50*/  LDCU UR11, c[0x0][0x360] ;  /* 0x00006c00ff0b77ac */ /* 0x000ee20008000800 */
[----:B------:R-:W-:Y:S01]  /*1d60*/  UMOV UR6, 0x400 ;  /* 0x0000040000067882 */ /* 0x000fe20000000000 */
[----:B--2---:R-:W-:Y:S01]  /*1d70*/  FMUL R8, R8, UR14 ;  /* 0x0000000e08087c20 */ /* 0x004fe20008400000 */
[----:B0-----:R-:W-:Y:S02]  /*1d80*/  ULEA UR6, UR7, UR6, 0x18 ;  /* 0x0000000607067291 */ /* 0x001fe4000f8ec0ff */
[----:B------:R-:W-:-:S04]  /*1d90*/  UIADD3 UR7, UPT, UPT, UR5, 0x40, URZ ;  /* 0x0000004005077890 */ /* 0x000fc8000fffe0ff */
[----:B-1----:R-:W-:Y:S01]  /*1da0*/  UISETP.LT.AND UP0, UPT, UR7, UR10, UPT ;  /* 0x0000000a0700728c */ /* 0x002fe2000bf01270 */
[C---:B------:R-:W-:Y:S02]  /*1db0*/  LEA R5, R6.reuse, UR6, 0x2 ;  /* 0x0000000606057c11 */ /* 0x040fe4000f8e10ff */
[----:B---3--:R-:W-:Y:S01]  /*1dc0*/  IADD3 R6, PT, PT, R6, UR11, RZ ;  /* 0x0000000b06067c10 */ /* 0x008fe2000fffe0ff */
[----:B------:R-:W-:Y:S02]  /*1dd0*/  USEL UR7, UR7, UR10, UP0 ;  /* 0x0000000a07077287 */ /* 0x000fe40008000000 */
[----:B------:R0:W-:Y:S02]  /*1de0*/  STS [R5], R8 ;  /* 0x0000000805007388 */ /* 0x0001e40000000800 */
[----:B------:R-:W-:-:S06]  /*1df0*/  UIADD3 UR7, UPT, UPT, UR7, -UR5, URZ ;  /* 0x8000000507077290 */ /* 0x000fcc000fffe0ff */
[----:B------:R-:W-:-:S13]  /*1e00*/  ISETP.GE.AND P0, PT, R6, UR7, PT ;  /* 0x0000000706007c0c */ /* 0x000fda000bf06270 */
[----:B0-----:R-:W-:Y:S05]  /*1e10*/  @!P0 BRA `(.L_x_33) ;  /* 0xffffffe400608947 */ /* 0x001fea000383ffff */
.L_x_2:
[----:B------:R-:W-:Y:S05]  /*1e20*/  BSYNC.RECONVERGENT B0 ;  /* 0x0000000000007941 */ /* 0x000fea0003800200 */
.L_x_1:
[----:B------:R-:W0:Y:S01]  /*1e30*/  LDCU UR6, c[0x0][0x3ac] ;  /* 0x00007580ff0677ac */ /* 0x000e220008000800 */
[----:B------:R-:W1:Y:S01]  /*1e40*/  S2R R4, SR_TID.X ;  /* 0x0000000000047919 */ /* 0x000e620000002100 */
[----:B------:R-:W-:Y:S01]  /*1e50*/  BSSY.RECONVERGENT B0, `(.L_x_34) ;  /* 0x0000016000007945 */ /* 0x000fe20003800200 */
[----:B------:R-:W-:Y:S01]  /*1e60*/  IMAD.MOV.U32 R6, RZ, RZ, -0x800000 ;  /* 0xff800000ff067424 */ /* 0x000fe200078e00ff */
[----:B------:R-:W-:Y:S01]  /*1e70*/  UIADD3 UR9, UPT, UPT, UR5, 0x40, URZ ;  /* 0x0000004005097890 */ /* 0x000fe2000fffe0ff */
[----:B------:R-:W2:Y:S03]  /*1e80*/  LDCU UR15, c[0x0][0x360] ;  /* 0x00006c00ff0f77ac */ /* 0x000ea60008000800 */
[----:B0-----:R-:W-:-:S04]  /*1e90*/  UISETP.LT.AND UP0, UPT, UR9, UR6, UPT ;  /* 0x000000060900728c */ /* 0x001fc8000bf01270 */
[----:B------:R-:W-:-:S04]  /*1ea0*/  USEL UR10, UR9, UR6, UP0 ;  /* 0x00000006090a7287 */ /* 0x000fc80008000000 */
[----:B------:R-:W-:Y:S01]  /*1eb0*/  UIADD3 UR16, UPT, UPT, UR10, -UR5, URZ ;  /* 0x800000050a107290 */ /* 0x000fe2000fffe0ff */
[----:B------:R-:W-:Y:S05]  /*1ec0*/  BAR.SYNC.DEFER_BLOCKING 0x0 ;  /* 0x0000000000007b1d */ /* 0x000fea0000010000 */
[----:B-1----:R-:W-:Y:S01]  /*1ed0*/  ISETP.GE.AND P0, PT, R4, UR16, PT ;  /* 0x0000001004007c0c */ /* 0x002fe2000bf06270 */
[----:B------:R-:W-:-:S12]  /*1ee0*/  IMAD.MOV.U32 R5, RZ, RZ, R4 ;  /* 0x000000ffff057224 */ /* 0x000fd800078e0004 */
[----:B--2---:R-:W-:Y:S05]  /*1ef0*/  @P0 BRA `(.L_x_35) ;  /* 0x00000000002c0947 */ /* 0x004fea0003800000 */
[----:B------:R-:W0:Y:S01]  /*1f00*/  S2R R10, SR_CgaCtaId ;  /* 0x00000000000a7919 */ /* 0x000e220000008800 */
[----:B------:R-:W-:Y:S01]  /*1f10*/  MOV R9, 0x400 ;  /* 0x0000040000097802 */ /* 0x000fe20000000f00 */
[----:B------:R-:W-:Y:S01]  /*1f20*/  IMAD.MOV.U32 R8, RZ, RZ, R5 ;  /* 0x000000ffff087224 */ /* 0x000fe200078e0005 */
[----:B------:R-:W-:Y:S02]  /*1f30*/  MOV R6, 0xff800000 ;  /* 0xff80000000067802 */ /* 0x000fe40000000f00 */
[----:B0-----:R-:W-:-:S07]  /*1f40*/  LEA R11, R10, R9, 0x18 ;  /* 0x000000090a0b7211 */ /* 0x001fce00078ec0ff */
.L_x_36:
[C---:B------:R-:W-:Y:S01]  /*1f50*/  IMAD R9, R8.reuse, 0x4, R11 ;  /* 0x0000000408097824 */ /* 0x040fe200078e020b */
[----:B------:R-:W-:-:S04]  /*1f60*/  IADD3 R8, PT, PT, R8, UR15, RZ ;  /* 0x0000000f08087c10 */ /* 0x000fc8000fffe0ff */
[----:B------:R-:W-:Y:S01]  /*1f70*/  ISETP.GE.AND P0, PT, R8, UR16, PT ;  /* 0x0000001008007c0c */ /* 0x000fe2000bf06270 */
[----:B------:R-:W0:Y:S02]  /*1f80*/  LDS R9, [R9] ;  /* 0x0000000009097984 */ /* 0x000e240000000800 */
[----:B0-----:R-:W-:-:S10]  /*1f90*/  FMNMX R6, R9, R6, !PT ;  /* 0x0000000609067209 */ /* 0x001fd40007800000 */
[----:B------:R-:W-:Y:S05]  /*1fa0*/  @!P0 BRA `(.L_x_36) ;  /* 0xfffffffc00e88947 */ /* 0x000fea000383ffff */
.L_x_35:
[----:B------:R-:W-:Y:S05]  /*1fb0*/  BSYNC.RECONVERGENT B0 ;  /* 0x0000000000007941 */ /* 0x000fea0003800200 */
.L_x_34:
[----:B------:R-:W0:Y:S02]  /*1fc0*/  SHFL.BFLY PT, R9, R6, 0x10, 0x1f ;  /* 0x0e001f0006097f89 */ /* 0x000e2400000e0000 */
[----:B0-----:R-:W-:-:S05]  /*1fd0*/  FMNMX R9, R9, R6, !PT ;  /* 0x0000000609097209 */ /* 0x001fca0007800000 */
[----:B------:R-:W0:Y:S02]  /*1fe0*/  SHFL.BFLY PT, R8, R9, 0x8, 0x1f ;  /* 0x0d001f0009087f89 */ /* 0x000e2400000e0000 */
[----:B0-----:R-:W-:Y:S02]  /*1ff0*/  FMNMX R10, R9, R8, !PT ;  /* 0x00000008090a7209 */ /* 0x001fe40007800000 */
[----:B------:R-:W-:-:S03]  /*2000*/  LOP3.LUT P0, R8, R5, 0x1f, RZ, 0xc0, !PT ;  /* 0x0000001f05087812 */ /* 0x000fc6000780c0ff */
[----:B------:R-:W0:Y:S10]  /*2010*/  SHFL.BFLY PT, R11, R10, 0x4, 0x1f ;  /* 0x0c801f000a0b7f89 */ /* 0x000e3400000e0000 */
[----:B------:R-:W1:Y:S01]  /*2020*/  @!P0 S2R R15, SR_CgaCtaId ;  /* 0x00000000000f8919 */ /* 0x000e620000008800 */
[----:B------:R-:W-:-:S02]  /*2030*/  @!P0 MOV R6, 0x400 ;  /* 0x0000040000068802 */ /* 0x000fc40000000f00 */
[----:B0-----:R-:W-:-:S05]  /*2040*/  FMNMX R11, R10, R11, !PT ;  /* 0x0000000b0a0b7209 */ /* 0x001fca0007800000 */
[----:B------:R-:W0:Y:S01]  /*2050*/  SHFL.BFLY PT, R12, R11, 0x2, 0x1f ;  /* 0x0c401f000b0c7f89 */ /* 0x000e2200000e0000 */
[----:B-1----:R-:W-:-:S04]  /*2060*/  @!P0 LEA R6, R15, R6, 0x18 ;  /* 0x000000060f068211 */ /* 0x002fc800078ec0ff */
[----:B------:R-:W-:Y:S02]  /*2070*/  @!P0 LEA.HI R9, R5, R6, RZ, 0x1d ;  /* 0x0000000605098211 */ /* 0x000fe400078fe8ff */
[----:B0-----:R-:W-:-:S05]  /*2080*/  FMNMX R12, R11, R12, !PT ;  /* 0x0000000c0b0c7209 */ /* 0x001fca0007800000 */
[----:B------:R-:W0:Y:S02]  /*2090*/  SHFL.BFLY PT, R13, R12, 0x1, 0x1f ;  /* 0x0c201f000c0d7f89 */ /* 0x000e2400000e0000 */
[----:B0-----:R-:W-:-:S05]  /*20a0*/  FMNMX R6, R12, R13, !PT ;  /* 0x0000000d0c067209 */ /* 0x001fca0007800000 */
[----:B------:R0:W-:Y:S01]  /*20b0*/  @!P0 STS [R9+0x100], R6 ;  /* 0x0001000609008388 */ /* 0x0001e20000000800 */
[----:B------:R-:W-:Y:S01]  /*20c0*/  BAR.SYNC.DEFER_BLOCKING 0x0 ;  /* 0x0000000000007b1d */ /* 0x000fe20000010000 */
[----:B------:R-:W-:-:S13]  /*20d0*/  ISETP.GT.U32.AND P0, PT, R5, 0x1f, PT ;  /* 0x0000001f0500780c */ /* 0x000fda0003f04070 */
[----:B0-----:R-:W-:Y:S05]  /*20e0*/  @P0 BRA `(.L_x_37) ;  /* 0x0000000000540947 */ /* 0x001fea0003800000 */
[----:B------:R-:W-:-:S04]  /*20f0*/  UIADD3 UR6, UPT, UPT, UR15, 0x1f, URZ ;  /* 0x0000001f0f067890 */ /* 0x000fc8000fffe0ff */
[----:B------:R-:W-:-:S06]  /*2100*/  USHF.R.U32.HI UR6, URZ, 0x5, UR6 ;  /* 0x00000005ff067899 */ /* 0x000fcc0008011606 */
[----:B------:R-:W-:Y:S01]  /*2110*/  ISETP.GE.U32.AND P0, PT, R5, UR6, PT ;  /* 0x0000000605007c0c */ /* 0x000fe2000bf06070 */
[----:B------:R-:W-:-:S12]  /*2120*/  UMOV UR6, 0xffffffff ;  /* 0xffffffff00067882 */ /* 0x000fd80000000000 */
[----:B------:R-:W0:Y:S01]  /*2130*/  @!P0 S2R R9, SR_CgaCtaId ;  /* 0x0000000000098919 */ /* 0x000e220000008800 */
[----:B------:R-:W-:-:S04]  /*2140*/  @!P0 MOV R6, 0x400 ;  /* 0x0000040000068802 */ /* 0x000fc80000000f00 */
[----:B0-----:R-:W-:Y:S01]  /*2150*/  @!P0 LEA R9, R9, R6, 0x18 ;  /* 0x0000000609098211 */ /* 0x001fe200078ec0ff */
[----:B------:R-:W-:-:S04]  /*2160*/  IMAD.MOV.U32 R6, RZ, RZ, -0x800000 ;  /* 0xff800000ff067424 */ /* 0x000fc800078e00ff */
[----:B------:R-:W-:-:S05]  /*2170*/  @!P0 IMAD R9, R8, 0x4, R9 ;  /* 0x0000000408098824 */ /* 0x000fca00078e0209 */
[----:B------:R0:W1:Y:S01]  /*2180*/  @!P0 LDS R6, [R9+0x100] ;  /* 0x0001000009068984 */ /* 0x0000620000000800 */
[----:B------:R-:W-:Y:S05]  /*2190*/  BRA.DIV UR6, `(.L_x_38) ;  /* 0x0000001a06247947 */ /* 0x000fea000b800000 */
[----:B01----:R-:W0:Y:S02]  /*21a0*/  SHFL.BFLY PT, R9, R6, 0x10, 0x1f ;  /* 0x0e001f0006097f89 */ /* 0x003e2400000e0000 */
[----:B0-----:R-:W-:-:S05]  /*21b0*/  FMNMX R9, R9, R6, !PT ;  /* 0x0000000609097209 */ /* 0x001fca0007800000 */
[----:B------:R-:W0:Y:S02]  /*21c0*/  SHFL.BFLY PT, R10, R9, 0x8, 0x1f ;  /* 0x0d001f00090a7f89 */ /* 0x000e2400000e0000 */
[----:B0-----:R-:W-:-:S05]  /*21d0*/  FMNMX R10, R9, R10, !PT ;  /* 0x0000000a090a7209 */ /* 0x001fca0007800000 */
[----:B------:R-:W0:Y:S02]  /*21e0*/  SHFL.BFLY PT, R11, R10, 0x4, 0x1f ;  /* 0x0c801f000a0b7f89 */ /* 0x000e2400000e0000 */
[----:B0-----:R-:W-:-:S05]  /*21f0*/  FMNMX R11, R10, R11, !PT ;  /* 0x0000000b0a0b7209 */ /* 0x001fca0007800000 */
[----:B------:R-:W0:Y:S02]  /*2200*/  SHFL.BFLY PT, R12, R11, 0x2, 0x1f ;  /* 0x0c401f000b0c7f89 */ /* 0x000e2400000e0000 */
[----:B0-----:R-:W-:-:S05]  /*2210*/  FMNMX R12, R11, R12, !PT ;  /* 0x0000000c0b0c7209 */ /* 0x001fca0007800000 */
[----:B------:R0:W1:Y:S02]  /*2220*/  SHFL.BFLY PT, R13, R12, 0x1, 0x1f ;  /* 0x0c201f000c0d7f89 */ /* 0x00006400000e0000 */
.L_x_62:
[----:B-1----:R-:W-:-:S07]  /*2230*/  FMNMX R6, R12, R13, !PT ;  /* 0x0000000d0c067209 */ /* 0x002fce0007800000 */
.L_x_37:
[----:B------:R-:W-:Y:S05]  /*2240*/  WARPSYNC.ALL ;  /* 0x0000000000007948 */ /* 0x000fea0003800000 */
[----:B------:R-:W-:Y:S01]  /*2250*/  ISETP.GE.AND P0, PT, R5, UR16, PT ;  /* 0x0000001005007c0c */ /* 0x000fe2000bf06270 */
[----:B------:R-:W-:Y:S01]  /*2260*/  BAR.SYNC.DEFER_BLOCKING 0x0 ;  /* 0x0000000000007b1d */ /* 0x000fe20000010000 */
[----:B------:R-:W-:Y:S01]  /*2270*/  HFMA2 R10, -RZ, RZ, 0.96630859375, -0.0022525787353515625 ;  /* 0x3bbb989dff0a7431 */ /* 0x000fe200000001ff */
[----:B------:R-:W-:Y:S01]  /*2280*/  FMNMX R6, R6, R7, !PT ;  /* 0x0000000706067209 */ /* 0x000fe20007800000 */
[----:B------:R-:W-:Y:S01]  /*2290*/  IMAD.MOV.U32 R9, RZ, RZ, 0x437c0000 ;  /* 0x437c0000ff097424 */ /* 0x000fe200078e00ff */
[----:B------:R-:W-:-:S02]  /*22a0*/  MOV R11, RZ ;  /* 0x000000ff000b7202 */ /* 0x000fc40000000f00 */
[----:B------:R-:W-:Y:S06]  /*22b0*/  BSSY.RECONVERGENT B0, `(.L_x_39) ;  /* 0x0000017000007945 */ /* 0x000fec0003800200 */
[----:B------:R-:W-:Y:S05]  /*22c0*/  @P0 BRA `(.L_x_40) ;  /* 0x0000000000540947 */ /* 0x000fea0003800000 */
[----:B------:R-:W1:Y:S01]  /*22d0*/  S2R R14, SR_CgaCtaId ;  /* 0x00000000000e7919 */ /* 0x000e620000008800 */
[----:B------:R-:W-:Y:S01]  /*22e0*/  MOV R13, 0x400 ;  /* 0x00000400000d7802 */ /* 0x000fe20000000f00 */
[----:B------:R-:W-:Y:S01]  /*22f0*/  IMAD.MOV.U32 R11, RZ, RZ, RZ ;  /* 0x000000ffff0b7224 */ /* 0x000fe200078e00ff */
[----:B0-----:R-:W-:Y:S02]  /*2300*/  MOV R12, R5 ;  /* 0x00000005000c7202 */ /* 0x001fe40000000f00 */
[----:B-1----:R-:W-:-:S07]  /*2310*/  LEA R19, R14, R13, 0x18 ;  /* 0x0000000d0e137211 */ /* 0x002fce00078ec0ff */
.L_x_41:
[C---:B-1----:R-:W-:Y:S02]  /*2320*/  IMAD R13, R12.reuse, 0x4, R19 ;  /* 0x000000040c0d7824 */ /* 0x042fe400078e0213 */
[----:B------:R-:W-:-:S03]  /*2330*/  VIADD R12, R12, UR15 ;  /* 0x0000000f0c0c7c36 */ /* 0x000fc60008000000 */
[----:B------:R-:W0:Y:S02]  /*2340*/  LDS R15, [R13] ;  /* 0x000000000d0f7984 */ /* 0x000e240000000800 */
[----:B------:R-:W-:Y:S01]  /*2350*/  ISETP.GE.AND P0, PT, R12, UR16, PT ;  /* 0x000000100c007c0c */ /* 0x000fe2000bf06270 */
[----:B0-----:R-:W-:-:S04]  /*2360*/  FADD R15, -R6, R15 ;  /* 0x0000000f060f7221 */ /* 0x001fc80000000100 */
[----:B------:R-:W-:-:S04]  /*2370*/  FFMA.SAT R14, R15, R10, 0.5 ;  /* 0x3f0000000f0e7423 */ /* 0x000fc8000000200a */
[----:B------:R-:W-:-:S04]  /*2380*/  FFMA.RM R14, R14, R9, 12582913 ;  /* 0x4b4000010e0e7423 */ /* 0x000fc80000004009 */
[C---:B------:R-:W-:Y:S01]  /*2390*/  FADD R16, R14.reuse, -12583039 ;  /* 0xcb40007f0e107421 */ /* 0x040fe20000000000 */
[----:B------:R-:W-:-:S03]  /*23a0*/  SHF.L.U32 R14, R14, 0x17, RZ ;  /* 0x000000170e0e7819 */ /* 0x000fc600000006ff */
[----:B------:R-:W-:-:S04]  /*23b0*/  FFMA R16, R15, 1.4426950216293334961, -R16 ;  /* 0x3fb8aa3b0f107823 */ /* 0x000fc80000000810 */
[----:B------:R-:W-:-:S04]  /*23c0*/  FFMA R16, R15, 1.925963033500011079e-08, R16 ;  /* 0x32a570600f107823 */ /* 0x000fc80000000010 */
[----:B------:R-:W0:Y:S02]  /*23d0*/  MUFU.EX2 R15, R16 ;  /* 0x00000010000f7308 */ /* 0x000e240000000800 */
[----:B0-----:R-:W-:-:S04]  /*23e0*/  FMUL R14, R14, R15 ;  /* 0x0000000f0e0e7220 */ /* 0x001fc80000400000 */
[----:B------:R-:W-:Y:S01]  /*23f0*/  FADD R11, R14, R11 ;  /* 0x0000000b0e0b7221 */ /* 0x000fe20000000000 */
[----:B------:R1:W-:Y:S01]  /*2400*/  STS [R13], R14 ;  /* 0x0000000e0d007388 */ /* 0x0003e20000000800 */
[----:B------:R-:W-:Y:S05]  /*2410*/  @!P0 BRA `(.L_x_41) ;  /* 0xfffffffc00c08947 */ /* 0x000fea000383ffff */
.L_x_40:
[----:B------:R-:W-:Y:S05]  /*2420*/  BSYNC.RECONVERGENT B0 ;  /* 0x0000000000007941 */ /* 0x000fea0003800200 */
.L_x_39:
[----:B0-----:R-:W0:Y:S01]  /*2430*/  SHFL.BFLY PT, R12, R11, 0x10, 0x1f ;  /* 0x0e001f000b0c7f89 */ /* 0x001e2200000e0000 */
[----:B------:R-:W-:Y:S01]  /*2440*/  ISETP.NE.AND P0, PT, R8, RZ, PT ;  /* 0x000000ff0800720c */ /* 0x000fe20003f05270 */
[----:B------:R-:W-:-:S04]  /*2450*/  FADD R7, -R6, R7 ;  /* 0x0000000706077221 */ /* 0x000fc80000000100 */
[----:B------:R-:W-:-:S04]  /*2460*/  FFMA.SAT R10, R7, R10, 0.5 ;  /* 0x3f000000070a7423 */ /* 0x000fc8000000200a */
[----:B------:R-:W-:-:S04]  /*2470*/  FFMA.RM R10, R10, R9, 12582913 ;  /* 0x4b4000010a0a7423 */ /* 0x000fc80000004009 */
[----:B------:R-:W2:Y:S01]  /*2480*/  @!P0 S2R R18, SR_CgaCtaId ;  /* 0x0000000000128919 */ /* 0x000ea20000008800 */
[----:B------:R-:W-:Y:S01]  /*2490*/  @!P0 MOV R9, 0x400 ;  /* 0x0000040000098802 */ /* 0x000fe20000000f00 */
[----:B0-----:R-:W-:-:S05]  /*24a0*/  FADD R12, R12, R11 ;  /* 0x0000000b0c0c7221 */ /* 0x001fca0000000000 */
[----:B-1----:R-:W0:Y:S01]  /*24b0*/  SHFL.BFLY PT, R13, R12, 0x8, 0x1f ;  /* 0x0d001f000c0d7f89 */ /* 0x002e2200000e0000 */
[----:B--2---:R-:W-:-:S04]  /*24c0*/  @!P0 LEA R18, R18, R9, 0x18 ;  /* 0x0000000912128211 */ /* 0x004fc800078ec0ff */
[----:B------:R-:W-:Y:S01]  /*24d0*/  @!P0 LEA.HI R9, R5, R18, RZ, 0x1d ;  /* 0x0000001205098211 */ /* 0x000fe200078fe8ff */
[----:B0-----:R-:W-:Y:S01]  /*24e0*/  FADD R13, R12, R13 ;  /* 0x0000000d0c0d7221 */ /* 0x001fe20000000000 */
[----:B------:R-:W-:-:S04]  /*24f0*/  FADD R12, R10, -12583039 ;  /* 0xcb40007f0a0c7421 */ /* 0x000fc80000000000 */
[----:B------:R-:W0:Y:S01]  /*2500*/  SHFL.BFLY PT, R14, R13, 0x4, 0x1f ;  /* 0x0c801f000d0e7f89 */ /* 0x000e2200000e0000 */
[----:B------:R-:W-:-:S04]  /*2510*/  FFMA R12, R7, 1.4426950216293334961, -R12 ;  /* 0x3fb8aa3b070c7823 */ /* 0x000fc8000000080c */
[----:B------:R-:W-:Y:S01]  /*2520*/  FFMA R12, R7, 1.925963033500011079e-08, R12 ;  /* 0x32a57060070c7823 */ /* 0x000fe2000000000c */
[----:B------:R-:W-:-:S05]  /*2530*/  SHF.L.U32 R7, R10, 0x17, RZ ;  /* 0x000000170a077819 */ /* 0x000fca00000006ff */
[----:B------:R-:W1:Y:S01]  /*2540*/  MUFU.EX2 R12, R12 ;  /* 0x0000000c000c7308 */ /* 0x000e620000000800 */
[----:B0-----:R-:W-:Y:S01]  /*2550*/  FADD R14, R13, R14 ;  /* 0x0000000e0d0e7221 */ /* 0x001fe20000000000 */
[----:B-1----:R-:W-:-:S04]  /*2560*/  FMUL R7, R7, R12 ;  /* 0x0000000c07077220 */ /* 0x002fc80000400000 */
[----:B------:R-:W0:Y:S02]  /*2570*/  SHFL.BFLY PT, R15, R14, 0x2, 0x1f ;  /* 0x0c401f000e0f7f89 */ /* 0x000e2400000e0000 */
[----:B0-----:R-:W-:-:S05]  /*2580*/  FADD R15, R14, R15 ;  /* 0x0000000f0e0f7221 */ /* 0x001fca0000000000 */
[----:B------:R-:W0:Y:S02]  /*2590*/  SHFL.BFLY PT, R16, R15, 0x1, 0x1f ;  /* 0x0c201f000f107f89 */ /* 0x000e2400000e0000 */
[----:B0-----:R-:W-:-:S05]  /*25a0*/  FADD R16, R15, R16 ;  /* 0x000000100f107221 */ /* 0x001fca0000000000 */
        /* <DEDUP_REMOVED lines=11> */
[----:B------:R-:W-:-:S03]  /*2660*/  IMAD.MOV.U32 R9, RZ, RZ, RZ ;  /* 0x000000ffff097224 */ /* 0x000fc600078e00ff */
[----:B------:R-:W-:-:S05]  /*2670*/  @!P0 LEA R11, R8, R11, 0x2 ;  /* 0x0000000b080b8211 */ /* 0x000fca00078e10ff */
[----:B------:R0:W1:Y:S01]  /*2680*/  @!P0 LDS R9, [R11+0x100] ;  /* 0x000100000b098984 */ /* 0x0000620000000800 */
[----:B------:R-:W-:Y:S05]  /*2690*/  BRA.DIV UR6, `(.L_x_43) ;  /* 0x0000001606787947 */ /* 0x000fea000b800000 */
[----:B-1----:R-:W1:Y:S02]  /*26a0*/  SHFL.BFLY PT, R8, R9, 0x10, 0x1f ;  /* 0x0e001f0009087f89 */ /* 0x002e6400000e0000 */
[----:B-1----:R-:W-:-:S05]  /*26b0*/  FADD R8, R8, R9 ;  /* 0x0000000908087221 */ /* 0x002fca0000000000 */
[----:B0-----:R-:W0:Y:S02]  /*26c0*/  SHFL.BFLY PT, R11, R8, 0x8, 0x1f ;  /* 0x0d001f00080b7f89 */ /* 0x001e2400000e0000 */
[----:B0-----:R-:W-:-:S05]  /*26d0*/  FADD R11, R8, R11 ;  /* 0x0000000b080b7221 */ /* 0x001fca0000000000 */
[----:B------:R-:W0:Y:S02]  /*26e0*/  SHFL.BFLY PT, R10, R11, 0x4, 0x1f ;  /* 0x0c801f000b0a7f89 */ /* 0x000e2400000e0000 */
[----:B0-----:R-:W-:-:S05]  /*26f0*/  FADD R10, R11, R10 ;  /* 0x0000000a0b0a7221 */ /* 0x001fca0000000000 */
[----:B------:R-:W0:Y:S02]  /*2700*/  SHFL.BFLY PT, R13, R10, 0x2, 0x1f ;  /* 0x0c401f000a0d7f89 */ /* 0x000e2400000e0000 */
[----:B0-----:R-:W-:-:S05]  /*2710*/  FADD R13, R10, R13 ;  /* 0x0000000d0a0d7221 */ /* 0x001fca0000000000 */
[----:B------:R0:W1:Y:S02]  /*2720*/  SHFL.BFLY PT, R16, R13, 0x1, 0x1f ;  /* 0x0c201f000d107f89 */ /* 0x00006400000e0000 */
.L_x_68:
[----:B-1----:R-:W-:-:S07]  /*2730*/  FADD R16, R13, R16 ;  /* 0x000000100d107221 */ /* 0x002fce0000000000 */
.L_x_42:
[----:B------:R-:W1:Y:S01]  /*2740*/  LDCU UR6, c[0x0][0x3b0] ;  /* 0x00007600ff0677ac */ /* 0x000e620008000800 */
[----:B------:R-:W-:Y:S01]  /*2750*/  FFMA R20, R7, R20, R16 ;  /* 0x0000001407147223 */ /* 0x000fe20000000010 */
[----:B-1----:R-:W-:Y:S01]  /*2760*/  ISETP.GE.AND P0, PT, R5, UR6, PT ;  /* 0x0000000605007c0c */ /* 0x002fe2000bf06270 */
[----:B------:R-:W-:Y:S05]  /*2770*/  WARPSYNC.ALL ;  /* 0x0000000000007948 */ /* 0x000fea0003800000 */
[----:B------:R-:W-:Y:S01]  /*2780*/  BSSY.RECONVERGENT B0, `(.L_x_44) ;  /* 0x0000103000007945 */ /* 0x000fe20003800200 */
[----:B------:R-:W-:Y:S06]  /*2790*/  BAR.SYNC.DEFER_BLOCKING 0x0 ;  /* 0x0000000000007b1d */ /* 0x000fec0000010000 */
[----:B------:R-:W-:Y:S05]  /*27a0*/  @P0 BRA `(.L_x_45) ;  /* 0x0000001000000947 */ /* 0x000fea0003800000 */
[----:B------:R-:W-:-:S04]  /*27b0*/  UIMAD UR6, UR4, -0x40, UR10 ;  /* 0xffffffc0040678a4 */ /* 0x000fc8000f8e020a */
[----:B------:R-:W-:Y:S02]  /*27c0*/  UIADD3 UR7, UPT, UPT, UR6, -0x1, URZ ;  /* 0xffffffff06077890 */ /* 0x000fe4000fffe0ff */
[----:B------:R-:W-:-:S04]  /*27d0*/  MOV R12, UR6 ;  /* 0x00000006000c7c02 */ /* 0x000fc80008000f00 */
[----:B------:R-:W-:Y:S01]  /*27e0*/  IMAD.U32 R8, RZ, RZ, UR7 ;  /* 0x00000007ff087e24 */ /* 0x000fe2000f8e00ff */
[----:B------:R-:W-:-:S04]  /*27f0*/  ULOP3.LUT UR7, UR10, 0xf, URZ, 0xc0, !UPT ;  /* 0x0000000f0a077892 */ /* 0x000fc8000f8ec0ff */
[----:B------:R-:W-:Y:S02]  /*2800*/  ISETP.GE.U32.AND P1, PT, R8, 0xf, PT ;  /* 0x0000000f0800780c */ /* 0x000fe40003f26070 */
[----:B------:R-:W-:-:S11]  /*2810*/  VIADD R12, R12, -UR7 ;  /* 0x800000070c0c7c36 */ /* 0x000fd60008000000 */
.L_x_52:
[----:B------:R-:W-:Y:S01]  /*2820*/  UISETP.NE.AND UP0, UPT, UR5, URZ, UPT ;  /* 0x000000ff0500728c */ /* 0x000fe2000bf05270 */
[----:B-1----:R-:W-:Y:S01]  /*2830*/  HFMA2 R14, -RZ, RZ, 0, 0 ;  /* 0x00000000ff0e7431 */ /* 0x002fe200000001ff */
[----:B------:R-:W-:-:S07]  /*2840*/  UISETP.GE.AND UP1, UPT, UR16, 0x1, UPT ;  /* 0x000000011000788c */ /* 0x000fce000bf26270 */
[----:B------:R-:W-:Y:S05]  /*2850*/  BRA.U !UP0, `(.L_x_46) ;  /* 0x00000001081c7547 */ /* 0x000fea000b800000 */
[----:B------:R-:W1:Y:S01]  /*2860*/  LDCU UR6, c[0x0][0x3b0] ;  /* 0x00007600ff0677ac */ /* 0x000e620008000800 */
[----:B------:R-:W2:Y:S01]  /*2870*/  LDC.64 R8, c[0x0][0x398] ;  /* 0x0000e600ff087b82 */ /* 0x000ea20000000a00 */
[----:B-1----:R-:W-:-:S04]  /*2880*/  IMAD.U32 R10, RZ, RZ, UR6 ;  /* 0x00000006ff0a7e24 */ /* 0x002fc8000f8e00ff */
[----:B------:R-:W-:-:S04]  /*2890*/  IMAD R11, R10, UR8, R5 ;  /* 0x000000080a0b7c24 */ /* 0x000fc8000f8e0205 */
[----:B--2---:R-:W-:-:S06]  /*28a0*/  IMAD.WIDE R8, R11, 0x2, R8 ;  /* 0x000000020b087825 */ /* 0x004fcc00078e0208 */
[----:B------:R-:W2:Y:S02]  /*28b0*/  LDG.E.U16 R8, desc[UR12][R8.64] ;  /* 0x0000000c08087981 */ /* 0x000ea4000c1e1500 */
[----:B--2---:R-:W-:-:S07]  /*28c0*/  SHF.L.U32 R14, R8, 0x10, RZ ;  /* 0x00000010080e7819 */ /* 0x004fce00000006ff */
.L_x_46:
[----:B------:R-:W-:Y:S01]  /*28d0*/  IMAD.MOV.U32 R26, RZ, RZ, RZ ;  /* 0x000000ffff1a7224 */ /* 0x000fe200078e00ff */
[----:B------:R-:W-:Y:S06]  /*28e0*/  BRA.U !UP1, `(.L_x_47) ;  /* 0x0000000d09807547 */ /* 0x000fec000b800000 */
[----:B------:R-:W-:Y:S01]  /*28f0*/  MOV R26, RZ ;  /* 0x000000ff001a7202 */ /* 0x000fe20000000f00 */
[----:B0-----:R-:W-:Y:S01]  /*2900*/  IMAD.MOV.U32 R13, RZ, RZ, RZ ;  /* 0x000000ffff0d7224 */ /* 0x001fe200078e00ff */
[----:B------:R-:W-:Y:S06]  /*2910*/  @!P1 BRA `(.L_x_48) ;  /* 0x0000000400589947 */ /* 0x000fec0003800000 */
[----:B------:R-:W0:Y:S01]  /*2920*/  S2R R8, SR_CgaCtaId ;  /* 0x0000000000087919 */ /* 0x000e220000008800 */
[----:B------:R-:W1:Y:S01]  /*2930*/  LDC R13, c[0x0][0x3b0] ;  /* 0x0000ec00ff0d7b82 */ /* 0x000e620000000800 */
[----:B------:R-:W1:Y:S01]  /*2940*/  LDCU UR6, c[0x0][0x3ac] ;  /* 0x00007580ff0677ac */ /* 0x000e620008000800 */
[----:B------:R-:W-:Y:S01]  /*2950*/  MOV R15, 0x400 ;  /* 0x00000400000f7802 */ /* 0x000fe20000000f00 */
[----:B------:R-:W-:Y:S02]  /*2960*/  HFMA2 R26, -RZ, RZ, 0, 0 ;  /* 0x00000000ff1a7431 */ /* 0x000fe400000001ff */
[----:B------:R-:W-:-:S03]  /*2970*/  IMAD.MOV.U32 R16, RZ, RZ, RZ ;  /* 0x000000ffff107224 */ /* 0x000fc600078e00ff */
[----:B------:R-:W2:Y:S01]  /*2980*/  S2UR UR7, SR_CTAID.Y ;  /* 0x00000000000779c3 */ /* 0x000ea20000002600 */
[----:B-1----:R-:W-:Y:S01]  /*2990*/  IMAD R18, R13, UR6, RZ ;  /* 0x000000060d127c24 */ /* 0x002fe2000f8e02ff */
[----:B0-----:R-:W-:-:S03]  /*29a0*/  LEA R15, R8, R15, 0x18 ;  /* 0x0000000f080f7211 */ /* 0x001fc600078ec0ff */
[----:B--2---:R-:W-:-:S07]  /*29b0*/  IMAD R18, R18, UR7, R5 ;  /* 0x0000000712127c24 */ /* 0x004fce000f8e0205 */
.L_x_49:
[----:B------:R-:W0:Y:S01]  /*29c0*/  LDC.64 R8, c[0x0][0x390] ;  /* 0x0000e400ff087b82 */ /* 0x000e220000000a00 */
[----:B------:R-:W-:-:S05]  /*29d0*/  IADD3 R10, PT, PT, R16, UR5, RZ ;  /* 0x00000005100a7c10 */ /* 0x000fca000fffe0ff */
[----:B------:R-:W-:-:S04]  /*29e0*/  IMAD R25, R10, R13, R18 ;  /* 0x0000000d0a197224 */ /* 0x000fc800078e0212 */
[----:B0-----:R-:W-:-:S05]  /*29f0*/  IMAD.WIDE R24, R25, 0x2, R8 ;  /* 0x0000000219187825 */ /* 0x001fca00078e0208 */
[----:B------:R-:W2:Y:S01]  /*2a00*/  LDG.E.U16.CONSTANT R27, desc[UR12][R24.64] ;  /* 0x0000000c181b7981 */ /* 0x000ea2000c1e9500 */
[----:B------:R-:W-:-:S05]  /*2a10*/  IMAD.WIDE R22, R13, 0x2, R24 ;  /* 0x000000020d167825 */ /* 0x000fca00078e0218 */
[----:B------:R0:W3:Y:S01]  /*2a20*/  LDG.E.U16.CONSTANT R21, desc[UR12][R22.64] ;  /* 0x0000000c16157981 */ /* 0x0000e2000c1e9500 */
[----:B------:R-:W-:-:S05]  /*2a30*/  IMAD R19, R16, 0x4, R15 ;  /* 0x0000000410137824 */ /* 0x000fca00078e020f */
[----:B------:R-:W1:Y:S01]  /*2a40*/  LDS.128 R8, [R19] ;  /* 0x0000000013087984 */ /* 0x000e620000000c00 */
[----:B0-----:R-:W-:-:S05]  /*2a50*/  IMAD.WIDE R22, R13, 0x2, R22 ;  /* 0x000000020d167825 */ /* 0x001fca00078e0216 */
[----:B------:R-:W4:Y:S01]  /*2a60*/  LDG.E.U16.CONSTANT R25, desc[UR12][R22.64] ;  /* 0x0000000c16197981 */ /* 0x000f22000c1e9500 */
[----:B------:R-:W-:Y:S01]  /*2a70*/  IMAD.WIDE R28, R13, 0x2, R22 ;  /* 0x000000020d1c7825 */ /* 0x000fe200078e0216 */
[----:B--2---:R-:W-:-:S05]  /*2a80*/  SHF.L.U32 R27, R27, 0x10, RZ ;  /* 0x000000101b1b7819 */ /* 0x004fca00000006ff */
[----:B-1----:R-:W-:Y:S02]  /*2a90*/  FFMA R26, R27, R8, R26 ;  /* 0x000000081b1a7223 */ /* 0x002fe4000000001a */
[----:B------:R0:W2:Y:S02]  /*2aa0*/  LDG.E.U16.CONSTANT R8, desc[UR12][R28.64] ;  /* 0x0000000c1c087981 */ /* 0x0000a4000c1e9500 */
[----:B0-----:R-:W-:-:S05]  /*2ab0*/  IMAD.WIDE R28, R13, 0x2, R28 ;  /* 0x000000020d1c7825 */ /* 0x001fca00078e021c */
[----:B------:R-:W5:Y:S01]  /*2ac0*/  LDG.E.U16.CONSTANT R24, desc[UR12][R28.64] ;  /* 0x0000000c1c187981 */ /* 0x000f62000c1e9500 */
[----:B---3--:R-:W-:Y:S02]  /*2ad0*/  IMAD.U32 R21, R21, 0x10000, RZ ;  /* 0x0001000015157824 */ /* 0x008fe400078e00ff */
[----:B------:R-:W-:-:S04]  /*2ae0*/  IMAD.WIDE R22, R13, 0x2, R28 ;  /* 0x000000020d167825 */ /* 0x000fc800078e021c */
[----:B------:R-:W-:Y:S02]  /*2af0*/  FFMA R9, R9, R21, R26 ;  /* 0x0000001509097223 */ /* 0x000fe4000000001a */
[----:B------:R0:W3:Y:S01]  /*2b00*/  LDG.E.U16.CONSTANT R21, desc[UR12][R22.64] ;  /* 0x0000000c16157981 */ /* 0x0000e2000c1e9500 */
[----:B----4-:R-:W-:-:S05]  /*2b10*/  SHF.L.U32 R25, R25, 0x10, RZ ;  /* 0x0000001019197819 */ /* 0x010fca00000006ff */
[----:B------:R-:W-:Y:S01]  /*2b20*/  FFMA R10, R10, R25, R9 ;  /* 0x000000190a0a7223 */ /* 0x000fe20000000009 */
[----:B0-----:R-:W-:-:S05]  /*2b30*/  IMAD.WIDE R22, R13, 0x2, R22 ;  /* 0x000000020d167825 */ /* 0x001fca00078e0216 */
[----:B------:R-:W4:Y:S01]  /*2b40*/  LDG.E.U16.CONSTANT R25, desc[UR12][R22.64] ;  /* 0x0000000c16197981 */ /* 0x000f22000c1e9500 */
[----:B------:R-:W-:-:S04]  /*2b50*/  IMAD.WIDE R28, R13, 0x2, R22 ;  /* 0x000000020d1c7825 */ /* 0x000fc800078e0216 */
[----:B--2---:R-:W-:-:S04]  /*2b60*/  IMAD.U32 R8, R8, 0x10000, RZ ;  /* 0x0001000008087824 */ /* 0x004fc800078e00ff */
[----:B------:R-:W-:Y:S02]  /*2b70*/  FFMA R27, R11, R8, R10 ;  /* 0x000000080b1b7223 */ /* 0x000fe4000000000a */
[----:B------:R-:W0:Y:S01]  /*2b80*/  LDS.128 R8, [R19+0x10] ;  /* 0x0000100013087984 */ /* 0x000e220000000c00 */
[----:B-----5:R-:W-:-:S05]  /*2b90*/  SHF.L.U32 R24, R24, 0x10, RZ ;  /* 0x0000001018187819 */ /* 0x020fca00000006ff */
[----:B0-----:R-:W-:Y:S02]  /*2ba0*/  FFMA R26, R24, R8, R27 ;  /* 0x00000008181a7223 */ /* 0x001fe4000000001b */
        /* <DEDUP_REMOVED lines=10> */
[----:B------:R0:W4:Y:S01]  /*2c50*/  LDG.E.U16.CONSTANT R28, desc[UR12][R22.64] ;  /* 0x0000000c161c7981 */ /* 0x000122000c1e9500 */
[----:B--2---:R-:W-:-:S04]  /*2c60*/  IMAD.U32 R8, R8, 0x10000, RZ ;  /* 0x0001000008087824 */ /* 0x004fc800078e00ff */
[----:B------:R-:W-:Y:S02]  /*2c70*/  FFMA R27, R11, R8, R10 ;  /* 0x000000080b1b7223 */ /* 0x000fe4000000000a */
[----:B------:R-:W1:Y:S01]  /*2c80*/  LDS.128 R8, [R19+0x20] ;  /* 0x0000200013087984 */ /* 0x000e620000000c00 */
[----:B-----5:R-:W-:Y:S01]  /*2c90*/  SHF.L.U32 R26, R24, 0x10, RZ ;  /* 0x00000010181a7819 */ /* 0x020fe200000006ff */
[----:B------:R-:W-:-:S04]  /*2ca0*/  IMAD.WIDE R24, R13, 0x2, R22 ;  /* 0x000000020d187825 */ /* 0x000fc800078e0216 */
[----:B-1----:R-:W-:Y:S02]  /*2cb0*/  FFMA R26, R26, R8, R27 ;  /* 0x000000081a1a7223 */ /* 0x002fe4000000001b */
[----:B------:R1:W2:Y:S01]  /*2cc0*/  LDG.E.U16.CONSTANT R8, desc[UR12][R24.64] ;  /* 0x0000000c18087981 */ /* 0x0002a2000c1e9500 */
[----:B0-----:R-:W-:-:S04]  /*2cd0*/  IMAD.WIDE R22, R13, 0x2, R24 ;  /* 0x000000020d167825 */ /* 0x001fc800078e0218 */
[----:B---3--:R-:W-:-:S04]  /*2ce0*/  IMAD.U32 R21, R21, 0x10000, RZ ;  /* 0x0001000015157824 */ /* 0x008fc800078e00ff */
[----:B------:R-:W-:Y:S01]  /*2cf0*/  FFMA R9, R9, R21, R26 ;  /* 0x0000001509097223 */ /* 0x000fe2000000001a */
[C---:B------:R-:W-:Y:S01]  /*2d00*/  IMAD.WIDE R26, R13.reuse, 0x2, R22 ;  /* 0x000000020d1a7825 */ /* 0x040fe200078e0216 */
[----:B------:R0:W3:Y:S03]  /*2d10*/  LDG.E.U16.CONSTANT R21, desc[UR12][R22.64] ;  /* 0x0000000c16157981 */ /* 0x0000e6000c1e9500 */
[C---:B-1----:R-:W-:Y:S02]  /*2d20*/  IMAD.WIDE R24, R13.reuse, 0x2, R26 ;  /* 0x000000020d187825 */ /* 0x042fe400078e021a */
[----:B------:R-:W5:Y:S02]  /*2d30*/  LDG.E.U16.CONSTANT R26, desc[UR12][R26.64] ;  /* 0x0000000c1a1a7981 */ /* 0x000f64000c1e9500 */
[----:B0-----:R-:W-:-:S05]  /*2d40*/  IMAD.WIDE R22, R13, 0x2, R24 ;  /* 0x000000020d167825 */ /* 0x001fca00078e0218 */
[----:B------:R-:W5:Y:S04]  /*2d50*/  LDG.E.U16.CONSTANT R29, desc[UR12][R22.64] ;  /* 0x0000000c161d7981 */ /* 0x000f68000c1e9500 */
[----:B------:R-:W5:Y:S01]  /*2d60*/  LDG.E.U16.CONSTANT R27, desc[UR12][R24.64] ;  /* 0x0000000c181b7981 */ /* 0x000f62000c1e9500 */
[----:B----4-:R-:W-:-:S05]  /*2d70*/  SHF.L.U32 R28, R28, 0x10, RZ ;  /* 0x000000101c1c7819 */ /* 0x010fca00000006ff */
[----:B------:R-:W-:Y:S01]  /*2d80*/  FFMA R10, R10, R28, R9 ;  /* 0x0000001c0a0a7223 */ /* 0x000fe20000000009 */
[----:B------:R-:W-:-:S04]  /*2d90*/  IADD3 R16, PT, PT, R16, 0x10, RZ ;  /* 0x0000001010107810 */ /* 0x000fc80007ffe0ff */
[----:B------:R-:W-:Y:S01]  /*2da0*/  ISETP.NE.AND P0, PT, R16, R12, PT ;  /* 0x0000000c1000720c */ /* 0x000fe20003f05270 */
[----:B--2---:R-:W-:-:S04]  /*2db0*/  IMAD.U32 R8, R8, 0x10000, RZ ;  /* 0x0001000008087824 */ /* 0x004fc800078e00ff */
[----:B------:R-:W-:Y:S02]  /*2dc0*/  FFMA R28, R11, R8, R10 ;  /* 0x000000080b1c7223 */ /* 0x000fe4000000000a */
[----:B------:R-:W0:Y:S01]  /*2dd0*/  LDS.128 R8, [R19+0x30] ;  /* 0x0000300013087984 */ /* 0x000e220000000c00 */
[----:B---3--:R-:W-:Y:S01]  /*2de0*/  SHF.L.U32 R21, R21, 0x10, RZ ;  /* 0x0000001015157819 */ /* 0x008fe200000006ff */
[----:B-----5:R-:W-:Y:S01]  /*2df0*/  IMAD.U32 R26, R26, 0x10000, RZ ;  /* 0x000100001a1a7824 */ /* 0x020fe200078e00ff */
[----:B------:R-:W-:Y:S01]  /*2e00*/  SHF.L.U32 R29, R29, 0x10, RZ ;  /* 0x000000101d1d7819 */ /* 0x000fe200000006ff */
[----:B------:R-:W-:Y:S02]  /*2e10*/  IMAD.U32 R27, R27, 0x10000, RZ ;  /* 0x000100001b1b7824 */ /* 0x000fe400078e00ff */
[----:B0-----:R-:W-:-:S04]  /*2e20*/  FFMA R8, R21, R8, R28 ;  /* 0x0000000815087223 */ /* 0x001fc8000000001c */
[----:B------:R-:W-:-:S04]  /*2e30*/  FFMA R9, R9, R26, R8 ;  /* 0x0000001a09097223 */ /* 0x000fc80000000008 */
[----:B------:R-:W-:-:S04]  /*2e40*/  FFMA R10, R10, R27, R9 ;  /* 0x0000001b0a0a7223 */ /* 0x000fc80000000009 */
[----:B------:R-:W-:Y:S01]  /*2e50*/  FFMA R26, R11, R29, R10 ;  /* 0x0000001d0b1a7223 */ /* 0x000fe2000000000a */
[----:B------:R-:W-:Y:S06]  /*2e60*/  @P0 BRA `(.L_x_49) ;  /* 0xfffffff800d40947 */ /* 0x000fec000383ffff */
[----:B------:R-:W-:-:S07]  /*2e70*/  IMAD.MOV.U32 R13, RZ, RZ, R12 ;  /* 0x000000ffff0d7224 */ /* 0x000fce00078e000c */
.L_x_48:
[----:B------:R-:W0:Y:S02]  /*2e80*/  LDCU UR6, c[0x0][0x3ac] ;  /* 0x00007580ff0677ac */ /* 0x000e240008000800 */
[----:B0-----:R-:W-:-:S04]  /*2e90*/  UISETP.LT.AND UP0, UPT, UR9, UR6, UPT ;  /* 0x000000060900728c */ /* 0x001fc8000bf01270 */
[----:B------:R-:W-:-:S04]  /*2ea0*/  USEL UR11, UR9, UR6, UP0 ;  /* 0x00000006090b7287 */ /* 0x000fc80008000000 */
[----:B------:R-:W-:-:S04]  /*2eb0*/  ULOP3.LUT UR6, UR11, 0xf, URZ, 0xc0, !UPT ;  /* 0x0000000f0b067892 */ /* 0x000fc8000f8ec0ff */
[----:B------:R-:W-:-:S09]  /*2ec0*/  UISETP.NE.AND UP0, UPT, UR6, URZ, UPT ;  /* 0x000000ff0600728c */ /* 0x000fd2000bf05270 */
[----:B------:R-:W-:Y:S05]  /*2ed0*/  BRA.U !UP0, `(.L_x_47) ;  /* 0x0000000908047547 */ /* 0x000fea000b800000 */
[----:B------:R-:W-:Y:S02]  /*2ee0*/  UIADD3 UR6, UPT, UPT, UR6, -0x1, URZ ;  /* 0xffffffff06067890 */ /* 0x000fe4000fffe0ff */
[----:B------:R-:W-:Y:S02]  /*2ef0*/  ULOP3.LUT UR14, UR11, 0x7, URZ, 0xc0, !UPT ;  /* 0x000000070b0e7892 */ /* 0x000fe4000f8ec0ff */
[----:B------:R-:W-:Y:S02]  /*2f00*/  UISETP.GE.U32.AND UP0, UPT, UR6, 0x7, UPT ;  /* 0x000000070600788c */ /* 0x000fe4000bf06070 */
[----:B------:R-:W-:-:S07]  /*2f10*/  UISETP.NE.AND UP1, UPT, UR14, URZ, UPT ;  /* 0x000000ff0e00728c */ /* 0x000fce000bf25270 */
[----:B------:R-:W-:Y:S05]  /*2f20*/  BRA.U !UP0, `(.L_x_50) ;  /* 0x0000000108d47547 */ /* 0x000fea000b800000 */
[----:B------:R-:W0:Y:S01]  /*2f30*/  LDC R25, c[0x0][0x3b0] ;  /* 0x0000ec00ff197b82 */ /* 0x000e220000000800 */
[----:B------:R-:W0:Y:S01]  /*2f40*/  LDCU UR6, c[0x0][0x3ac] ;  /* 0x00007580ff0677ac */ /* 0x000e220008000800 */
[----:B------:R-:W-:-:S06]  /*2f50*/  IADD3 R8, PT, PT, R13, UR5, RZ ;  /* 0x000000050d087c10 */ /* 0x000fcc000fffe0ff */
[----:B------:R-:W1:Y:S08]  /*2f60*/  S2UR UR7, SR_CTAID.Y ;  /* 0x00000000000779c3 */ /* 0x000e700000002600 */
[----:B------:R-:W2:Y:S01]  /*2f70*/  LDC.64 R28, c[0x0][0x390] ;  /* 0x0000e400ff1c7b82 */ /* 0x000ea20000000a00 */
[----:B0-----:R-:W-:-:S04]  /*2f80*/  IMAD R10, R25, UR6, RZ ;  /* 0x00000006190a7c24 */ /* 0x001fc8000f8e02ff */
[----:B-1----:R-:W-:-:S04]  /*2f90*/  IMAD R9, R10, UR7, R5 ;  /* 0x000000070a097c24 */ /* 0x002fc8000f8e0205 */
[----:B------:R-:W-:-:S04]  /*2fa0*/  IMAD R9, R8, R25, R9 ;  /* 0x0000001908097224 */ /* 0x000fc800078e0209 */
[----:B--2---:R-:W-:-:S05]  /*2fb0*/  IMAD.WIDE R28, R9, 0x2, R28 ;  /* 0x00000002091c7825 */ /* 0x004fca00078e021c */
[----:B------:R0:W2:Y:S02]  /*2fc0*/  LDG.E.U16.CONSTANT R15, desc[UR12][R28.64] ;  /* 0x0000000c1c0f7981 */ /* 0x0000a4000c1e9500 */
[----:B0-----:R-:W-:-:S05]  /*2fd0*/  IMAD.WIDE R28, R25, 0x2, R28 ;  /* 0x00000002191c7825 */ /* 0x001fca00078e021c */
[----:B------:R-:W3:Y:S01]  /*2fe0*/  LDG.E.U16.CONSTANT R16, desc[UR12][R28.64] ;  /* 0x0000000c1c107981 */ /* 0x000ee2000c1e9500 */
[----:B------:R-:W-:-:S05]  /*2ff0*/  IMAD.WIDE R18, R25, 0x2, R28 ;  /* 0x0000000219127825 */ /* 0x000fca00078e021c */
[----:B------:R0:W4:Y:S02]  /*3000*/  LDG.E.U16.CONSTANT R21, desc[UR12][R18.64] ;  /* 0x0000000c12157981 */ /* 0x000124000c1e9500 */
[----:B0-----:R-:W-:-:S05]  /*3010*/  IMAD.WIDE R18, R25, 0x2, R18 ;  /* 0x0000000219127825 */ /* 0x001fca00078e0212 */
[----:B------:R0:W5:Y:S01]  /*3020*/  LDG.E.U16.CONSTANT R27, desc[UR12][R18.64] ;  /* 0x0000000c121b7981 */ /* 0x000162000c1e9500 */
[----:B------:R-:W-:-:S04]  /*3030*/  IMAD.WIDE R8, R25, 0x2, R18 ;  /* 0x0000000219087825 */ /* 0x000fc800078e0212 */
[C---:B------:R-:W-:Y:S02]  /*3040*/  IMAD.WIDE R10, R25.reuse, 0x2, R8 ;  /* 0x00000002190a7825 */ /* 0x040fe400078e0208 */
[----:B------:R1:W5:Y:S02]  /*3050*/  LDG.E.U16.CONSTANT R8, desc[UR12][R8.64] ;  /* 0x0000000c08087981 */ /* 0x000364000c1e9500 */
[C---:B------:R-:W-:Y:S02]  /*3060*/  IMAD.WIDE R22, R25.reuse, 0x2, R10 ;  /* 0x0000000219167825 */ /* 0x040fe400078e020a */
[----:B------:R1:W5:Y:S02]  /*3070*/  LDG.E.U16.CONSTANT R10, desc[UR12][R10.64] ;  /* 0x0000000c0a0a7981 */ /* 0x000364000c1e9500 */
[----:B------:R-:W-:Y:S02]  /*3080*/  IMAD.WIDE R24, R25, 0x2, R22 ;  /* 0x0000000219187825 */ /* 0x000fe400078e0216 */
[----:B------:R-:W5:Y:S04]  /*3090*/  LDG.E.U16.CONSTANT R22, desc[UR12][R22.64] ;  /* 0x0000000c16167981 */ /* 0x000f68000c1e9500 */
[----:B------:R-:W5:Y:S01]  /*30a0*/  LDG.E.U16.CONSTANT R24, desc[UR12][R24.64] ;  /* 0x0000000c18187981 */ /* 0x000f62000c1e9500 */
[----:B------:R-:W0:Y:S01]  /*30b0*/  S2UR UR7, SR_CgaCtaId ;  /* 0x00000000000779c3 */ /* 0x000e220000008800 */
[----:B------:R-:W-:-:S02]  /*30c0*/  UMOV UR6, 0x400 ;  /* 0x0000040000067882 */ /* 0x000fc40000000000 */
[----:B0-----:R-:W-:-:S06]  /*30d0*/  ULEA UR6, UR7, UR6, 0x18 ;  /* 0x0000000607067291 */ /* 0x001fcc000f8ec0ff */
[----:B------:R-:W-:-:S05]  /*30e0*/  LEA R28, R13, UR6, 0x2 ;  /* 0x000000060d1c7c11 */ /* 0x000fca000f8e10ff */
[----:B------:R-:W0:Y:S04]  /*30f0*/  LDS R18, [R28] ;  /* 0x000000001c127984 */ /* 0x000e280000000800 */
[----:B------:R-:W3:Y:S04]  /*3100*/  LDS R19, [R28+0x4] ;  /* 0x000004001c137984 */ /* 0x000ee80000000800 */
[----:B-1----:R-:W-:Y:S04]  /*3110*/  LDS R9, [R28+0xc] ;  /* 0x00000c001c097984 */ /* 0x002fe80000000800 */
[----:B------:R-:W-:Y:S01]  /*3120*/  LDS R11, [R28+0x10] ;  /* 0x000010001c0b7984 */ /* 0x000fe20000000800 */
[----:B------:R-:W-:-:S02]  /*3130*/  VIADD R13, R13, 0x8 ;  /* 0x000000080d0d7836 */ /* 0x000fc40000000000 */
[----:B--2---:R-:W-:-:S04]  /*3140*/  IMAD.U32 R15, R15, 0x10000, RZ ;  /* 0x000100000f0f7824 */ /* 0x004fc800078e00ff */
[----:B0-----:R-:W-:Y:S02]  /*3150*/  FFMA R15, R15, R18, R26 ;  /* 0x000000120f0f7223 */ /* 0x001fe4000000001a */
[----:B------:R-:W0:Y:S04]  /*3160*/  LDS R18, [R28+0x8] ;  /* 0x000008001c127984 */ /* 0x000e280000000800 */
[----:B------:R-:W-:Y:S01]  /*3170*/  LDS R26, [R28+0x1c] ;  /* 0x00001c001c1a7984 */ /* 0x000fe20000000800 */
[----:B---3--:R-:W-:-:S05]  /*3180*/  SHF.L.U32 R16, R16, 0x10, RZ ;  /* 0x0000001010107819 */ /* 0x008fca00000006ff */
[----:B------:R-:W-:Y:S01]  /*3190*/  FFMA R16, R16, R19, R15 ;  /* 0x0000001310107223 */ /* 0x000fe2000000000f */
[----:B----4-:R-:W-:Y:S01]  /*31a0*/  IMAD.U32 R21, R21, 0x10000, RZ ;  /* 0x0001000015157824 */ /* 0x010fe200078e00ff */
[----:B------:R-:W1:Y:S03]  /*31b0*/  LDS R15, [R28+0x14] ;  /* 0x000014001c0f7984 */ /* 0x000e660000000800 */
[----:B0-----:R-:W-:Y:S02]  /*31c0*/  FFMA R18, R21, R18, R16 ;  /* 0x0000001215127223 */ /* 0x001fe40000000010 */
[----:B------:R-:W0:Y:S01]  /*31d0*/  LDS R16, [R28+0x18] ;  /* 0x000018001c107984 */ /* 0x000e220000000800 */
[----:B-----5:R-:W-:Y:S01]  /*31e0*/  SHF.L.U32 R27, R27, 0x10, RZ ;  /* 0x000000101b1b7819 */ /* 0x020fe200000006ff */
[----:B------:R-:W-:-:S04]  /*31f0*/  IMAD.U32 R19, R8, 0x10000, RZ ;  /* 0x0001000008137824 */ /* 0x000fc800078e00ff */
[----:B------:R-:W-:Y:S01]  /*3200*/  FFMA R18, R27, R9, R18 ;  /* 0x000000091b127223 */ /* 0x000fe20000000012 */
[----:B------:R-:W-:-:S03]  /*3210*/  SHF.L.U32 R9, R10, 0x10, RZ ;  /* 0x000000100a097819 */ /* 0x000fc600000006ff */
[----:B------:R-:W-:Y:S01]  /*3220*/  FFMA R18, R19, R11, R18 ;  /* 0x0000000b13127223 */ /* 0x000fe20000000012 */
[----:B------:R-:W-:-:S03]  /*3230*/  IMAD.U32 R22, R22, 0x10000, RZ ;  /* 0x0001000016167824 */ /* 0x000fc600078e00ff */
[----:B-1----:R-:W-:Y:S01]  /*3240*/  FFMA R9, R9, R15, R18 ;  /* 0x0000000f09097223 */ /* 0x002fe20000000012 */
[----:B------:R-:W-:-:S03]  /*3250*/  SHF.L.U32 R24, R24, 0x10, RZ ;  /* 0x0000001018187819 */ /* 0x000fc600000006ff */
[----:B0-----:R-:W-:-:S04]  /*3260*/  FFMA R9, R22, R16, R9 ;  /* 0x0000001016097223 */ /* 0x001fc80000000009 */
[----:B------:R-:W-:-:S07]  /*3270*/  FFMA R26, R24, R26, R9 ;  /* 0x0000001a181a7223 */ /* 0x000fce0000000009 */
.L_x_50:
        /* <DEDUP_REMOVED lines=14> */
[----:B--2---:R-:W-:-:S04]  /*3360*/  IMAD.WIDE R22, R11, 0x2, R22 ;  /* 0x000000020b167825 */ /* 0x004fc800078e0216 */
[C---:B------:R-:W-:Y:S02]  /*3370*/  IMAD.WIDE R18, R9.reuse, 0x2, R22 ;  /* 0x0000000209127825 */ /* 0x040fe400078e0216 */
[----:B------:R0:W2:Y:S02]  /*3380*/  LDG.E.U16.CONSTANT R22, desc[UR12][R22.64] ;  /* 0x0000000c16167981 */ /* 0x0000a4000c1e9500 */
[C---:B------:R-:W-:Y:S02]  /*3390*/  IMAD.WIDE R10, R9.reuse, 0x2, R18 ;  /* 0x00000002090a7825 */ /* 0x040fe400078e0212 */
[----:B------:R1:W3:Y:S02]  /*33a0*/  LDG.E.U16.CONSTANT R18, desc[UR12][R18.64] ;  /* 0x0000000c12127981 */ /* 0x0002e4000c1e9500 */
[----:B------:R-:W-:Y:S02]  /*33b0*/  IMAD.WIDE R8, R9, 0x2, R10 ;  /* 0x0000000209087825 */ /* 0x000fe400078e020a */
[----:B------:R-:W4:Y:S04]  /*33c0*/  LDG.E.U16.CONSTANT R10, desc[UR12][R10.64] ;  /* 0x0000000c0a0a7981 */ /* 0x000f28000c1e9500 */
[----:B------:R-:W5:Y:S01]  /*33d0*/  LDG.E.U16.CONSTANT R8, desc[UR12][R8.64] ;  /* 0x0000000c08087981 */ /* 0x000f62000c1e9500 */
[----:B------:R-:W0:Y:S01]  /*33e0*/  S2UR UR7, SR_CgaCtaId ;  /* 0x00000000000779c3 */ /* 0x000e220000008800 */
[----:B------:R-:W-:-:S02]  /*33f0*/  UMOV UR6, 0x400 ;  /* 0x0000040000067882 */ /* 0x000fc40000000000 */
[----:B0-----:R-:W-:-:S06]  /*3400*/  ULEA UR6, UR7, UR6, 0x18 ;  /* 0x0000000607067291 */ /* 0x001fcc000f8ec0ff */
[C---:B------:R-:W-:Y:S01]  /*3410*/  LEA R16, R13.reuse, UR6, 0x2 ;  /* 0x000000060d107c11 */ /* 0x040fe2000f8e10ff */
[----:B------:R-:W-:-:S04]  /*3420*/  VIADD R13, R13, 0x4 ;  /* 0x000000040d0d7836 */ /* 0x000fc80000000000 */
[----:B------:R-:W0:Y:S04]  /*3430*/  LDS R21, [R16] ;  /* 0x0000000010157984 */ /* 0x000e280000000800 */
[----:B------:R-:W3:Y:S04]  /*3440*/  LDS R23, [R16+0x4] ;  /* 0x0000040010177984 */ /* 0x000ee80000000800 */
[----:B------:R-:W5:Y:S04]  /*3450*/  LDS R24, [R16+0x8] ;  /* 0x0000080010187984 */ /* 0x000f680000000800 */
[----:B-1----:R-:W1:Y:S01]  /*3460*/  LDS R19, [R16+0xc] ;  /* 0x00000c0010137984 */ /* 0x002e620000000800 */
[----:B--2---:R-:W-:-:S04]  /*3470*/  IMAD.U32 R15, R22, 0x10000, RZ ;  /* 0x00010000160f7824 */ /* 0x004fc800078e00ff */
[----:B0-----:R-:W-:Y:S01]  /*3480*/  FFMA R15, R15, R21, R26 ;  /* 0x000000150f0f7223 */ /* 0x001fe2000000001a */
[----:B---3--:R-:W-:-:S05]  /*3490*/  SHF.L.U32 R18, R18, 0x10, RZ ;  /* 0x0000001012127819 */ /* 0x008fca00000006ff */
[----:B------:R-:W-:Y:S01]  /*34a0*/  FFMA R15, R18, R23, R15 ;  /* 0x00000017120f7223 */ /* 0x000fe2000000000f */
[----:B----4-:R-:W-:Y:S01]  /*34b0*/  IMAD.U32 R10, R10, 0x10000, RZ ;  /* 0x000100000a0a7824 */ /* 0x010fe200078e00ff */
[----:B-----5:R-:W-:-:S03]  /*34c0*/  SHF.L.U32 R9, R8, 0x10, RZ ;  /* 0x0000001008097819 */ /* 0x020fc600000006ff */
[----:B------:R-:W-:-:S04]  /*34d0*/  FFMA R10, R10, R24, R15 ;  /* 0x000000180a0a7223 */ /* 0x000fc8000000000f */
[----:B-1----:R-:W-:-:S07]  /*34e0*/  FFMA R26, R9, R19, R10 ;  /* 0x00000013091a7223 */ /* 0x002fce000000000a */
.L_x_51:
        /* <DEDUP_REMOVED lines=10> */
[----:B------:R-:W2:Y:S01]  /*3590*/  LDG.E.U16.CONSTANT R10, desc[UR12][R8.64] ;  /* 0x0000000c080a7981 */ /* 0x000ea2000c1e9500 */
[----:B------:R-:W0:Y:S01]  /*35a0*/  S2UR UR7, SR_CgaCtaId ;  /* 0x00000000000779c3 */ /* 0x000e220000008800 */
[----:B------:R-:W-:Y:S01]  /*35b0*/  UMOV UR6, 0x400 ;  /* 0x0000040000067882 */ /* 0x000fe20000000000 */
[----:B------:R-:W-:Y:S02]  /*35c0*/  UISETP.NE.AND UP0, UPT, UR11, 0x1, UPT ;  /* 0x000000010b00788c */ /* 0x000fe4000bf05270 */
[----:B0-----:R-:W-:-:S06]  /*35d0*/  ULEA UR6, UR7, UR6, 0x18 ;  /* 0x0000000607067291 */ /* 0x001fcc000f8ec0ff */
[----:B------:R-:W-:-:S05]  /*35e0*/  LEA R18, R13, UR6, 0x2 ;  /* 0x000000060d127c11 */ /* 0x000fca000f8e10ff */
[----:B------:R-:W0:Y:S01]  /*35f0*/  LDS R13, [R18] ;  /* 0x00000000120d7984 */ /* 0x000e220000000800 */
[----:B--2---:R-:W-:-:S04]  /*3600*/  IMAD.U32 R11, R10, 0x10000, RZ ;  /* 0x000100000a0b7824 */ /* 0x004fc800078e00ff */
[----:B0-----:R-:W-:Y:S01]  /*3610*/  FFMA R26, R11, R13, R26 ;  /* 0x0000000d0b1a7223 */ /* 0x001fe2000000001a */
[----:B------:R-:W-:Y:S06]  /*3620*/  BRA.U !UP0, `(.L_x_47) ;  /* 0x0000000108307547 */ /* 0x000fec000b800000 */
[----:B------:R-:W-:Y:S01]  /*3630*/  UISETP.NE.AND UP0, UPT, UR11, 0x2, UPT ;  /* 0x000000020b00788c */ /* 0x000fe2000bf05270 */
[----:B------:R-:W-:-:S05]  /*3640*/  IMAD.WIDE R10, R15, 0x2, R8 ;  /* 0x000000020f0a7825 */ /* 0x000fca00078e0208 */
[----:B------:R-:W-:-:S13]  /*3650*/  PLOP3.LUT P0, PT, PT, PT, UP0, 0x80, 0x8 ;  /* 0x000000000008781c */ /* 0x000fda0003f0f008 */
[----:B------:R-:W-:Y:S01]  /*3660*/  @P0 IMAD.WIDE R8, R15, 0x2, R10 ;  /* 0x000000020f080825 */ /* 0x000fe200078e020a */
[----:B------:R-:W-:Y:S04]  /*3670*/  @P0 LDS R16, [R18+0x8] ;  /* 0x0000080012100984 */ /* 0x000fe80000000800 */
[----:B------:R-:W2:Y:S04]  /*3680*/  LDG.E.U16.CONSTANT R10, desc[UR12][R10.64] ;  /* 0x0000000c0a0a7981 */ /* 0x000ea8000c1e9500 */
[----:B------:R-:W3:Y:S04]  /*3690*/  @P0 LDG.E.U16.CONSTANT R8, desc[UR12][R8.64] ;  /* 0x0000000c08080981 */ /* 0x000ee8000c1e9500 */
[----:B------:R-:W0:Y:S01]  /*36a0*/  LDS R15, [R18+0x4] ;  /* 0x00000400120f7984 */ /* 0x000e220000000800 */
[----:B--2---:R-:W-:Y:S01]  /*36b0*/  SHF.L.U32 R13, R10, 0x10, RZ ;  /* 0x000000100a0d7819 */ /* 0x004fe200000006ff */
[----:B---3--:R-:W-:-:S04]  /*36c0*/  @P0 IMAD.U32 R19, R8, 0x10000, RZ ;  /* 0x0001000008130824 */ /* 0x008fc800078e00ff */
[----:B0-----:R-:W-:-:S04]  /*36d0*/  FFMA R26, R13, R15, R26 ;  /* 0x0000000f0d1a7223 */ /* 0x001fc8000000001a */
[----:B------:R-:W-:-:S07]  /*36e0*/  @P0 FFMA R26, R19, R16, R26 ;  /* 0x00000010131a0223 */ /* 0x000fce000000001a */
.L_x_47:
[----:B------:R-:W1:Y:S01]  /*36f0*/  LDCU UR7, c[0x0][0x3b0] ;  /* 0x00007600ff0777ac */ /* 0x000e620008000800 */
[----:B------:R-:W2:Y:S01]  /*3700*/  LDC.64 R8, c[0x0][0x398] ;  /* 0x0000e600ff087b82 */ /* 0x000ea20000000a00 */
[----:B------:R-:W-:Y:S01]  /*3710*/  FFMA R14, R7, R14, R26 ;  /* 0x0000000e070e7223 */ /* 0x000fe2000000001a */
[----:B------:R-:W3:Y:S04]  /*3720*/  LDCU UR6, c[0x0][0x360] ;  /* 0x00006c00ff0677ac */ /* 0x000ee80008000800 */
[----:B------:R-:W-:Y:S02]  /*3730*/  F2FP.BF16.F32.PACK_AB R14, RZ, R14 ;  /* 0x0000000eff0e723e */ /* 0x000fe400000010ff */
[----:B-1----:R-:W-:-:S05]  /*3740*/  MOV R10, UR7 ;  /* 0x00000007000a7c02 */ /* 0x002fca0008000f00 */
[----:B------:R-:W-:Y:S02]  /*3750*/  IMAD R11, R10, UR8, R5 ;  /* 0x000000080a0b7c24 */ /* 0x000fe4000f8e0205 */
[----:B---3--:R-:W-:Y:S02]  /*3760*/  VIADD R5, R5, UR6 ;  /* 0x0000000605057c36 */ /* 0x008fe40008000000 */
[----:B--2---:R-:W-:-:S03]  /*3770*/  IMAD.WIDE R8, R11, 0x2, R8 ;  /* 0x000000020b087825 */ /* 0x004fc600078e0208 */
[----:B------:R-:W-:Y:S02]  /*3780*/  ISETP.GE.AND P0, PT, R5, UR7, PT ;  /* 0x0000000705007c0c */ /* 0x000fe4000bf06270 */
[----:B------:R1:W-:Y:S11]  /*3790*/  STG.E.U16 desc[UR12][R8.64], R14 ;  /* 0x0000000e08007986 */ /* 0x0003f6000c10150c */
[----:B------:R-:W-:Y:S05]  /*37a0*/  @!P0 BRA `(.L_x_52) ;  /* 0xfffffff0001c8947 */ /* 0x000fea000383ffff */
.L_x_45:
[----:B------:R-:W-:Y:S05]  /*37b0*/  BSYNC.RECONVERGENT B0 ;  /* 0x0000000000007941 */ /* 0x000fea0003800200 */
.L_x_44:
[----:B------:R-:W2:Y:S01]  /*37c0*/  LDCU UR5, c[0x0][0x3ac] ;  /* 0x00007580ff0577ac */ /* 0x000ea20008000800 */
[----:B------:R-:W-:Y:S01]  /*37d0*/  MOV R7, R6 ;  /* 0x0000000600077202 */ /* 0x000fe20000000f00 */
[----:B------:R-:W-:Y:S02]  /*37e0*/  UIADD3 UR4, UPT, UPT, UR4, 0x1, URZ ;  /* 0x0000000104047890 */ /* 0x000fe4000fffe0ff */
[----:B--2---:R-:W-:-:S03]  /*37f0*/  UISETP.GE.AND UP0, UPT, UR9, UR5, UPT ;  /* 0x000000050900728c */ /* 0x004fc6000bf06270 */
[----:B------:R-:W-:Y:S01]  /*3800*/  UMOV UR5, UR9 ;  /* 0x0000000900057c82 */ /* 0x000fe20008000000 */
[----:B------:R-:W-:Y:S06]  /*3810*/  BAR.SYNC.DEFER_BLOCKING 0x0 ;  /* 0x0000000000007b1d */ /* 0x000fec0000010000 */
[----:B------:R-:W-:Y:S05]  /*3820*/  BRA.U !UP0, `(.L_x_53) ;  /* 0xffffffc908747547 */ /* 0x000fea000b83ffff */
.L_x_0:
[----:B------:R-:W2:Y:S01]  /*3830*/  S2R R0, SR_TID.X ;  /* 0x0000000000007919 */ /* 0x000ea20000002100 */
[----:B------:R-:W2:Y:S02]  /*3840*/  LDCU UR6, c[0x0][0x3b0] ;  /* 0x00007600ff0677ac */ /* 0x000ea40008000800 */
[----:B--2---:R-:W-:-:S13]  /*3850*/  ISETP.GE.AND P0, PT, R0, UR6, PT ;  /* 0x0000000600007c0c */ /* 0x004fda000bf06270 */
[----:B------:R-:W-:Y:S05]  /*3860*/  @P0 EXIT ;  /* 0x000000000000094d */ /* 0x000fea0003800000 */
[----:B------:R-:W2:Y:S01]  /*3870*/  LDC.64 R6, c[0x0][0x398] ;  /* 0x0000e600ff067b82 */ /* 0x000ea20000000a00 */
[----:B------:R-:W3:Y:S01]  /*3880*/  LDCU UR4, c[0x0][0x360] ;  /* 0x00006c00ff0477ac */ /* 0x000ee20008000800 */
[----:B------:R-:W4:Y:S02]  /*3890*/  LDCU UR5, c[0x0][0x3b0] ;  /* 0x00007600ff0577ac */ /* 0x000f240008000800 */
.L_x_56:
[----:B-1--4-:R-:W-:-:S04]  /*38a0*/  IMAD.U32 R3, RZ, RZ, UR5 ;  /* 0x00000005ff037e24 */ /* 0x012fc8000f8e00ff */
[----:B------:R-:W-:-:S04]  /*38b0*/  IMAD R3, R3, UR8, R0 ;  /* 0x0000000803037c24 */ /* 0x000fc8000f8e0200 */
[----:B--2---:R-:W-:-:S05]  /*38c0*/  IMAD.WIDE R2, R3, 0x2, R6 ;  /* 0x0000000203027825 */ /* 0x004fca00078e0206 */
[----:B------:R-:W2:Y:S01]  /*38d0*/  LDG.E.U16 R4, desc[UR12][R2.64] ;  /* 0x0000000c02047981 */ /* 0x000ea2000c1e1500 */
[----:B------:R-:W1:Y:S01]  /*38e0*/  MUFU.RCP R5, R20 ;  /* 0x0000001400057308 */ /* 0x000e620000001000 */
[----:B---3--:R-:W-:Y:S01]  /*38f0*/  VIADD R0, R0, UR4 ;  /* 0x0000000400007c36 */ /* 0x008fe20008000000 */
[----:B------:R-:W-:Y:S04]  /*3900*/  BSSY.RECONVERGENT B0, `(.L_x_54) ;  /* 0x000000e000007945 */ /* 0x000fe80003800200 */
[----:B------:R-:W-:Y:S01]  /*3910*/  ISETP.GE.AND P2, PT, R0, UR5, PT ;  /* 0x0000000500007c0c */ /* 0x000fe2000bf46270 */
[----:B-1----:R-:W-:-:S04]  /*3920*/  FFMA R8, R5, -R20, 1 ;  /* 0x3f80000005087423 */ /* 0x002fc80000000814 */
[----:B------:R-:W-:Y:S01]  /*3930*/  FFMA R5, R5, R8, R5 ;  /* 0x0000000805057223 */ /* 0x000fe20000000005 */
[----:B--2---:R-:W-:-:S04]  /*3940*/  SHF.L.U32 R4, R4, 0x10, RZ ;  /* 0x0000001004047819 */ /* 0x004fc800000006ff */
[----:B------:R-:W1:Y:S01]  /*3950*/  FCHK P0, R4, R20 ;  /* 0x0000001404007302 */ /* 0x000e620000000000 */
[----:B------:R-:W-:-:S04]  /*3960*/  FFMA R9, R4, R5, RZ ;  /* 0x0000000504097223 */ /* 0x000fc800000000ff */
[----:B------:R-:W-:-:S04]  /*3970*/  FFMA R8, R9, -R20, R4 ;  /* 0x8000001409087223 */ /* 0x000fc80000000004 */
[----:B------:R-:W-:Y:S01]  /*3980*/  FFMA R5, R5, R8, R9 ;  /* 0x0000000805057223 */ /* 0x000fe20000000009 */
[----:B-1----:R-:W-:Y:S06]  /*3990*/  @!P0 BRA `(.L_x_55) ;  /* 0x0000000000108947 */ /* 0x002fec0003800000 */
[----:B------:R-:W-:Y:S02]  /*39a0*/  MOV R17, R20 ;  /* 0x0000001400117202 */ /* 0x000fe40000000f00 */
[----:B------:R-:W-:-:S07]  /*39b0*/  MOV R12, 0x39d0 ;  /* 0x000039d0000c7802 */ /* 0x000fce0000000f00 */
[----:B0-----:R-:W-:Y:S05]  /*39c0*/  CALL.REL.NOINC `($__internal_1_$__cuda_sm3x_div_rn_noftz_f32_slowpath) ;  /* 0x0000000800107944 */ /* 0x001fea0003c00000 */
[----:B------:R-:W-:-:S07]  /*39d0*/  IMAD.MOV.U32 R5, RZ, RZ, R13 ;  /* 0x000000ffff057224 */ /* 0x000fce00078e000d */
.L_x_55:
[----:B------:R-:W-:Y:S05]  /*39e0*/  BSYNC.RECONVERGENT B0 ;  /* 0x0000000000007941 */ /* 0x000fea0003800200 */
.L_x_54:
[----:B------:R-:W-:-:S05]  /*39f0*/  F2FP.BF16.F32.PACK_AB R5, RZ, R5 ;  /* 0x00000005ff05723e */ /* 0x000fca00000010ff */
[----:B------:R1:W-:Y:S01]  /*3a00*/  STG.E.U16 desc[UR12][R2.64], R5 ;  /* 0x0000000502007986 */ /* 0x0003e2000c10150c */
[----:B------:R-:W-:Y:S05]  /*3a10*/  @!P2 BRA `(.L_x_56) ;  /* 0xfffffffc00a0a947 */ /* 0x000fea000383ffff */
[----:B------:R-:W-:Y:S05]  /*3a20*/  EXIT ;  /* 0x000000000000794d */ /* 0x000fea0003800000 */
.L_x_38:
[----:B------:R-:W-:Y:S01]  /*3a30*/  HFMA2 R19, -RZ, RZ, 0, 1.847743988037109375e-06 ;  /* 0x0000001fff137431 */ /* 0x000fe200000001ff */
[----:B-1----:R-:W-:Y:S01]  /*3a40*/  MOV R15, R6 ;  /* 0x00000006000f7202 */ /* 0x002fe20000000f00 */
[----:B------:R-:W-:Y:S02]  /*3a50*/  IMAD.MOV.U32 R18, RZ, RZ, 0x10 ;  /* 0x00000010ff127424 */ /* 0x000fe400078e00ff */
[----:B------:R-:W-:-:S07]  /*3a60*/  IMAD.MOV.U32 R14, RZ, RZ, -0x1 ;  /* 0xffffffffff0e7424 */ /* 0x000fce00078e00ff */
[----:B0-----:R-:W-:Y:S05]  /*3a70*/  WARPSYNC.COLLECTIVE R14, `(.L_x_57) ;  /* 0x000000000e087348 */ /* 0x001fea0003c00000 */
[----:B------:R1:W2:Y:S02]  /*3a80*/  SHFL.BFLY P0, R16, R15, R18, R19 ;  /* 0x0c0000120f107389 */ /* 0x0002a40000000013 */
[----:B012---:R-:W-:Y:S05]  /*3a90*/  ENDCOLLECTIVE ;  /* 0x000000000000791b */ /* 0x007fea0003800000 */
.L_x_57:
[----:B------:R-:W-:Y:S01]  /*3aa0*/  HFMA2 R18, -RZ, RZ, 0, 4.76837158203125e-07 ;  /* 0x00000008ff127431 */ /* 0x000fe200000001ff */
[----:B------:R-:W-:-:S04]  /*3ab0*/  MOV R9, R16 ;  /* 0x0000001000097202 */ /* 0x000fc80000000f00 */
[----:B------:R-:W-:-:S05]  /*3ac0*/  FMNMX R9, R9, R6, !PT ;  /* 0x0000000609097209 */ /* 0x000fca0007800000 */
[----:B------:R-:W-:-:S07]  /*3ad0*/  IMAD.MOV.U32 R15, RZ, RZ, R9 ;  /* 0x000000ffff0f7224 */ /* 0x000fce00078e0009 */
[----:B------:R-:W-:Y:S05]  /*3ae0*/  WARPSYNC.COLLECTIVE R14, `(.L_x_58) ;  /* 0x000000000e087348 */ /* 0x000fea0003c00000 */
[----:B------:R0:W1:Y:S02]  /*3af0*/  SHFL.BFLY P0, R16, R15, R18, R19 ;  /* 0x0c0000120f107389 */ /* 0x0000640000000013 */
[----:B01----:R-:W-:Y:S05]  /*3b00*/  ENDCOLLECTIVE ;  /* 0x000000000000791b */ /* 0x003fea0003800000 */
.L_x_58:
[----:B------:R-:W-:Y:S02]  /*3b10*/  IMAD.MOV.U32 R18, RZ, RZ, 0x4 ;  /* 0x00000004ff127424 */ /* 0x000fe400078e00ff */
[----:B------:R-:W-:-:S05]  /*3b20*/  IMAD.MOV.U32 R10, RZ, RZ, R16 ;  /* 0x000000ffff0a7224 */ /* 0x000fca00078e0010 */
[----:B------:R-:W-:-:S04]  /*3b30*/  FMNMX R10, R9, R10, !PT ;  /* 0x0000000a090a7209 */ /* 0x000fc80007800000 */
[----:B------:R-:W-:-:S07]  /*3b40*/  MOV R15, R10 ;  /* 0x0000000a000f7202 */ /* 0x000fce0000000f00 */
[----:B------:R-:W-:Y:S05]  /*3b50*/  WARPSYNC.COLLECTIVE R14, `(.L_x_59) ;  /* 0x000000000e087348 */ /* 0x000fea0003c00000 */
[----:B------:R0:W1:Y:S02]  /*3b60*/  SHFL.BFLY P0, R16, R15, R18, R19 ;  /* 0x0c0000120f107389 */ /* 0x0000640000000013 */
[----:B01----:R-:W-:Y:S05]  /*3b70*/  ENDCOLLECTIVE ;  /* 0x000000000000791b */ /* 0x003fea0003800000 */
.L_x_59:
[----:B------:R-:W-:Y:S01]  /*3b80*/  HFMA2 R18, -RZ, RZ, 0, 1.1920928955078125e-07 ;  /* 0x00000002ff127431 */ /* 0x000fe200000001ff */
[----:B------:R-:W-:-:S04]  /*3b90*/  MOV R11, R16 ;  /* 0x00000010000b7202 */ /* 0x000fc80000000f00 */
[----:B------:R-:W-:-:S05]  /*3ba0*/  FMNMX R11, R10, R11, !PT ;  /* 0x0000000b0a0b7209 */ /* 0x000fca0007800000 */
[----:B------:R-:W-:-:S07]  /*3bb0*/  IMAD.MOV.U32 R15, RZ, RZ, R11 ;  /* 0x000000ffff0f7224 */ /* 0x000fce00078e000b */
[----:B------:R-:W-:Y:S05]  /*3bc0*/  WARPSYNC.COLLECTIVE R14, `(.L_x_60) ;  /* 0x000000000e087348 */ /* 0x000fea0003c00000 */
[----:B------:R0:W1:Y:S02]  /*3bd0*/  SHFL.BFLY P0, R16, R15, R18, R19 ;  /* 0x0c0000120f107389 */ /* 0x0000640000000013 */
[----:B01----:R-:W-:Y:S05]  /*3be0*/  ENDCOLLECTIVE ;  /* 0x000000000000791b */ /* 0x003fea0003800000 */
.L_x_60:
[----:B------:R-:W-:Y:S02]  /*3bf0*/  IMAD.MOV.U32 R18, RZ, RZ, 0x1 ;  /* 0x00000001ff127424 */ /* 0x000fe400078e00ff */
[----:B------:R-:W-:-:S05]  /*3c00*/  IMAD.MOV.U32 R12, RZ, RZ, R16 ;  /* 0x000000ffff0c7224 */ /* 0x000fca00078e0010 */
[----:B------:R-:W-:-:S04]  /*3c10*/  FMNMX R12, R11, R12, !PT ;  /* 0x0000000c0b0c7209 */ /* 0x000fc80007800000 */
[----:B------:R-:W-:-:S07]  /*3c20*/  MOV R15, R12 ;  /* 0x0000000c000f7202 */ /* 0x000fce0000000f00 */
[----:B------:R-:W-:Y:S05]  /*3c30*/  WARPSYNC.COLLECTIVE R14, `(.L_x_61) ;  /* 0x000000000e087348 */ /* 0x000fea0003c00000 */
[----:B------:R0:W1:Y:S02]  /*3c40*/  SHFL.BFLY P0, R16, R15, R18, R19 ;  /* 0x0c0000120f107389 */ /* 0x0000640000000013 */
[----:B01----:R-:W-:Y:S05]  /*3c50*/  ENDCOLLECTIVE ;  /* 0x000000000000791b */ /* 0x003fea0003800000 */
.L_x_61:
[----:B------:R-:W-:Y:S01]  /*3c60*/  MOV R13, R16 ;  /* 0x00000010000d7202 */ /* 0x000fe20000000f00 */
[----:B------:R-:W-:Y:S06]  /*3c70*/  BRA `(.L_x_62) ;  /* 0xffffffe4006c7947 */ /* 0x000fec000383ffff */
.L_x_43:
[----:B------:R-:W-:Y:S02]  /*3c80*/  HFMA2 R18, -RZ, RZ, 0, 9.5367431640625e-07 ;  /* 0x00000010ff127431 */ /* 0x000fe400000001ff */
[----:B-1----:R-:W-:Y:S01]  /*3c90*/  IMAD.MOV.U32 R15, RZ, RZ, R9 ;  /* 0x000000ffff0f7224 */ /* 0x002fe200078e0009 */
[----:B------:R-:W-:Y:S01]  /*3ca0*/  MOV R14, 0xffffffff ;  /* 0xffffffff000e7802 */ /* 0x000fe20000000f00 */
[----:B------:R-:W-:-:S07]  /*3cb0*/  IMAD.MOV.U32 R19, RZ, RZ, 0x1f ;  /* 0x0000001fff137424 */ /* 0x000fce00078e00ff */
[----:B0-----:R-:W-:Y:S05]  /*3cc0*/  WARPSYNC.COLLECTIVE R14, `(.L_x_63) ;  /* 0x000000000e087348 */ /* 0x001fea0003c00000 */
[----:B------:R1:W2:Y:S02]  /*3cd0*/  SHFL.BFLY P0, R16, R15, R18, R19 ;  /* 0x0c0000120f107389 */ /* 0x0002a40000000013 */
[----:B012---:R-:W-:Y:S05]  /*3ce0*/  ENDCOLLECTIVE ;  /* 0x000000000000791b */ /* 0x007fea0003800000 */
.L_x_63:
[----:B------:R-:W-:Y:S02]  /*3cf0*/  IMAD.MOV.U32 R18, RZ, RZ, 0x8 ;  /* 0x00000008ff127424 */ /* 0x000fe400078e00ff */
[----:B------:R-:W-:-:S04]  /*3d00*/  IMAD.MOV.U32 R8, RZ, RZ, R16 ;  /* 0x000000ffff087224 */ /* 0x000fc800078e0010 */
[----:B------:R-:W-:-:S05]  /*3d10*/  FADD R8, R8, R9 ;  /* 0x0000000908087221 */ /* 0x000fca0000000000 */
[----:B------:R-:W-:-:S07]  /*3d20*/  MOV R15, R8 ;  /* 0x00000008000f7202 */ /* 0x000fce0000000f00 */
[----:B------:R-:W-:Y:S05]  /*3d30*/  WARPSYNC.COLLECTIVE R14, `(.L_x_64) ;  /* 0x000000000e087348 */ /* 0x000fea0003c00000 */
[----:B------:R0:W1:Y:S02]  /*3d40*/  SHFL.BFLY P0, R16, R15, R18, R19 ;  /* 0x0c0000120f107389 */ /* 0x0000640000000013 */
[----:B01----:R-:W-:Y:S05]  /*3d50*/  ENDCOLLECTIVE ;  /* 0x000000000000791b */ /* 0x003fea0003800000 */
.L_x_64:
[----:B------:R-:W-:Y:S01]  /*3d60*/  HFMA2 R18, -RZ, RZ, 0, 2.384185791015625e-07 ;  /* 0x00000004ff127431 */ /* 0x000fe200000001ff */
[----:B------:R-:W-:-:S05]  /*3d70*/  MOV R11, R16 ;  /* 0x00000010000b7202 */ /* 0x000fca0000000f00 */
[----:B------:R-:W-:-:S04]  /*3d80*/  FADD R11, R8, R11 ;  /* 0x0000000b080b7221 */ /* 0x000fc80000000000 */
[----:B------:R-:W-:-:S07]  /*3d90*/  IMAD.MOV.U32 R15, RZ, RZ, R11 ;  /* 0x000000ffff0f7224 */ /* 0x000fce00078e000b */
[----:B------:R-:W-:Y:S05]  /*3da0*/  WARPSYNC.COLLECTIVE R14, `(.L_x_65) ;  /* 0x000000000e087348 */ /* 0x000fea0003c00000 */
[----:B------:R0:W1:Y:S02]  /*3db0*/  SHFL.BFLY P0, R16, R15, R18, R19 ;  /* 0x0c0000120f107389 */ /* 0x0000640000000013 */
[----:B01----:R-:W-:Y:S05]  /*3dc0*/  ENDCOLLECTIVE ;  /* 0x000000000000791b */ /* 0x003fea0003800000 */
.L_x_65:
[----:B------:R-:W-:Y:S02]  /*3dd0*/  IMAD.MOV.U32 R18, RZ, RZ, 0x2 ;  /* 0x00000002ff127424 */ /* 0x000fe400078e00ff */
[----:B------:R-:W-:-:S04]  /*3de0*/  IMAD.MOV.U32 R10, RZ, RZ, R16 ;  /* 0x000000ffff0a7224 */ /* 0x000fc800078e0010 */
[----:B------:R-:W-:-:S05]  /*3df0*/  FADD R10, R11, R10 ;  /* 0x0000000a0b0a7221 */ /* 0x000fca0000000000 */
[----:B------:R-:W-:-:S07]  /*3e00*/  MOV R15, R10 ;  /* 0x0000000a000f7202 */ /* 0x000fce0000000f00 */
[----:B------:R-:W-:Y:S05]  /*3e10*/  WARPSYNC.COLLECTIVE R14, `(.L_x_66) ;  /* 0x000000000e087348 */ /* 0x000fea0003c00000 */
[----:B------:R0:W1:Y:S02]  /*3e20*/  SHFL.BFLY P0, R16, R15, R18, R19 ;  /* 0x0c0000120f107389 */ /* 0x0000640000000013 */
[----:B01----:R-:W-:Y:S05]  /*3e30*/  ENDCOLLECTIVE ;  /* 0x000000000000791b */ /* 0x003fea0003800000 */
.L_x_66:
[----:B------:R-:W-:Y:S01]  /*3e40*/  HFMA2 R18, -RZ, RZ, 0, 5.9604644775390625e-08 ;  /* 0x00000001ff127431 */ /* 0x000fe200000001ff */
[----:B------:R-:W-:-:S05]  /*3e50*/  MOV R13, R16 ;  /* 0x00000010000d7202 */ /* 0x000fca0000000f00 */
[----:B------:R-:W-:-:S04]  /*3e60*/  FADD R13, R10, R13 ;  /* 0x0000000d0a0d7221 */ /* 0x000fc80000000000 */
[----:B------:R-:W-:-:S07]  /*3e70*/  IMAD.MOV.U32 R15, RZ, RZ, R13 ;  /* 0x000000ffff0f7224 */ /* 0x000fce00078e000d */
[----:B------:R-:W-:Y:S05]  /*3e80*/  WARPSYNC.COLLECTIVE R14, `(.L_x_67) ;  /* 0x000000000e087348 */ /* 0x000fea0003c00000 */
[----:B------:R0:W1:Y:S02]  /*3e90*/  SHFL.BFLY P0, R16, R15, R18, R19 ;  /* 0x0c0000120f107389 */ /* 0x0000640000000013 */
[----:B01----:R-:W-:Y:S05]  /*3ea0*/  ENDCOLLECTIVE ;  /* 0x000000000000791b */ /* 0x003fea0003800000 */
.L_x_67:
[----:B------:R-:W-:Y:S05]  /*3eb0*/  BRA `(.L_x_68) ;  /* 0xffffffe8001c7947 */ /* 0x000fea000383ffff */
        .weak           $__internal_0_$__cuda_sm20_rcp_rn_f32_slowpath
        .type           $__internal_0_$__cuda_sm20_rcp_rn_f32_slowpath,@function
        .size           $__internal_0_$__cuda_sm20_rcp_rn_f32_slowpath,($__internal_1_$__cuda_sm3x_div_rn_noftz_f32_slowpath - $__internal_0_$__cuda_sm20_rcp_rn_f32_slowpath)
$__internal_0_$__cuda_sm20_rcp_rn_f32_slowpath:
[----:B------:R-:W-:Y:S01]  /*3ec0*/  IMAD.SHL.U32 R5, R4, 0x2, RZ ;  /* 0x0000000204057824 */ /* 0x000fe200078e00ff */
[----:B------:R-:W-:Y:S04]  /*3ed0*/  BSSY.RECONVERGENT B2, `(.L_x_69) ;  /* 0x0000030000027945 */ /* 0x000fe80003800200 */
[----:B------:R-:W-:-:S04]  /*3ee0*/  SHF.R.U32.HI R5, RZ, 0x18, R5 ;  /* 0x00000018ff057819 */ /* 0x000fc80000011605 */
[----:B------:R-:W-:-:S13]  /*3ef0*/  ISETP.NE.U32.AND P0, PT, R5, RZ, PT ;  /* 0x000000ff0500720c */ /* 0x000fda0003f05070 */
[----:B------:R-:W-:Y:S05]  /*3f00*/  @P0 BRA `(.L_x_70) ;  /* 0x0000000000280947 */ /* 0x000fea0003800000 */
[----:B------:R-:W-:-:S04]  /*3f10*/  SHF.L.U32 R5, R4, 0x1, RZ ;  /* 0x0000000104057819 */ /* 0x000fc800000006ff */
[----:B------:R-:W-:-:S13]  /*3f20*/  ISETP.NE.AND P0, PT, R5, RZ, PT ;  /* 0x000000ff0500720c */ /* 0x000fda0003f05270 */
[----:B------:R-:W-:Y:S01]  /*3f30*/  @P0 FFMA R14, R4, 1.84467440737095516160e+19, RZ ;  /* 0x5f800000040e0823 */ /* 0x000fe200000000ff */
[----:B------:R-:W-:Y:S08]  /*3f40*/  @!P0 MUFU.RCP R13, R4 ;  /* 0x00000004000d8308 */ /* 0x000ff00000001000 */
[----:B------:R-:W0:Y:S02]  /*3f50*/  @P0 MUFU.RCP R5, R14 ;  /* 0x0000000e00050308 */ /* 0x000e240000001000 */
[----:B0-----:R-:W-:-:S04]  /*3f60*/  @P0 FFMA R15, R14, R5, -1 ;  /* 0xbf8000000e0f0423 */ /* 0x001fc80000000005 */
[----:B------:R-:W-:-:S04]  /*3f70*/  @P0 FADD.FTZ R16, -R15, -RZ ;  /* 0x800000ff0f100221 */ /* 0x000fc80000010100 */
[----:B------:R-:W-:-:S04]  /*3f80*/  @P0 FFMA R5, R5, R16, R5 ;  /* 0x0000001005050223 */ /* 0x000fc80000000005 */
[----:B------:R-:W-:Y:S01]  /*3f90*/  @P0 FFMA R13, R5, 1.84467440737095516160e+19, RZ ;  /* 0x5f800000050d0823 */ /* 0x000fe200000000ff */
[----:B------:R-:W-:Y:S06]  /*3fa0*/  BRA `(.L_x_71) ;  /* 0x0000000000887947 */ /* 0x000fec0003800000 */
.L_x_70:
[----:B------:R-:W-:-:S05]  /*3fb0*/  VIADD R13, R5, 0xffffff03 ;  /* 0xffffff03050d7836 */ /* 0x000fca0000000000 */
[----:B------:R-:W-:-:S13]  /*3fc0*/  ISETP.GT.U32.AND P0, PT, R13, 0x1, PT ;  /* 0x000000010d00780c */ /* 0x000fda0003f04070 */
[----:B------:R-:W-:Y:S05]  /*3fd0*/  @P0 BRA `(.L_x_72) ;  /* 0x0000000000780947 */ /* 0x000fea0003800000 */
[----:B------:R-:W-:Y:S01]  /*3fe0*/  LOP3.LUT R14, R4, 0x7fffff, RZ, 0xc0, !PT ;  /* 0x007fffff040e7812 */ /* 0x000fe200078ec0ff */
[----:B------:R-:W-:Y:S01]  /*3ff0*/  VIADD R5, R5, 0xffffff04 ;  /* 0xffffff0405057836 */ /* 0x000fe20000000000 */
[----:B------:R-:W-:Y:S02]  /*4000*/  MOV R22, 0x3 ;  /* 0x0000000300167802 */ /* 0x000fe40000000f00 */
[----:B------:R-:W-:Y:S02]  /*4010*/  LOP3.LUT R14, R14, 0x3f800000, RZ, 0xfc, !PT ;  /* 0x3f8000000e0e7812 */ /* 0x000fe400078efcff */
[----:B------:R-:W-:Y:S02]  /*4020*/  SHF.L.U32 R21, R22, R13, RZ ;  /* 0x0000000d16157219 */ /* 0x000fe400000006ff */
[----:B------:R-:W0:Y:S02]  /*4030*/  MUFU.RCP R15, R14 ;  /* 0x0000000e000f7308 */ /* 0x000e240000001000 */
[----:B0-----:R-:W-:-:S04]  /*4040*/  FFMA R16, R14, R15, -1 ;  /* 0xbf8000000e107423 */ /* 0x001fc8000000000f */
[----:B------:R-:W-:-:S04]  /*4050*/  FADD.FTZ R16, -R16, -RZ ;  /* 0x800000ff10107221 */ /* 0x000fc80000010100 */
[CCC-:B------:R-:W-:Y:S01]  /*4060*/  FFMA.RM R18, R15.reuse, R16.reuse, R15.reuse ;  /* 0x000000100f127223 */ /* 0x1c0fe2000000400f */
[----:B------:R-:W-:-:S04]  /*4070*/  FFMA.RP R19, R15, R16, R15 ;  /* 0x000000100f137223 */ /* 0x000fc8000000800f */
[C---:B------:R-:W-:Y:S02]  /*4080*/  LOP3.LUT R15, R18.reuse, 0x7fffff, RZ, 0xc0, !PT ;  /* 0x007fffff120f7812 */ /* 0x040fe400078ec0ff */
[----:B------:R-:W-:Y:S02]  /*4090*/  FSETP.NEU.FTZ.AND P0, PT, R18, R19, PT ;  /* 0x000000131200720b */ /* 0x000fe40003f1d000 */
[----:B------:R-:W-:Y:S02]  /*40a0*/  LOP3.LUT R16, R15, 0x800000, RZ, 0xfc, !PT ;  /* 0x008000000f107812 */ /* 0x000fe400078efcff */
[----:B------:R-:W-:Y:S02]  /*40b0*/  SEL R15, RZ, 0xffffffff, !P0 ;  /* 0xffffffffff0f7807 */ /* 0x000fe40004000000 */
[----:B------:R-:W-:Y:S02]  /*40c0*/  LOP3.LUT R14, R21, R16, RZ, 0xc0, !PT ;  /* 0x00000010150e7212 */ /* 0x000fe400078ec0ff */
[----:B------:R-:W-:Y:S01]  /*40d0*/  SHF.R.U32.HI R5, RZ, R5, R16 ;  /* 0x00000005ff057219 */ /* 0x000fe20000011610 */
[----:B------:R-:W-:Y:S01]  /*40e0*/  IMAD.MOV R15, RZ, RZ, -R15 ;  /* 0x000000ffff0f7224 */ /* 0x000fe200078e0a0f */
[----:B------:R-:W-:-:S04]  /*40f0*/  SHF.R.U32.HI R14, RZ, R13, R14 ;  /* 0x0000000dff0e7219 */ /* 0x000fc8000001160e */
[----:B------:R-:W-:Y:S02]  /*4100*/  LOP3.LUT P1, RZ, R15, R13, R16, 0xf8, !PT ;  /* 0x0000000d0fff7212 */ /* 0x000fe4000782f810 */
[C---:B------:R-:W-:Y:S02]  /*4110*/  LOP3.LUT P0, RZ, R14.reuse, 0x1, RZ, 0xc0, !PT ;  /* 0x000000010eff7812 */ /* 0x040fe4000780c0ff */
[----:B------:R-:W-:-:S04]  /*4120*/  LOP3.LUT P2, RZ, R14, 0x2, RZ, 0xc0, !PT ;  /* 0x000000020eff7812 */ /* 0x000fc8000784c0ff */
[----:B------:R-:W-:Y:S02]  /*4130*/  PLOP3.LUT P0, PT, P0, P1, P2, 0xe0, 0x0 ;  /* 0x000000000000781c */ /* 0x000fe40000703c20 */
[----:B------:R-:W-:Y:S02]  /*4140*/  LOP3.LUT P1, RZ, R4, 0x7fffff, RZ, 0xc0, !PT ;  /* 0x007fffff04ff7812 */ /* 0x000fe4000782c0ff */
[----:B------:R-:W-:-:S04]  /*4150*/  SEL R13, RZ, 0x1, !P0 ;  /* 0x00000001ff0d7807 */ /* 0x000fc80004000000 */
[----:B------:R-:W-:-:S04]  /*4160*/  IADD3 R13, PT, PT, -R13, RZ, RZ ;  /* 0x000000ff0d0d7210 */ /* 0x000fc80007ffe1ff */
[----:B------:R-:W-:-:S13]  /*4170*/  ISETP.GE.AND P0, PT, R13, RZ, PT ;  /* 0x000000ff0d00720c */ /* 0x000fda0003f06270 */
[----:B------:R-:W-:-:S05]  /*4180*/  @!P0 IADD3 R5, PT, PT, R5, 0x1, RZ ;  /* 0x0000000105058810 */ /* 0x000fca0007ffe0ff */
[----:B------:R-:W-:-:S05]  /*4190*/  @!P1 IMAD.SHL.U32 R5, R5, 0x2, RZ ;  /* 0x0000000205059824 */ /* 0x000fca00078e00ff */
[----:B------:R-:W-:Y:S01]  /*41a0*/  LOP3.LUT R13, R5, 0x80000000, R4, 0xf8, !PT ;  /* 0x80000000050d7812 */ /* 0x000fe200078ef804 */
[----:B------:R-:W-:Y:S06]  /*41b0*/  BRA `(.L_x_71) ;  /* 0x0000000000047947 */ /* 0x000fec0003800000 */
.L_x_72:
[----:B------:R0:W1:Y:S02]  /*41c0*/  MUFU.RCP R13, R4 ;  /* 0x00000004000d7308 */ /* 0x0000640000001000 */
.L_x_71:
[----:B------:R-:W-:Y:S05]  /*41d0*/  BSYNC.RECONVERGENT B2 ;  /* 0x0000000000027941 */ /* 0x000fea0003800200 */
.L_x_69:
[----:B-1----:R-:W-:Y:S01]  /*41e0*/  MOV R23, R13 ;  /* 0x0000000d00177202 */ /* 0x002fe20000000f00 */
[----:B------:R-:W-:-:S04]  /*41f0*/  IMAD.MOV.U32 R13, RZ, RZ, 0x0 ;  /* 0x00000000ff0d7424 */ /* 0x000fc800078e00ff */
[----:B0-----:R-:W-:Y:S05]  /*4200*/  RET.REL.NODEC R12 `(_Z42attention_fwd_kernel_sinusoidal_fused_bf16ILi64EEvPK13__nv_bfloat16S2_S2_PS0_iiiiif) ;  /* 0xffffffbc0c7c7950 */ /* 0x001fea0003c3ffff */
        .weak           $__internal_1_$__cuda_sm3x_div_rn_noftz_f32_slowpath
        .type           $__internal_1_$__cuda_sm3x_div_rn_noftz_f32_slowpath,@function
        .size           $__internal_1_$__cuda_sm3x_div_rn_noftz_f32_slowpath,(.L_x_236 - $__internal_1_$__cuda_sm3x_div_rn_noftz_f32_slowpath)
$__internal_1_$__cuda_sm3x_div_rn_noftz_f32_slowpath:
[----:B------:R-:W-:Y:S01]  /*4210*/  SHF.R.U32.HI R5, RZ, 0x17, R17 ;  /* 0x00000017ff057819 */ /* 0x000fe20000011611 */
[----:B------:R-:W-:Y:S01]  /*4220*/  BSSY.RECONVERGENT B1, `(.L_x_73) ;  /* 0x0000063000017945 */ /* 0x000fe20003800200 */
[----:B------:R-:W-:Y:S02]  /*4230*/  SHF.R.U32.HI R14, RZ, 0x17, R4 ;  /* 0x00000017ff0e7819 */ /* 0x000fe40000011604 */
[----:B------:R-:W-:Y:S02]  /*4240*/  LOP3.LUT R5, R5, 0xff, RZ, 0xc0, !PT ;  /* 0x000000ff05057812 */ /* 0x000fe400078ec0ff */
[----:B------:R-:W-:Y:S02]  /*4250*/  LOP3.LUT R14, R14, 0xff, RZ, 0xc0, !PT ;  /* 0x000000ff0e0e7812 */ /* 0x000fe400078ec0ff */
[----:B------:R-:W-:Y:S02]  /*4260*/  IADD3 R18, PT, PT, R5, -0x1, RZ ;  /* 0xffffffff05127810 */ /* 0x000fe40007ffe0ff */
[----:B------:R-:W-:Y:S01]  /*4270*/  MOV R15, R17 ;  /* 0x00000011000f7202 */ /* 0x000fe20000000f00 */
[----:B------:R-:W-:Y:S01]  /*4280*/  VIADD R16, R14, 0xffffffff ;  /* 0xffffffff0e107836 */ /* 0x000fe20000000000 */
[----:B------:R-:W-:-:S04]  /*4290*/  ISETP.GT.U32.AND P0, PT, R18, 0xfd, PT ;  /* 0x000000fd1200780c */ /* 0x000fc80003f04070 */
[----:B------:R-:W-:-:S13]  /*42a0*/  ISETP.GT.U32.OR P0, PT, R16, 0xfd, P0 ;  /* 0x000000fd1000780c */ /* 0x000fda0000704470 */
[----:B------:R-:W-:Y:S01]  /*42b0*/  @!P0 IMAD.MOV.U32 R13, RZ, RZ, RZ ;  /* 0x000000ffff0d8224 */ /* 0x000fe200078e00ff */
[----:B------:R-:W-:Y:S06]  /*42c0*/  @!P0 BRA `(.L_x_74) ;  /* 0x00000000005c8947 */ /* 0x000fec0003800000 */
[----:B------:R-:W-:Y:S02]  /*42d0*/  FSETP.GTU.FTZ.AND P0, PT, |R4|, +INF , PT ;  /* 0x7f8000000400780b */ /* 0x000fe40003f1c200 */
[----:B------:R-:W-:-:S04]  /*42e0*/  FSETP.GTU.FTZ.AND P1, PT, |R17|, +INF , PT ;  /* 0x7f8000001100780b */ /* 0x000fc80003f3c200 */
[----:B------:R-:W-:-:S13]  /*42f0*/  PLOP3.LUT P0, PT, P0, P1, PT, 0xf8, 0x8f ;  /* 0x00000000008f781c */ /* 0x000fda0000703f70 */
[----:B------:R-:W-:Y:S05]  /*4300*/  @P0 BRA `(.L_x_75) ;  /* 0x00000004004c0947 */ /* 0x000fea0003800000 */
[----:B------:R-:W-:-:S13]  /*4310*/  LOP3.LUT P0, RZ, R15, 0x7fffffff, R4, 0xc8, !PT ;  /* 0x7fffffff0fff7812 */ /* 0x000fda000780c804 */
[----:B------:R-:W-:Y:S05]  /*4320*/  @!P0 BRA `(.L_x_76) ;  /* 0x00000004003c8947 */ /* 0x000fea0003800000 */
[C---:B------:R-:W-:Y:S02]  /*4330*/  FSETP.NEU.FTZ.AND P3, PT, |R4|.reuse, +INF , PT ;  /* 0x7f8000000400780b */ /* 0x040fe40003f7d200 */
[----:B------:R-:W-:Y:S02]  /*4340*/  FSETP.NEU.FTZ.AND P1, PT, |R17|, +INF , PT ;  /* 0x7f8000001100780b */ /* 0x000fe40003f3d200 */
[----:B------:R-:W-:-:S11]  /*4350*/  FSETP.NEU.FTZ.AND P0, PT, |R4|, +INF , PT ;  /* 0x7f8000000400780b */ /* 0x000fd60003f1d200 */
[----:B------:R-:W-:Y:S05]  /*4360*/  @!P1 BRA !P3, `(.L_x_76) ;  /* 0x00000004002c9947 */ /* 0x000fea0005800000 */
[----:B------:R-:W-:-:S04]  /*4370*/  LOP3.LUT P3, RZ, R4, 0x7fffffff, RZ, 0xc0, !PT ;  /* 0x7fffffff04ff7812 */ /* 0x000fc8000786c0ff */
[----:B------:R-:W-:-:S13]  /*4380*/  PLOP3.LUT P1, PT, P1, P3, PT, 0x2f, 0xf2 ;  /* 0x0000000000f2781c */ /* 0x000fda0000f26577 */
[----:B------:R-:W-:Y:S05]  /*4390*/  @P1 BRA `(.L_x_77) ;  /* 0x0000000400181947 */ /* 0x000fea0003800000 */
[----:B------:R-:W-:-:S04]  /*43a0*/  LOP3.LUT P1, RZ, R15, 0x7fffffff, RZ, 0xc0, !PT ;  /* 0x7fffffff0fff7812 */ /* 0x000fc8000782c0ff */
[----:B------:R-:W-:-:S13]  /*43b0*/  PLOP3.LUT P0, PT, P0, P1, PT, 0x2f, 0xf2 ;  /* 0x0000000000f2781c */ /* 0x000fda0000702577 */
[----:B------:R-:W-:Y:S05]  /*43c0*/  @P0 BRA `(.L_x_78) ;  /* 0x0000000400000947 */ /* 0x000fea0003800000 */
[----:B------:R-:W-:Y:S02]  /*43d0*/  ISETP.GE.AND P0, PT, R16, RZ, PT ;  /* 0x000000ff1000720c */ /* 0x000fe40003f06270 */
[----:B------:R-:W-:-:S11]  /*43e0*/  ISETP.GE.AND P1, PT, R18, RZ, PT ;  /* 0x000000ff1200720c */ /* 0x000fd60003f26270 */
[----:B------:R-:W-:Y:S01]  /*43f0*/  @P0 MOV R13, RZ ;  /* 0x000000ff000d0202 */ /* 0x000fe20000000f00 */
[----:B------:R-:W-:Y:S02]  /*4400*/  @!P0 IMAD.MOV.U32 R13, RZ, RZ, -0x40 ;  /* 0xffffffc0ff0d8424 */ /* 0x000fe400078e00ff */
[----:B------:R-:W-:Y:S01]  /*4410*/  @!P0 FFMA R4, R4, 1.84467440737095516160e+19, RZ ;  /* 0x5f80000004048823 */ /* 0x000fe200000000ff */
[----:B------:R-:W-:Y:S02]  /*4420*/  @!P1 FFMA R15, R17, 1.84467440737095516160e+19, RZ ;  /* 0x5f800000110f9823 */ /* 0x000fe400000000ff */
[----:B------:R-:W-:-:S07]  /*4430*/  @!P1 IADD3 R13, PT, PT, R13, 0x40, RZ ;  /* 0x000000400d0d9810 */ /* 0x000fce0007ffe0ff */
.L_x_74:
[----:B------:R-:W-:Y:S01]  /*4440*/  LEA R16, R5, 0xc0800000, 0x17 ;  /* 0xc080000005107811 */ /* 0x000fe200078eb8ff */
[----:B------:R-:W-:Y:S01]  /*4450*/  BSSY.RECONVERGENT B2, `(.L_x_79) ;  /* 0x0000036000027945 */ /* 0x000fe20003800200 */
[----:B------:R-:W-:-:S03]  /*4460*/  IADD3 R14, PT, PT, R14, -0x7f, RZ ;  /* 0xffffff810e0e7810 */ /* 0x000fc60007ffe0ff */
[----:B------:R-:W-:Y:S02]  /*4470*/  IMAD.IADD R18, R15, 0x1, -R16 ;  /* 0x000000010f127824 */ /* 0x000fe400078e0a10 */
[C---:B------:R-:W-:Y:S01]  /*4480*/  IMAD R4, R14.reuse, -0x800000, R4 ;  /* 0xff8000000e047824 */ /* 0x040fe200078e0204 */
[----:B------:R-:W-:Y:S01]  /*4490*/  IADD3 R14, PT, PT, R14, 0x7f, -R5 ;  /* 0x0000007f0e0e7810 */ /* 0x000fe20007ffe805 */
[----:B------:R-:W0:Y:S01]  /*44a0*/  MUFU.RCP R16, R18 ;  /* 0x0000001200107308 */ /* 0x000e220000001000 */
[----:B------:R-:W-:-:S03]  /*44b0*/  FADD.FTZ R15, -R18, -RZ ;  /* 0x800000ff120f7221 */ /* 0x000fc60000010100 */
[----:B------:R-:W-:Y:S02]  /*44c0*/  IMAD.IADD R14, R14, 0x1, R13 ;  /* 0x000000010e0e7824 */ /* 0x000fe400078e020d */
[----:B0-----:R-:W-:-:S04]  /*44d0*/  FFMA R19, R16, R15, 1 ;  /* 0x3f80000010137423 */ /* 0x001fc8000000000f */
[----:B------:R-:W-:-:S04]  /*44e0*/  FFMA R19, R16, R19, R16 ;  /* 0x0000001310137223 */ /* 0x000fc80000000010 */
[----:B------:R-:W-:-:S04]  /*44f0*/  FFMA R16, R4, R19, RZ ;  /* 0x0000001304107223 */ /* 0x000fc800000000ff */
[----:B------:R-:W-:-:S04]  /*4500*/  FFMA R21, R15, R16, R4 ;  /* 0x000000100f157223 */ /* 0x000fc80000000004 */
[----:B------:R-:W-:-:S04]  /*4510*/  FFMA R16, R19, R21, R16 ;  /* 0x0000001513107223 */ /* 0x000fc80000000010 */
[----:B------:R-:W-:-:S04]  /*4520*/  FFMA R15, R15, R16, R4 ;  /* 0x000000100f0f7223 */ /* 0x000fc80000000004 */
[----:B------:R-:W-:-:S05]  /*4530*/  FFMA R4, R19, R15, R16 ;  /* 0x0000000f13047223 */ /* 0x000fca0000000010 */
[----:B------:R-:W-:-:S04]  /*4540*/  SHF.R.U32.HI R5, RZ, 0x17, R4 ;  /* 0x00000017ff057819 */ /* 0x000fc80000011604 */
[----:B------:R-:W-:-:S04]  /*4550*/  LOP3.LUT R5, R5, 0xff, RZ, 0xc0, !PT ;  /* 0x000000ff05057812 */ /* 0x000fc800078ec0ff */
[----:B------:R-:W-:-:S05]  /*4560*/  IADD3 R5, PT, PT, R5, R14, RZ ;  /* 0x0000000e05057210 */ /* 0x000fca0007ffe0ff */
[----:B------:R-:W-:-:S05]  /*4570*/  VIADD R13, R5, 0xffffffff ;  /* 0xffffffff050d7836 */ /* 0x000fca0000000000 */
[----:B------:R-:W-:-:S13]  /*4580*/  ISETP.GE.U32.AND P0, PT, R13, 0xfe, PT ;  /* 0x000000fe0d00780c */ /* 0x000fda0003f06070 */
[----:B------:R-:W-:Y:S05]  /*4590*/  @!P0 BRA `(.L_x_80) ;  /* 0x0000000000808947 */ /* 0x000fea0003800000 */
[----:B------:R-:W-:-:S13]  /*45a0*/  ISETP.GT.AND P0, PT, R5, 0xfe, PT ;  /* 0x000000fe0500780c */ /* 0x000fda0003f04270 */
[----:B------:R-:W-:Y:S05]  /*45b0*/  @P0 BRA `(.L_x_81) ;  /* 0x00000000006c0947 */ /* 0x000fea0003800000 */
[----:B------:R-:W-:-:S13]  /*45c0*/  ISETP.GE.AND P0, PT, R5, 0x1, PT ;  /* 0x000000010500780c */ /* 0x000fda0003f06270 */
[----:B------:R-:W-:Y:S05]  /*45d0*/  @P0 BRA `(.L_x_82) ;  /* 0x0000000000740947 */ /* 0x000fea0003800000 */
[----:B------:R-:W-:Y:S02]  /*45e0*/  ISETP.GE.AND P0, PT, R5, -0x18, PT ;  /* 0xffffffe80500780c */ /* 0x000fe40003f06270 */
[----:B------:R-:W-:-:S11]  /*45f0*/  LOP3.LUT R4, R4, 0x80000000, RZ, 0xc0, !PT ;  /* 0x8000000004047812 */ /* 0x000fd600078ec0ff */
[----:B------:R-:W-:Y:S05]  /*4600*/  @!P0 BRA `(.L_x_82) ;  /* 0x0000000000688947 */ /* 0x000fea0003800000 */
[-CC-:B------:R-:W-:Y:S01]  /*4610*/  FFMA.RZ R13, R19, R15.reuse, R16.reuse ;  /* 0x0000000f130d7223 */ /* 0x180fe2000000c010 */
[C---:B------:R-:W-:Y:S02]  /*4620*/  ISETP.NE.AND P3, PT, R5.reuse, RZ, PT ;  /* 0x000000ff0500720c */ /* 0x040fe40003f65270 */
[----:B------:R-:W-:Y:S02]  /*4630*/  ISETP.NE.AND P1, PT, R5, RZ, PT ;  /* 0x000000ff0500720c */ /* 0x000fe40003f25270 */
[----:B------:R-:W-:Y:S01]  /*4640*/  LOP3.LUT R14, R13, 0x7fffff, RZ, 0xc0, !PT ;  /* 0x007fffff0d0e7812 */ /* 0x000fe200078ec0ff */
[CCC-:B------:R-:W-:Y:S01]  /*4650*/  FFMA.RP R13, R19.reuse, R15.reuse, R16.reuse ;  /* 0x0000000f130d7223 */ /* 0x1c0fe20000008010 */
[----:B------:R-:W-:Y:S01]  /*4660*/  FFMA.RM R16, R19, R15, R16 ;  /* 0x0000000f13107223 */ /* 0x000fe20000004010 */
[----:B------:R-:W-:Y:S01]  /*4670*/  IADD3 R15, PT, PT, R5, 0x20, RZ ;  /* 0x00000020050f7810 */ /* 0x000fe20007ffe0ff */
[----:B------:R-:W-:Y:S01]  /*4680*/  IMAD.MOV R5, RZ, RZ, -R5 ;  /* 0x000000ffff057224 */ /* 0x000fe200078e0a05 */
[----:B------:R-:W-:-:S02]  /*4690*/  LOP3.LUT R14, R14, 0x800000, RZ, 0xfc, !PT ;  /* 0x008000000e0e7812 */ /* 0x000fc400078efcff */
[----:B------:R-:W-:Y:S02]  /*46a0*/  FSETP.NEU.FTZ.AND P0, PT, R13, R16, PT ;  /* 0x000000100d00720b */ /* 0x000fe40003f1d000 */
[----:B------:R-:W-:Y:S02]  /*46b0*/  SHF.L.U32 R15, R14, R15, RZ ;  /* 0x0000000f0e0f7219 */ /* 0x000fe400000006ff */
[----:B------:R-:W-:Y:S02]  /*46c0*/  SEL R5, R5, RZ, P3 ;  /* 0x000000ff05057207 */ /* 0x000fe40001800000 */
[----:B------:R-:W-:Y:S02]  /*46d0*/  ISETP.NE.AND P1, PT, R15, RZ, P1 ;  /* 0x000000ff0f00720c */ /* 0x000fe40000f25270 */
[----:B------:R-:W-:Y:S02]  /*46e0*/  SHF.R.U32.HI R5, RZ, R5, R14 ;  /* 0x00000005ff057219 */ /* 0x000fe4000001160e */
[----:B------:R-:W-:-:S02]  /*46f0*/  PLOP3.LUT P0, PT, P0, P1, PT, 0xf8, 0x8f ;  /* 0x00000000008f781c */ /* 0x000fc40000703f70 */
[----:B------:R-:W-:Y:S02]  /*4700*/  SHF.R.U32.HI R14, RZ, 0x1, R5 ;  /* 0x00000001ff0e7819 */ /* 0x000fe40000011605 */
[----:B------:R-:W-:-:S04]  /*4710*/  SEL R13, RZ, 0x1, !P0 ;  /* 0x00000001ff0d7807 */ /* 0x000fc80004000000 */
[----:B------:R-:W-:-:S04]  /*4720*/  LOP3.LUT R16, R13, 0x1, R14, 0xf8, !PT ;  /* 0x000000010d107812 */ /* 0x000fc800078ef80e */
[----:B------:R-:W-:-:S04]  /*4730*/  LOP3.LUT R5, R16, R5, RZ, 0xc0, !PT ;  /* 0x0000000510057212 */ /* 0x000fc800078ec0ff */
[----:B------:R-:W-:-:S04]  /*4740*/  IADD3 R5, PT, PT, R14, R5, RZ ;  /* 0x000000050e057210 */ /* 0x000fc80007ffe0ff */
[----:B------:R-:W-:Y:S01]  /*4750*/  LOP3.LUT R4, R5, R4, RZ, 0xfc, !PT ;  /* 0x0000000405047212 */ /* 0x000fe200078efcff */
[----:B------:R-:W-:Y:S06]  /*4760*/  BRA `(.L_x_82) ;  /* 0x0000000000107947 */ /* 0x000fec0003800000 */
.L_x_81:
[----:B------:R-:W-:-:S04]  /*4770*/  LOP3.LUT R4, R4, 0x80000000, RZ, 0xc0, !PT ;  /* 0x8000000004047812 */ /* 0x000fc800078ec0ff */
[----:B------:R-:W-:Y:S01]  /*4780*/  LOP3.LUT R4, R4, 0x7f800000, RZ, 0xfc, !PT ;  /* 0x7f80000004047812 */ /* 0x000fe200078efcff */
[----:B------:R-:W-:Y:S06]  /*4790*/  BRA `(.L_x_82) ;  /* 0x0000000000047947 */ /* 0x000fec0003800000 */
.L_x_80:
[----:B------:R-:W-:-:S07]  /*47a0*/  IMAD R4, R14, 0x800000, R4 ;  /* 0x008000000e047824 */ /* 0x000fce00078e0204 */
.L_x_82:
[----:B------:R-:W-:Y:S05]  /*47b0*/  BSYNC.RECONVERGENT B2 ;  /* 0x0000000000027941 */ /* 0x000fea0003800200 */
.L_x_79:
[----:B------:R-:W-:Y:S05]  /*47c0*/  BRA `(.L_x_83) ;  /* 0x0000000000207947 */ /* 0x000fea0003800000 */
.L_x_78:
[----:B------:R-:W-:-:S04]  /*47d0*/  LOP3.LUT R4, R15, 0x80000000, R4, 0x48, !PT ;  /* 0x800000000f047812 */ /* 0x000fc800078e4804 */
[----:B------:R-:W-:Y:S01]  /*47e0*/  LOP3.LUT R4, R4, 0x7f800000, RZ, 0xfc, !PT ;  /* 0x7f80000004047812 */ /* 0x000fe200078efcff */
[----:B------:R-:W-:Y:S06]  /*47f0*/  BRA `(.L_x_83) ;  /* 0x0000000000147947 */ /* 0x000fec0003800000 */
.L_x_77:
[----:B------:R-:W-:Y:S01]  /*4800*/  LOP3.LUT R4, R15, 0x80000000, R4, 0x48, !PT ;  /* 0x800000000f047812 */ /* 0x000fe200078e4804 */
[----:B------:R-:W-:Y:S06]  /*4810*/  BRA `(.L_x_83) ;  /* 0x00000000000c7947 */ /* 0x000fec0003800000 */
.L_x_76:
[----:B------:R-:W0:Y:S01]  /*4820*/  MUFU.RSQ R4, -QNAN ;  /* 0xffc0000000047908 */ /* 0x000e220000001400 */
[----:B------:R-:W-:Y:S05]  /*4830*/  BRA `(.L_x_83) ;  /* 0x0000000000047947 */ /* 0x000fea0003800000 */
.L_x_75:
[----:B------:R-:W-:-:S07]  /*4840*/  FADD.FTZ R4, R4, R17 ;  /* 0x0000001104047221 */ /* 0x000fce0000010000 */
.L_x_83:
[----:B------:R-:W-:Y:S05]  /*4850*/  BSYNC.RECONVERGENT B1 ;  /* 0x0000000000017941 */ /* 0x000fea0003800200 */
.L_x_73:
[----:B------:R-:W-:Y:S01]  /*4860*/  HFMA2 R5, -RZ, RZ, 0, 0 ;  /* 0x00000000ff057431 */ /* 0x000fe200000001ff */
[----:B0-----:R-:W-:Y:S01]  /*4870*/  MOV R13, R4 ;  /* 0x00000004000d7202 */ /* 0x001fe20000000f00 */
[----:B------:R-:W-:-:S04]  /*4880*/  IMAD.MOV.U32 R4, RZ, RZ, R12 ;  /* 0x000000ffff047224 */ /* 0x000fc800078e000c */
[----:B------:R-:W-:Y:S05]  /*4890*/  RET.REL.NODEC R4 `(_Z42attention_fwd_kernel_sinusoidal_fused_bf16ILi64EEvPK13__nv_bfloat16S2_S2_PS0_iiiiif) ;  /* 0xffffffb404d87950 */ /* 0x000fea0003c3ffff */
.L_x_84:
[----:B------:R-:W-:-:S00]  /*48a0*/  BRA `(.L_x_84) ;  /* 0xfffffffc00fc7947 */ /* 0x000fc0000383ffff */
[----:B------:R-:W-:-:S00]  /*48b0*/  NOP ;  /* 0x0000000000007918 */ /* 0x000fc00000000000 */
        /* <DEDUP_REMOVED lines=12> */
.L_x_236:


//--------------------- .text._Z36attention_fwd_kernel_rope_fused_bf16ILi64EEvPK13__nv_bfloat16S2_S2_PS0_iiiiiff --------------------------
	.section	.text._Z36attention_fwd_kernel_rope_fused_bf16ILi64EEvPK13__nv_bfloat16S2_S2_PS0_iiiiiff,"ax",@progbits
	.align	128
        .global         _Z36attention_fwd_kernel_rope_fused_bf16ILi64EEvPK13__nv_bfloat16S2_S2_PS0_iiiiiff
        .type           _Z36attention_fwd_kernel_rope_fused_bf16ILi64EEvPK13__nv_bfloat16S2_S2_PS0_iiiiiff,@function
        .size           _Z36attention_fwd_kernel_rope_fused_bf16ILi64EEvPK13__nv_bfloat16S2_S2_PS0_iiiiiff,(.L_x_238 - _Z36attention_fwd_kernel_rope_fused_bf16ILi64EEvPK13__nv_bfloat16S2_S2_PS0_iiiiiff)
        .other          _Z36attention_fwd_kernel_rope_fused_bf16ILi64EEvPK13__nv_bfloat16S2_S2_PS0_iiiiiff,@"STO_CUDA_ENTRY STV_DEFAULT"
_Z36attention_fwd_kernel_rope_fused_bf16ILi64EEvPK13__nv_bfloat16S2_S2_PS0_iiiiiff:
.text._Z36attention_fwd_kernel_rope_fused_bf16ILi64EEvPK13__nv_bfloat16S2_S2_PS0_iiiiiff:
[----:B------:R-:W0:Y:S08]  /*0000*/  LDC R1, c[0x0][0x37c] ;  /* 0x0000df00ff017b82 */ /* 0x000e300000000800 */
[----:B------:R-:W1:Y:S01]  /*0010*/  S2UR UR6, SR_CTAID.X ;  /* 0x00000000000679c3 */ /* 0x000e620000002500 */
[----:B------:R-:W1:Y:S01]  /*0020*/  LDCU UR5, c[0x0][0x3a8] ;  /* 0x00007500ff0577ac */ /* 0x000e620008000800 */
[----:B0-----:R-:W-:-:S05]  /*0030*/  VIADD R1, R1, 0xffffffe0 ;  /* 0xffffffe001017836 */ /* 0x001fca0000000000 */
[----:B------:R-:W-:Y:S01]  /*0040*/  R2UR UR16, R1 ;  /* 0x00000000011072ca */ /* 0x000fe200000e0000 */
[----:B-1----:R-:W-:-:S06]  /*0050*/  UISETP.GE.AND UP0, UPT, UR6, UR5, UPT ;  /* 0x000000050600728c */ /* 0x002fcc000bf06270 */
[----:B------:R-:W-:-:S13]  /*0060*/  PLOP3.LUT P0, PT, PT, PT, UP0, 0x80, 0x8 ;  /* 0x000000000008781c */ /* 0x000fda0003f0f008 */
[----:B------:R-:W-:Y:S05]  /*0070*/  @P0 EXIT ;  /* 0x000000000000094d */ /* 0x000fea0003800000 */
[----:B------:R-:W0:Y:S01]  /*0080*/  LDCU UR4, c[0x0][0x3b0] ;  /* 0x00007600ff0477ac */ /* 0x000e220008000800 */
[----:B------:R-:W1:Y:S01]  /*0090*/  S2UR UR8, SR_CTAID.Y ;  /* 0x00000000000879c3 */ /* 0x000e620000002600 */
[----:B------:R-:W2:Y:S01]  /*00a0*/  S2R R22, SR_TID.X ;  /* 0x0000000000167919 */ /* 0x000ea20000002100 */
[----:B------:R-:W-:Y:S01]  /*00b0*/  HFMA2 R21, -RZ, RZ, 0, 0 ;  /* 0x00000000ff157431 */ /* 0x000fe200000001ff */
[----:B------:R-:W3:Y:S01]  /*00c0*/  LDCU UR7, c[0x0][0x3ac] ;  /* 0x00007580ff0777ac */ /* 0x000ee20008000800 */
[----:B------:R-:W4:Y:S01]  /*00d0*/  LDCU.64 UR12, c[0x0][0x358] ;  /* 0x00006b00ff0c77ac */ /* 0x000f220008000a00 */
[----:B0-----:R-:W-:Y:S01]  /*00e0*/  IMAD.U32 R11, RZ, RZ, UR4 ;  /* 0x00000004ff0b7e24 */ /* 0x001fe2000f8e00ff */
[----:B---3--:R-:W-:-:S04]  /*00f0*/  UISETP.GE.AND UP0, UPT, UR7, 0x1, UPT ;  /* 0x000000010700788c */ /* 0x008fc8000bf06270 */
[----:B------:R-:W-:Y:S01]  /*0100*/  R2UR UR9, R11 ;  /* 0x000000000b0972ca */ /* 0x000fe200000e0000 */
[----:B-1----:R-:W-:-:S12]  /*0110*/  UIMAD UR5, UR8, UR5, UR6 ;  /* 0x00000005080572a4 */ /* 0x002fd8000f8e0206 */
[----:B------:R-:W-:Y:S02]  /*0120*/  UIMAD UR4, UR9, UR7, URZ ;  /* 0x00000007090472a4 */ /* 0x000fe4000f8e02ff */
[----:B------:R-:W-:Y:S02]  /*0130*/  UIMAD UR9, UR5, UR9, URZ ;  /* 0x00000009050972a4 */ /* 0x000fe4000f8e02ff */
[----:B------:R-:W-:Y:S01]  /*0140*/  UIMAD UR8, UR4, UR8, URZ ;  /* 0x00000008040872a4 */ /* 0x000fe2000f8e02ff */
[----:B--2-4-:R-:W-:Y:S11]  /*0150*/  BRA.U !UP0, `(.L_x_85) ;  /* 0x0000003508e87547 */ /* 0x014ff6000b800000 */
[----:B------:R-:W0:Y:S01]  /*0160*/  LDC R4, c[0x0][0x3b8] ;  /* 0x0000ee00ff047b82 */ /* 0x000e220000000800 */
[----:B------:R-:W-:Y:S01]  /*0170*/  MOV R13, 0x3a2c32e4 ;  /* 0x3a2c32e4000d7802 */ /* 0x000fe20000000f00 */
[----:B------:R-:W-:Y:S01]  /*0180*/  UMOV UR4, 0x400 ;  /* 0x0000040000047882 */ /* 0x000fe20000000000 */
[-C--:B------:R-:W-:Y:S01]  /*0190*/  LEA.HI R20, R11, R11.reuse, RZ, 0x1 ;  /* 0x0000000b0b147211 */ /* 0x080fe200078f08ff */
[----:B------:R-:W-:Y:S01]  /*01a0*/  IMAD.MOV.U32 R21, RZ, RZ, RZ ;  /* 0x000000ffff157224 */ /* 0x000fe200078e00ff */
[----:B------:R-:W-:Y:S01]  /*01b0*/  I2FP.F32.S32 R19, R11 ;  /* 0x0000000b00137245 */ /* 0x000fe20000201400 */
[----:B------:R-:W1:Y:S01]  /*01c0*/  LDCU UR17, c[0x0][0x360] ;  /* 0x00006c00ff1177ac */ /* 0x000e620008000800 */
[----:B------:R-:W-:Y:S01]  /*01d0*/  SHF.R.S32.HI R20, RZ, 0x1, R20 ;  /* 0x00000001ff147819 */ /* 0x000fe20000011414 */
[----:B------:R-:W2:Y:S01]  /*01e0*/  S2UR UR5, SR_CgaCtaId ;  /* 0x00000000000579c3 */ /* 0x000ea20000008800 */
[C---:B0-----:R-:W-:Y:S01]  /*01f0*/  FMUL R3, |R4|.reuse, 16777216 ;  /* 0x4b80000004037820 */ /* 0x041fe20000400200 */
[----:B------:R-:W-:-:S04]  /*0200*/  FSETP.GEU.AND P0, PT, |R4|, 1.175494350822287508e-38, PT ;  /* 0x008000000400780b */ /* 0x000fc80003f0e200 */
[----:B------:R-:W-:Y:S01]  /*0210*/  FSEL R3, R3, |R4|, !P0 ;  /* 0x4000000403037208 */ /* 0x000fe20004000000 */
[----:B--2---:R-:W-:-:S04]  /*0220*/  ULEA UR4, UR5, UR4, 0x18 ;  /* 0x0000000405047291 */ /* 0x004fc8000f8ec0ff */
[----:B------:R-:W-:Y:S01]  /*0230*/  VIADD R0, R3, 0xc0cafb0d ;  /* 0xc0cafb0d03007836 */ /* 0x000fe20000000000 */
[----:B------:R-:W-:-:S04]  /*0240*/  UMOV UR5, URZ ;  /* 0x000000ff00057c82 */ /* 0x000fc80008000000 */
[----:B------:R-:W-:Y:S02]  /*0250*/  LOP3.LUT R2, R0, 0xff800000, RZ, 0xc0, !PT ;  /* 0xff80000000027812 */ /* 0x000fe400078ec0ff */
[----:B------:R-:W-:Y:S02]  /*0260*/  FSEL R0, RZ, -24, P0 ;  /* 0xc1c00000ff007808 */ /* 0x000fe40000000000 */
[----:B------:R-:W-:Y:S01]  /*0270*/  FSETP.NEU.AND P0, PT, |R4|, +INF , PT ;  /* 0x7f8000000400780b */ /* 0x000fe20003f0d200 */
[----:B------:R-:W-:-:S03]  /*0280*/  IMAD.IADD R3, R3, 0x1, -R2 ;  /* 0x0000000103037824 */ /* 0x000fc600078e0a02 */
[C---:B------:R-:W-:Y:S01]  /*0290*/  FSETP.EQ.OR P0, PT, R4.reuse, RZ, !P0 ;  /* 0x000000ff0400720b */ /* 0x040fe20004702400 */
[C---:B------:R-:W-:Y:S01]  /*02a0*/  FADD R6, R3.reuse, 1 ;  /* 0x3f80000003067421 */ /* 0x040fe20000000000 */
[----:B------:R-:W-:Y:S01]  /*02b0*/  FADD R5, R3, -1 ;  /* 0xbf80000003057421 */ /* 0x000fe20000000000 */
[----:B------:R-:W-:Y:S01]  /*02c0*/  I2FP.F32.S32 R3, R2 ;  /* 0x0000000200037245 */ /* 0x000fe20000201400 */
[----:B------:R-:W-:Y:S02]  /*02d0*/  FADD R4, R4, R4 ;  /* 0x0000000404047221 */ /* 0x000fe40000000000 */
[----:B------:R-:W-:Y:S01]  /*02e0*/  FADD R7, R5, R5 ;  /* 0x0000000505077221 */ /* 0x000fe20000000000 */
[----:B------:R-:W0:Y:S01]  /*02f0*/  MUFU.RCP R6, R6 ;  /* 0x0000000600067308 */ /* 0x000e220000001000 */
[----:B------:R-:W-:Y:S02]  /*0300*/  FFMA R0, R3, 1.1920928955078125e-07, R0 ;  /* 0x3400000003007823 */ /* 0x000fe40000000000 */
[----:B0-----:R-:W-:-:S04]  /*0310*/  FMUL R7, R6, R7 ;  /* 0x0000000706077220 */ /* 0x001fc80000400000 */
[----:B------:R-:W-:Y:S01]  /*0320*/  FADD R3, R5, -R7 ;  /* 0x8000000705037221 */ /* 0x000fe20000000000 */
[C---:B------:R-:W-:Y:S01]  /*0330*/  FMUL R2, R7.reuse, R7 ;  /* 0x0000000707027220 */ /* 0x040fe20000400000 */
[----:B------:R-:W-:Y:S02]  /*0340*/  FFMA R9, R7, 1.4426950216293334961, R0 ;  /* 0x3fb8aa3b07097823 */ /* 0x000fe40000000000 */
[----:B------:R-:W-:Y:S01]  /*0350*/  FADD R8, R3, R3 ;  /* 0x0000000303087221 */ /* 0x000fe20000000000 */
[----:B------:R-:W-:Y:S01]  /*0360*/  FFMA R3, R2, R13, 0.0032181653659790754318 ;  /* 0x3b52e7db02037423 */ /* 0x000fe2000000000d */
[----:B------:R-:W-:Y:S02]  /*0370*/  FADD R0, R0, -R9 ;  /* 0x8000000900007221 */ /* 0x000fe40000000000 */
[----:B------:R-:W-:Y:S01]  /*0380*/  FFMA R5, R5, -R7, R8 ;  /* 0x8000000705057223 */ /* 0x000fe20000000008 */
[----:B------:R-:W-:Y:S01]  /*0390*/  FFMA R3, R2, R3, 0.018033718690276145935 ;  /* 0x3c93bb7302037423 */ /* 0x000fe20000000003 */
[----:B------:R-:W-:-:S02]  /*03a0*/  FFMA R0, R7, 1.4426950216293334961, R0 ;  /* 0x3fb8aa3b07007823 */ /* 0x000fc40000000000 */
[----:B------:R-:W-:Y:S01]  /*03b0*/  FMUL R5, R6, R5 ;  /* 0x0000000506057220 */ /* 0x000fe20000400000 */
[----:B------:R-:W-:-:S03]  /*03c0*/  FFMA R3, R2, R3, 0.12022458761930465698 ;  /* 0x3df6384f02037423 */ /* 0x000fc60000000003 */
[----:B------:R-:W-:Y:S01]  /*03d0*/  FFMA R0, R5, 1.4426950216293334961, R0 ;  /* 0x3fb8aa3b05007823 */ /* 0x000fe20000000000 */
[----:B------:R-:W-:-:S03]  /*03e0*/  FMUL R2, R2, R3 ;  /* 0x0000000302027220 */ /* 0x000fc60000400000 */
[----:B------:R-:W-:Y:S01]  /*03f0*/  FFMA R0, R7, 1.9251366722983220825e-08, R0 ;  /* 0x32a55e3407007823 */ /* 0x000fe20000000000 */
[----:B------:R-:W-:-:S04]  /*0400*/  FMUL R3, R2, 3 ;  /* 0x4040000002037820 */ /* 0x000fc80000400000 */
[----:B------:R-:W-:Y:S01]  /*0410*/  FFMA R0, R5, R3, R0 ;  /* 0x0000000305007223 */ /* 0x000fe20000000000 */
[C---:B------:R-:W-:Y:S02]  /*0420*/  LOP3.LUT R3, R22.reuse, 0x1f, RZ, 0xc0, !PT ;  /* 0x0000001f16037812 */ /* 0x040fe400078ec0ff */
[----:B------:R-:W-:Y:S01]  /*0430*/  LEA.HI R5, R22, UR4, RZ, 0x1d ;  /* 0x0000000416057c11 */ /* 0x000fe2000f8fe8ff */
[----:B------:R-:W-:Y:S01]  /*0440*/  FFMA R0, R7, R2, R0 ;  /* 0x0000000207007223 */ /* 0x000fe20000000000 */
[----:B------:R-:W-:Y:S01]  /*0450*/  I2FP.F32.U32 R2, UR6 ;  /* 0x0000000600027c45 */ /* 0x000fe20008201000 */
[----:B------:R-:W-:Y:S01]  /*0460*/  IMAD.MOV.U32 R7, RZ, RZ, -0x800000 ;  /* 0xff800000ff077424 */ /* 0x000fe200078e00ff */
[----:B------:R-:W-:Y:S01]  /*0470*/  UMOV UR4, URZ ;  /* 0x000000ff00047c82 */ /* 0x000fe20008000000 */
[----:B------:R-:W-:-:S04]  /*0480*/  FADD R18, R9, R0 ;  /* 0x0000000009127221 */ /* 0x000fc80000000000 */
[----:B------:R-:W-:-:S04]  /*0490*/  FADD R9, -R9, R18 ;  /* 0x0000001209097221 */ /* 0x000fc80000000100 */
[----:B-1----:R-:W-:-:S07]  /*04a0*/  FADD R0, R0, -R9 ;  /* 0x8000000900007221 */ /* 0x002fce0000000000 */
.L_x_136:
[----:B0-----:R-:W0:Y:S01]  /*04b0*/  LDCU UR7, c[0x0][0x3ac] ;  /* 0x00007580ff0777ac */ /* 0x001e220008000800 */
[----:B------:R-:W-:Y:S01]  /*04c0*/  BSSY.RECONVERGENT B0, `(.L_x_86) ;  /* 0x00001d1000007945 */ /* 0x000fe20003800200 */
[----:B------:R-:W-:-:S04]  /*04d0*/  UIADD3 UR6, UPT, UPT, UR5, 0x40, URZ ;  /* 0x0000004005067890 */ /* 0x000fc8000fffe0ff */
[----:B0-----:R-:W-:-:S04]  /*04e0*/  UISETP.LT.AND UP0, UPT, UR6, UR7, UPT ;  /* 0x000000070600728c */ /* 0x001fc8000bf01270 */
[----:B------:R-:W-:-:S04]  /*04f0*/  USEL UR6, UR6, UR7, UP0 ;  /* 0x0000000706067287 */ /* 0x000fc80008000000 */
[----:B------:R-:W-:-:S06]  /*0500*/  UIADD3 UR11, UPT, UPT, UR6, -UR5, URZ ;  /* 0x80000005060b7290 */ /* 0x000fcc000fffe0ff */
[----:B------:R-:W-:-:S13]  /*0510*/  ISETP.GE.AND P1, PT, R22, UR11, PT ;  /* 0x0000000b16007c0c */ /* 0x000fda000bf26270 */
[----:B------:R-:W-:Y:S05]  /*0520*/  @P1 BRA `(.L_x_87) ;  /* 0x0000001c00281947 */ /* 0x000fea0003800000 */
[----:B------:R-:W0:Y:S02]  /*0530*/  LDCU UR6, c[0x0][0x3b0] ;  /* 0x00007600ff0677ac */ /* 0x000e240008000800 */
[----:B0-----:R-:W-:-:S09]  /*0540*/  UISETP.GT.AND UP0, UPT, UR6, 0x1, UPT ;  /* 0x000000010600788c */ /* 0x001fd2000bf04270 */
[----:B------:R-:W-:Y:S05]  /*0550*/  BRA.U UP0, `(.L_x_88) ;  /* 0x0000000100387547 */ /* 0x000fea000b800000 */
[----:B------:R-:W0:Y:S01]  /*0560*/  S2R R9, SR_CgaCtaId ;  /* 0x0000000000097919 */ /* 0x000e220000008800 */
[----:B------:R-:W1:Y:S01]  /*0570*/  LDCU UR6, c[0x0][0x3b4] ;  /* 0x00007680ff0677ac */ /* 0x000e620008000800 */
[----:B------:R-:W-:Y:S01]  /*0580*/  MOV R8, 0x400 ;  /* 0x0000040000087802 */ /* 0x000fe20000000f00 */
[----:B------:R-:W-:Y:S01]  /*0590*/  BSSY.RECONVERGENT B1, `(.L_x_89) ;  /* 0x0000009000017945 */ /* 0x000fe20003800200 */
[----:B------:R-:W-:Y:S02]  /*05a0*/  MOV R6, R22 ;  /* 0x0000001600067202 */ /* 0x000fe40000000f00 */
[----:B0-----:R-:W-:Y:S01]  /*05b0*/  LEA R11, R9, R8, 0x18 ;  /* 0x00000008090b7211 */ /* 0x001fe200078ec0ff */
[----:B-1----:R-:W-:-:S07]  /*05c0*/  FMUL R9, RZ, UR6 ;  /* 0x00000006ff097c20 */ /* 0x002fce0008400000 */
.L_x_90:
[C---:B------:R-:W-:Y:S02]  /*05d0*/  IMAD R8, R6.reuse, 0x4, R11 ;  /* 0x0000000406087824 */ /* 0x040fe400078e020b */
[----:B------:R-:W-:-:S03]  /*05e0*/  VIADD R6, R6, UR17 ;  /* 0x0000001106067c36 */ /* 0x000fc60008000000 */
[----:B------:R0:W-:Y:S02]  /*05f0*/  STS [R8], R9 ;  /* 0x0000000908007388 */ /* 0x0001e40000000800 */
[----:B------:R-:W-:-:S13]  /*0600*/  ISETP.GE.AND P1, PT, R6, UR11, PT ;  /* 0x0000000b06007c0c */ /* 0x000fda000bf26270 */
[----:B0-----:R-:W-:Y:S05]  /*0610*/  @!P1 BRA `(.L_x_90) ;  /* 0xfffffffc00ec9947 */ /* 0x001fea000383ffff */
[----:B------:R-:W-:Y:S05]  /*0620*/  BSYNC.RECONVERGENT B1 ;  /* 0x0000000000017941 */ /* 0x000fea0003800200 */
.L_x_89:
[----:B------:R-:W-:Y:S05]  /*0630*/  BRA `(.L_x_87) ;  /* 0x0000001800e47947 */ /* 0x000fea0003800000 */
.L_x_88:
[----:B------:R-:W-:-:S07]  /*0640*/  MOV R8, R22 ;  /* 0x0000001600087202 */ /* 0x000fce0000000f00 */
.L_x_116:
[----:B------:R-:W0:Y:S01]  /*0650*/  LDCU UR6, c[0x0][0x3b0] ;  /* 0x00007600ff0677ac */ /* 0x000e220008000800 */
[----:B------:R-:W-:Y:S02]  /*0660*/  VIADD R13, R8, UR5 ;  /* 0x00000005080d7c36 */ /* 0x000fe40008000000 */
[----:B------:R-:W-:Y:S02]  /*0670*/  HFMA2 R9, -RZ, RZ, 0, 0 ;  /* 0x00000000ff097431 */ /* 0x000fe400000001ff */
[----:B------:R-:W-:Y:S02]  /*0680*/  IMAD.MOV.U32 R12, RZ, RZ, RZ ;  /* 0x000000ffff0c7224 */ /* 0x000fe400078e00ff */
[----:B0-----:R-:W-:-:S04]  /*0690*/  IMAD.U32 R6, RZ, RZ, UR6 ;  /* 0x00000006ff067e24 */ /* 0x001fc8000f8e00ff */
[----:B------:R-:W-:-:S07]  /*06a0*/  IMAD R13, R13, R6, UR8 ;  /* 0x000000080d0d7e24 */ /* 0x000fce000f8e0206 */
.L_x_115:
[----:B------:R-:W0:Y:S01]  /*06b0*/  MUFU.RCP R10, R19 ;  /* 0x00000013000a7308 */ /* 0x000e220000001000 */
        /* <DEDUP_REMOVED lines=10> */
[----:B------:R-:W-:Y:S05]  /*0760*/  CALL.REL.NOINC `($__internal_3_$__cuda_sm3x_div_rn_noftz_f32_slowpath) ;  /* 0x0000003800d47944 */ /* 0x000fea0003c00000 */
[----:B------:R-:W-:-:S07]  /*0770*/  IMAD.MOV.U32 R11, RZ, RZ, R15 ;  /* 0x000000ffff0b7224 */ /* 0x000fce00078e000f */
.L_x_91:
[CC--:B------:R-:W-:Y:S01]  /*0780*/  FMUL R15, R18.reuse, R11.reuse ;  /* 0x0000000b120f7220 */ /* 0x0c0fe20000400000 */
[----:B------:R-:W0:Y:S01]  /*0790*/  LDC R6, c[0x0][0x3b8] ;  /* 0x0000ee00ff067b82 */ /* 0x000e220000000800 */
[----:B------:R-:W-:Y:S01]  /*07a0*/  MOV R23, 0x391fcb8e ;  /* 0x391fcb8e00177802 */ /* 0x000fe20000000f00 */
[----:B------:R-:W-:Y:S01]  /*07b0*/  BSSY.RECONVERGENT B1, `(.L_x_92) ;  /* 0x0000034000017945 */ /* 0x000fe20003800200 */
[----:B------:R-:W1:Y:S01]  /*07c0*/  FRND R14, R15 ;  /* 0x0000000f000e7307 */ /* 0x000e620000201000 */
[-C--:B------:R-:W-:Y:S01]  /*07d0*/  FFMA R17, R18, R11.reuse, -R15 ;  /* 0x0000000b12117223 */ /* 0x080fe2000000080f */
[C---:B------:R-:W-:Y:S02]  /*07e0*/  FSETP.GT.AND P2, PT, |R15|.reuse, 152, PT ;  /* 0x431800000f00780b */ /* 0x040fe40003f44200 */
[----:B------:R-:W-:Y:S01]  /*07f0*/  FSETP.GEU.AND P3, PT, R15, RZ, PT ;  /* 0x000000ff0f00720b */ /* 0x000fe20003f6e000 */
[----:B------:R-:W-:-:S03]  /*0800*/  FFMA R10, R0, R11, R17 ;  /* 0x0000000b000a7223 */ /* 0x000fc60000000011 */
[----:B------:R-:W-:Y:S01]  /*0810*/  F2I.NTZ R16, R15 ;  /* 0x0000000f00107305 */ /* 0x000fe20000203100 */
[----:B-1----:R-:W-:Y:S01]  /*0820*/  FADD R17, R15, -R14 ;  /* 0x8000000e0f117221 */ /* 0x002fe20000000000 */
[----:B------:R-:W-:Y:S01]  /*0830*/  FSETP.GT.AND P1, PT, R14, RZ, PT ;  /* 0x000000ff0e00720b */ /* 0x000fe20003f24000 */
[----:B------:R-:W-:Y:S02]  /*0840*/  FMUL R14, R11, 0.5 ;  /* 0x3f0000000b0e7820 */ /* 0x000fe40000400000 */
[----:B------:R-:W-:-:S04]  /*0850*/  FADD R10, R10, R17 ;  /* 0x000000110a0a7221 */ /* 0x000fc80000000000 */
[C---:B------:R-:W-:Y:S01]  /*0860*/  FFMA R17, R10.reuse, R23, 0.0013391353422775864601 ;  /* 0x3aaf85ed0a117423 */ /* 0x040fe20000000017 */
[----:B------:R-:W-:Y:S01]  /*0870*/  SEL R23, RZ, 0x83000000, P1 ;  /* 0x83000000ff177807 */ /* 0x000fe20000800000 */
[----:B------:R-:W1:Y:S01]  /*0880*/  FRND.TRUNC R14, R14 ;  /* 0x0000000e000e7307 */ /* 0x000e62000020d000 */
[----:B------:R-:W-:Y:S01]  /*0890*/  FSETP.NEU.AND P1, PT, R11, RZ, PT ;  /* 0x000000ff0b00720b */ /* 0x000fe20003f2d000 */
[----:B------:R-:W-:-:S03]  /*08a0*/  FFMA R17, R10, R17, 0.0096188392490148544312 ;  /* 0x3c1d98560a117423 */ /* 0x000fc60000000011 */
[----:B0-----:R-:W-:Y:S01]  /*08b0*/  FSETP.EQ.OR P1, PT, R6, 1, !P1 ;  /* 0x3f8000000600780b */ /* 0x001fe20004f22400 */
[----:B------:R-:W-:-:S04]  /*08c0*/  FFMA R17, R10, R17, 0.055503588169813156128 ;  /* 0x3d6357bb0a117423 */ /* 0x000fc80000000011 */
[----:B------:R-:W-:-:S04]  /*08d0*/  FFMA R17, R10, R17, 0.24022644758224487305 ;  /* 0x3e75fdec0a117423 */ /* 0x000fc80000000011 */
[----:B------:R-:W-:Y:S01]  /*08e0*/  FFMA R17, R10, R17, 0.69314718246459960938 ;  /* 0x3f3172180a117423 */ /* 0x000fe20000000011 */
[----:B-1----:R-:W-:-:S03]  /*08f0*/  FADD R14, R14, R14 ;  /* 0x0000000e0e0e7221 */ /* 0x002fc60000000000 */
[----:B------:R-:W-:Y:S01]  /*0900*/  FFMA R17, R10, R17, 1 ;  /* 0x3f8000000a117423 */ /* 0x000fe20000000011 */
[----:B------:R-:W-:Y:S02]  /*0910*/  VIADD R10, R23, 0x7f000000 ;  /* 0x7f000000170a7836 */ /* 0x000fe40000000000 */
[----:B------:R-:W-:Y:S02]  /*0920*/  IMAD R23, R16, 0x800000, -R23 ;  /* 0x0080000010177824 */ /* 0x000fe400078e0a17 */
[----:B------:R-:W-:-:S04]  /*0930*/  FMUL R10, R17, R10 ;  /* 0x0000000a110a7220 */ /* 0x000fc80000400000 */
[----:B------:R-:W-:Y:S01]  /*0940*/  FMUL R23, R10, R23 ;  /* 0x000000170a177220 */ /* 0x000fe20000400000 */
[----:B------:R-:W-:Y:S01]  /*0950*/  HFMA2 R10, -RZ, RZ, 1.875, 0 ;  /* 0x3f800000ff0a7431 */ /* 0x000fe200000001ff */
[----:B------:R-:W-:Y:S01]  /*0960*/  @P2 FSEL R23, RZ, +INF , !P3 ;  /* 0x7f800000ff172808 */ /* 0x000fe20005800000 */
[----:B------:R-:W-:Y:S06]  /*0970*/  @P1 BRA `(.L_x_93) ;  /* 0x00000000005c1947 */ /* 0x000fec0003800000 */
[----:B------:R-:W-:-:S04]  /*0980*/  FSETP.NAN.AND P1, PT, |R11|, |R11|, PT ;  /* 0x4000000b0b00720b */ /* 0x000fc80003f28200 */
[----:B------:R-:W-:-:S13]  /*0990*/  FSETP.NAN.OR P1, PT, |R6|, |R6|, P1 ;  /* 0x400000060600720b */ /* 0x000fda0000f28600 */
[----:B------:R-:W-:Y:S05]  /*09a0*/  @P1 BRA `(.L_x_94) ;  /* 0x00000000004c1947 */ /* 0x000fea0003800000 */
[----:B------:R-:W-:Y:S01]  /*09b0*/  FADD R14, -R14, R11 ;  /* 0x0000000b0e0e7221 */ /* 0x000fe20000000100 */
[----:B------:R-:W-:Y:S06]  /*09c0*/  @P0 BRA `(.L_x_95) ;  /* 0x00000000002c0947 */ /* 0x000fec0003800000 */
[----:B------:R-:W-:-:S04]  /*09d0*/  FSETP.NEU.AND P1, PT, |R11|, +INF , PT ;  /* 0x7f8000000b00780b */ /* 0x000fc80003f2d200 */
[----:B------:R-:W-:-:S04]  /*09e0*/  FSETP.EQ.AND P1, PT, R6, -1, !P1 ;  /* 0xbf8000000600780b */ /* 0x000fc80004f22000 */
[----:B------:R-:W-:Y:S02]  /*09f0*/  FSETP.GEU.OR P2, PT, R6, RZ, P1 ;  /* 0x000000ff0600720b */ /* 0x000fe40000f4e400 */
[----:B------:R-:W-:-:S11]  /*0a00*/  FSEL R10, R23, 1, !P1 ;  /* 0x3f800000170a7808 */ /* 0x000fd60004800000 */
[----:B------:R-:W-:Y:S05]  /*0a10*/  @P2 BRA `(.L_x_93) ;  /* 0x0000000000342947 */ /* 0x000fea0003800000 */
[----:B------:R-:W0:Y:S01]  /*0a20*/  FRND.FLOOR R6, R11 ;  /* 0x0000000b00067307 */ /* 0x000e220000205000 */
[----:B------:R-:W-:-:S04]  /*0a30*/  FSETP.NEU.AND P1, PT, |R14|, 1, PT ;  /* 0x3f8000000e00780b */ /* 0x000fc80003f2d200 */
[----:B------:R-:W-:Y:S02]  /*0a40*/  FSEL R10, R23, -R23, P1 ;  /* 0x80000017170a7208 */ /* 0x000fe40000800000 */
[----:B0-----:R-:W-:-:S04]  /*0a50*/  FSETP.NEU.AND P2, PT, R11, R6, PT ;  /* 0x000000060b00720b */ /* 0x001fc80003f4d000 */
[----:B------:R-:W-:Y:S01]  /*0a60*/  FSEL R10, R10, +QNAN , !P2 ;  /* 0x7fffffff0a0a7808 */ /* 0x000fe20005000000 */
[----:B------:R-:W-:Y:S08]  /*0a70*/  BRA `(.L_x_93) ;  /* 0x00000000001c7947 */ /* 0x000ff00003800000 */
.L_x_95:
[----:B------:R-:W-:Y:S02]  /*0a80*/  FSETP.NEU.AND P2, PT, |R14|, 1, PT ;  /* 0x3f8000000e00780b */ /* 0x000fe40003f4d200 */
[----:B------:R-:W-:Y:S02]  /*0a90*/  FSETP.GEU.AND P1, PT, R11, RZ, PT ;  /* 0x000000ff0b00720b */ /* 0x000fe40003f2e000 */
[----:B------:R-:W-:-:S04]  /*0aa0*/  LOP3.LUT R11, R4, 0x7f800000, RZ, 0x3c, !PT ;  /* 0x7f800000040b7812 */ /* 0x000fc800078e3cff */
[----:B------:R-:W-:-:S05]  /*0ab0*/  SEL R10, R11, R4, !P1 ;  /* 0x000000040b0a7207 */ /* 0x000fca0004800000 */
[----:B------:R-:W-:Y:S01]  /*0ac0*/  @P2 LOP3.LUT R10, R10, 0x7fffffff, RZ, 0xc0, !PT ;  /* 0x7fffffff0a0a2812 */ /* 0x000fe200078ec0ff */
[----:B------:R-:W-:Y:S06]  /*0ad0*/  BRA `(.L_x_93) ;  /* 0x0000000000047947 */ /* 0x000fec0003800000 */
.L_x_94:
[----:B------:R-:W-:-:S07]  /*0ae0*/  FADD R10, R11, R6 ;  /* 0x000000060b0a7221 */ /* 0x000fce0000000000 */
.L_x_93:
[----:B------:R-:W-:Y:S05]  /*0af0*/  BSYNC.RECONVERGENT B1 ;  /* 0x0000000000017941 */ /* 0x000fea0003800200 */
.L_x_92:
[----:B------:R-:W-:Y:S01]  /*0b00*/  VIADD R6, R10, 0x1800000 ;  /* 0x018000000a067836 */ /* 0x000fe20000000000 */
[----:B------:R-:W-:Y:S04]  /*0b10*/  BSSY.RECONVERGENT B1, `(.L_x_96) ;  /* 0x000000d000017945 */ /* 0x000fe80003800200 */
[----:B------:R-:W-:-:S04]  /*0b20*/  LOP3.LUT R6, R6, 0x7f800000, RZ, 0xc0, !PT ;  /* 0x7f80000006067812 */ /* 0x000fc800078ec0ff */
[----:B------:R-:W-:-:S13]  /*0b30*/  ISETP.GT.U32.AND P1, PT, R6, 0x1ffffff, PT ;  /* 0x01ffffff0600780c */ /* 0x000fda0003f24070 */
[----:B------:R-:W-:Y:S05]  /*0b40*/  @P1 BRA `(.L_x_97) ;  /* 0x0000000000141947 */ /* 0x000fea0003800000 */
[----:B------:R-:W-:Y:S01]  /*0b50*/  IMAD.MOV.U32 R6, RZ, RZ, R10 ;  /* 0x000000ffff067224 */ /* 0x000fe200078e000a */
[----:B------:R-:W-:-:S07]  /*0b60*/  MOV R14, 0xb80 ;  /* 0x00000b80000e7802 */ /* 0x000fce0000000f00 */
[----:B------:R-:W-:Y:S05]  /*0b70*/  CALL.REL.NOINC `($__internal_2_$__cuda_sm20_rcp_rn_f32_slowpath) ;  /* 0x0000003000f87944 */ /* 0x000fea0003c00000 */
[----:B------:R-:W-:Y:S01]  /*0b80*/  MOV R11, R6 ;  /* 0x00000006000b7202 */ /* 0x000fe20000000f00 */
[----:B------:R-:W-:Y:S06]  /*0b90*/  BRA `(.L_x_98) ;  /* 0x0000000000107947 */ /* 0x000fec0003800000 */
.L_x_97:
[----:B------:R-:W0:Y:S02]  /*0ba0*/  MUFU.RCP R11, R10 ;  /* 0x0000000a000b7308 */ /* 0x000e240000001000 */
[----:B0-----:R-:W-:-:S04]  /*0bb0*/  FFMA R6, R11, R10, -1 ;  /* 0xbf8000000b067423 */ /* 0x001fc8000000000a */
[----:B------:R-:W-:-:S04]  /*0bc0*/  FADD.FTZ R6, -R6, -RZ ;  /* 0x800000ff06067221 */ /* 0x000fc80000010100 */
[----:B------:R-:W-:-:S07]  /*0bd0*/  FFMA R11, R11, R6, R11 ;  /* 0x000000060b0b7223 */ /* 0x000fce000000000b */
.L_x_98:
[----:B------:R-:W-:Y:S05]  /*0be0*/  BSYNC.RECONVERGENT B1 ;  /* 0x0000000000017941 */ /* 0x000fea0003800200 */
.L_x_96:
[----:B------:R-:W-:Y:S01]  /*0bf0*/  FMUL R24, R2, R11 ;  /* 0x0000000b02187220 */ /* 0x000fe20000400000 */
[----:B------:R-:W-:Y:S01]  /*0c00*/  VIADD R14, R8, UR5 ;  /* 0x00000005080e7c36 */ /* 0x000fe20008000000 */
[----:B------:R-:W-:Y:S02]  /*0c10*/  BSSY.RECONVERGENT B1, `(.L_x_99) ;  /* 0x0000045000017945 */ /* 0x000fe40003800200 */
[C---:B------:R-:W-:Y:S01]  /*0c20*/  FMUL R6, R24.reuse, 0.63661974668502807617 ;  /* 0x3f22f98318067820 */ /* 0x040fe20000400000 */
[----:B------:R-:W-:Y:S02]  /*0c30*/  FSETP.GE.AND P1, PT, |R24|, 105615, PT ;  /* 0x47ce47801800780b */ /* 0x000fe40003f26200 */
[----:B------:R-:W-:-:S03]  /*0c40*/  I2FP.F32.S32 R14, R14 ;  /* 0x0000000e000e7245 */ /* 0x000fc60000201400 */
[----:B------:R-:W0:Y:S02]  /*0c50*/  F2I.NTZ R6, R6 ;  /* 0x0000000600067305 */ /* 0x000e240000203100 */
[----:B------:R-:W-:Y:S01]  /*0c60*/  FMUL R14, R14, R11 ;  /* 0x0000000b0e0e7220 */ /* 0x000fe20000400000 */
[----:B0-----:R-:W-:Y:S01]  /*0c70*/  I2FP.F32.S32 R15, R6 ;  /* 0x00000006000f7245 */ /* 0x001fe20000201400 */
[----:B------:R-:W-:-:S04]  /*0c80*/  IMAD.MOV.U32 R25, RZ, RZ, R6 ;  /* 0x000000ffff197224 */ /* 0x000fc800078e0006 */
[----:B------:R-:W-:-:S04]  /*0c90*/  FFMA R10, R15, -1.5707962512969970703, R24 ;  /* 0xbfc90fda0f0a7823 */ /* 0x000fc80000000018 */
[----:B------:R-:W-:-:S04]  /*0ca0*/  FFMA R10, R15, -7.5497894158615963534e-08, R10 ;  /* 0xb3a221680f0a7823 */ /* 0x000fc8000000000a */
[----:B------:R-:W-:-:S05]  /*0cb0*/  FFMA R26, R15, -5.3903029534742383927e-15, R10 ;  /* 0xa7c234c50f1a7823 */ /* 0x000fca000000000a */
[----:B------:R-:W-:Y:S01]  /*0cc0*/  MOV R23, R26 ;  /* 0x0000001a00177202 */ /* 0x000fe20000000f00 */
[----:B------:R-:W-:Y:S06]  /*0cd0*/  @!P1 BRA `(.L_x_100) ;  /* 0x0000000000e09947 */ /* 0x000fec0003800000 */
[----:B------:R-:W-:-:S13]  /*0ce0*/  FSETP.NEU.AND P2, PT, |R24|, +INF , PT ;  /* 0x7f8000001800780b */ /* 0x000fda0003f4d200 */
[----:B------:R-:W-:Y:S05]  /*0cf0*/  @!P2 BRA `(.L_x_101) ;  /* 0x0000000000d0a947 */ /* 0x000fea0003800000 */
[----:B------:R-:W-:Y:S01]  /*0d00*/  IMAD.SHL.U32 R6, R24, 0x100, RZ ;  /* 0x0000010018067824 */ /* 0x000fe200078e00ff */
[----:B------:R-:W0:Y:S01]  /*0d10*/  LDCU.64 UR14, c[0x4][URZ] ;  /* 0x01000000ff0e77ac */ /* 0x000e220008000a00 */
[----:B------:R-:W-:-:S03]  /*0d20*/  IMAD.MOV.U32 R16, RZ, RZ, RZ ;  /* 0x000000ffff107224 */ /* 0x000fc600078e00ff */
[----:B------:R-:W-:Y:S01]  /*0d30*/  LOP3.LUT R15, R6, 0x80000000, RZ, 0xfc, !PT ;  /* 0x80000000060f7812 */ /* 0x000fe200078efcff */
[----:B------:R-:W-:Y:S01]  /*0d40*/  UMOV UR7, URZ ;  /* 0x000000ff00077c82 */ /* 0x000fe20008000000 */
[----:B------:R-:W-:Y:S01]  /*0d50*/  UMOV UR6, URZ ;  /* 0x000000ff00067c82 */ /* 0x000fe20008000000 */
[----:B------:R-:W-:-:S05]  /*0d60*/  UMOV UR10, UR16 ;  /* 0x00000010000a7c82 */ /* 0x000fca0008000000 */
.L_x_102:
        /* <DEDUP_REMOVED lines=8> */
[----:B-1----:R-:W-:-:S04]  /*0df0*/  IADD3 R6, P2, PT, R10, R16, RZ ;  /* 0x000000100a067210 */ /* 0x002fc80007f5e0ff */
[----:B------:R-:W-:Y:S01]  /*0e00*/  IADD3.X R16, PT, PT, R11, UR7, RZ, P2, !PT ;  /* 0x000000070b107c10 */ /* 0x000fe200097fe4ff */
[----:B------:R1:W-:Y:S01]  /*0e10*/  STL [UR10], R6 ;  /* 0x00000006ff007987 */ /* 0x0003e2000810080a */
[----:B------:R-:W-:Y:S01]  /*0e20*/  UIADD3 UR10, UPT, UPT, UR10, 0x4, URZ ;  /* 0x000000040a0a7890 */ /* 0x000fe2000fffe0ff */
[----:B------:R-:W-:Y:S11]  /*0e30*/  BRA.U UP0, `(.L_x_102) ;  /* 0xfffffffd00cc7547 */ /* 0x000ff6000b83ffff */
[----:B------:R-:W-:Y:S01]  /*0e40*/  SHF.R.U32.HI R15, RZ, 0x17, R24 ;  /* 0x00000017ff0f7819 */ /* 0x000fe20000011618 */
[----:B------:R0:W-:Y:S03]  /*0e50*/  STL [R1+0x18], R16 ;  /* 0x0000181001007387 */ /* 0x0001e60000100800 */
[C---:B-1----:R-:W-:Y:S02]  /*0e60*/  LOP3.LUT R6, R15.reuse, 0xe0, RZ, 0xc0, !PT ;  /* 0x000000e00f067812 */ /* 0x042fe400078ec0ff */
        /* <DEDUP_REMOVED lines=19> */
[C---:B------:R-:W-:Y:S02]  /*0fa0*/  LEA.HI R6, R15.reuse, R6, RZ, 0x1 ;  /* 0x000000060f067211 */ /* 0x040fe400078f08ff */
[----:B0-----:R-:W-:Y:S02]  /*0fb0*/  LOP3.LUT R16, R15, R24, RZ, 0x3c, !PT ;  /* 0x000000180f107212 */ /* 0x001fe400078e3cff */
[----:B------:R-:W0:Y:S01]  /*0fc0*/  I2F.F64.S64 R10, R10 ;  /* 0x0000000a000a7312 */ /* 0x000e220000301c00 */
[----:B------:R-:W-:Y:S01]  /*0fd0*/  IMAD.MOV R15, RZ, RZ, -R6 ;  /* 0x000000ffff0f7224 */ /* 0x000fe200078e0a06 */
[----:B------:R-:W-:-:S03]  /*0fe0*/  ISETP.GE.AND P3, PT, R16, RZ, PT ;  /* 0x000000ff1000720c */ /* 0x000fc60003f66270 */
[----:B------:R-:W-:Y:S01]  /*0ff0*/  @!P2 IMAD.MOV.U32 R6, RZ, RZ, R15 ;  /* 0x000000ffff06a224 */ /* 0x000fe200078e000f */
[----:B0-----:R-:W-:-:S06]  /*1000*/  DMUL R10, R10, UR6 ;  /* 0x000000060a0a7c28 */ /* 0x001fcc0008000000 */
[----:B------:R-:W0:Y:S02]  /*1010*/  F2F.F32.F64 R23, R10 ;  /* 0x0000000a00177310 */ /* 0x000e240000301000 */
[----:B0-----:R-:W-:Y:S01]  /*1020*/  FSEL R23, -R23, R23, !P3 ;  /* 0x0000001717177208 */ /* 0x001fe20005800100 */
[----:B------:R-:W-:Y:S06]  /*1030*/  BRA `(.L_x_100) ;  /* 0x0000000000087947 */ /* 0x000fec0003800000 */
.L_x_101:
[----:B------:R-:W-:Y:S01]  /*1040*/  FMUL R23, RZ, R24 ;  /* 0x00000018ff177220 */ /* 0x000fe20000400000 */
[----:B------:R-:W-:-:S07]  /*1050*/  MOV R6, RZ ;  /* 0x000000ff00067202 */ /* 0x000fce0000000f00 */
.L_x_100:
[----:B------:R-:W-:Y:S05]  /*1060*/  BSYNC.RECONVERGENT B1 ;  /* 0x0000000000017941 */ /* 0x000fea0003800200 */
.L_x_99:
[C---:B------:R-:W-:Y:S01]  /*1070*/  LOP3.LUT R16, R6.reuse, 0x1, RZ, 0xc0, !PT ;  /* 0x0000000106107812 */ /* 0x040fe200078ec0ff */
[----:B------:R-:W-:Y:S02]  /*1080*/  IMAD.MOV.U32 R15, RZ, RZ, 0x37cbac00 ;  /* 0x37cbac00ff0f7424 */ /* 0x000fe400078e00ff */
[C---:B------:R-:W-:Y:S01]  /*1090*/  FMUL R10, R23.reuse, R23 ;  /* 0x00000017170a7220 */ /* 0x040fe20000400000 */
[----:B------:R-:W-:Y:S01]  /*10a0*/  IADD3 R6, PT, PT, R6, 0x1, RZ ;  /* 0x0000000106067810 */ /* 0x000fe20007ffe0ff */
[----:B------:R-:W-:Y:S01]  /*10b0*/  BSSY.RECONVERGENT B1, `(.L_x_103) ;  /* 0x0000044000017945 */ /* 0x000fe20003800200 */
[----:B------:R-:W-:Y:S01]  /*10c0*/  ISETP.NE.U32.AND P2, PT, R16, 0x1, PT ;  /* 0x000000011000780c */ /* 0x000fe20003f45070 */
[----:B------:R-:W-:Y:S01]  /*10d0*/  FFMA R11, R10, R15, -0.0013887860113754868507 ;  /* 0xbab607ed0a0b7423 */ /* 0x000fe2000000000f */
[----:B------:R-:W-:Y:S01]  /*10e0*/  IMAD.MOV.U32 R16, RZ, RZ, 0x3c0885e4 ;  /* 0x3c0885e4ff107424 */ /* 0x000fe200078e00ff */
[----:B------:R-:W-:Y:S02]  /*10f0*/  LOP3.LUT P3, RZ, R6, 0x2, RZ, 0xc0, !PT ;  /* 0x0000000206ff7812 */ /* 0x000fe4000786c0ff */
[----:B------:R-:W-:-:S02]  /*1100*/  FSEL R23, R23, 1, !P2 ;  /* 0x3f80000017177808 */ /* 0x000fc40005000000 */
[----:B------:R-:W-:Y:S02]  /*1110*/  FSEL R11, R11, -0.00019574658654164522886, P2 ;  /* 0xb94d41530b0b7808 */ /* 0x000fe40001000000 */
[----:B------:R-:W-:-:S05]  /*1120*/  FSEL R17, R16, 0.041666727513074874878, !P2 ;  /* 0x3d2aaabb10117808 */ /* 0x000fca0005000000 */
[----:B------:R-:W-:Y:S01]  /*1130*/  FFMA R11, R10, R11, R17 ;  /* 0x0000000b0a0b7223 */ /* 0x000fe20000000011 */
[----:B------:R-:W-:-:S05]  /*1140*/  IMAD.MOV.U32 R17, RZ, RZ, 0x3e2aaaa8 ;  /* 0x3e2aaaa8ff117424 */ /* 0x000fca00078e00ff */
[----:B------:R-:W-:-:S05]  /*1150*/  FSEL R27, -R17, -0.4999999701976776123, !P2 ;  /* 0xbeffffff111b7808 */ /* 0x000fca0005000100 */
[C---:B------:R-:W-:Y:S01]  /*1160*/  FFMA R11, R10.reuse, R11, R27 ;  /* 0x0000000b0a0b7223 */ /* 0x040fe2000000001b */
[----:B------:R-:W-:-:S04]  /*1170*/  FFMA R10, R10, R23, RZ ;  /* 0x000000170a0a7223 */ /* 0x000fc800000000ff */
[----:B------:R-:W-:-:S04]  /*1180*/  FFMA R23, R10, R11, R23 ;  /* 0x0000000b0a177223 */ /* 0x000fc80000000017 */
[----:B------:R-:W-:Y:S01]  /*1190*/  @P3 FADD R23, RZ, -R23 ;  /* 0x80000017ff173221 */ /* 0x000fe20000000000 */
[----:B------:R-:W-:Y:S06]  /*11a0*/  @!P1 BRA `(.L_x_104) ;  /* 0x0000000000d09947 */ /* 0x000fec0003800000 */
[----:B------:R-:W-:-:S13]  /*11b0*/  FSETP.NEU.AND P1, PT, |R24|, +INF , PT ;  /* 0x7f8000001800780b */ /* 0x000fda0003f2d200 */
[----:B------:R-:W-:Y:S05]  /*11c0*/  @!P1 BRA `(.L_x_105) ;  /* 0x0000000000c09947 */ /* 0x000fea0003800000 */
[----:B------:R-:W-:Y:S02]  /*11d0*/  IMAD.SHL.U32 R25, R24, 0x100, RZ ;  /* 0x0000010018197824 */ /* 0x000fe400078e00ff */
[----:B------:R-:W-:Y:S02]  /*11e0*/  HFMA2 R6, -RZ, RZ, 0, 0 ;  /* 0x00000000ff067431 */ /* 0x000fe400000001ff */
[----:B------:R-:W-:Y:S01]  /*11f0*/  IMAD.MOV.U32 R26, RZ, RZ, RZ ;  /* 0x000000ffff1a7224 */ /* 0x000fe200078e00ff */
[----:B------:R-:W-:Y:S01]  /*1200*/  UMOV UR6, URZ ;  /* 0x000000ff00067c82 */ /* 0x000fe20008000000 */
[----:B------:R-:W-:-:S07]  /*1210*/  LOP3.LUT R25, R25, 0x80000000, RZ, 0xfc, !PT ;  /* 0x8000000019197812 */ /* 0x000fce00078efcff */
.L_x_106:
[----:B------:R-:W0:Y:S02]  /*1220*/  LDC.64 R10, c[0x4][RZ] ;  /* 0x01000000ff0a7b82 */ /* 0x000e240000000a00 */
[----:B0-----:R-:W-:-:S06]  /*1230*/  IMAD.WIDE.U32 R10, R26, 0x4, R10 ;  /* 0x000000041a0a7825 */ /* 0x001fcc00078e000a */
[----:B------:R-:W2:Y:S01]  /*1240*/  LDG.E.CONSTANT R10, desc[UR12][R10.64] ;  /* 0x0000000c0a0a7981 */ /* 0x000ea2000c1e9900 */
[C---:B------:R-:W-:Y:S01]  /*1250*/  IMAD R27, R26.reuse, 0x4, R1 ;  /* 0x000000041a1b7824 */ /* 0x040fe200078e0201 */
[----:B------:R-:W-:Y:S01]  /*1260*/  IADD3 R26, PT, PT, R26, 0x1, RZ ;  /* 0x000000011a1a7810 */ /* 0x000fe20007ffe0ff */
[----:B--2---:R-:W-:-:S03]  /*1270*/  IMAD.WIDE.U32 R10, R10, R25, RZ ;  /* 0x000000190a0a7225 */ /* 0x004fc600078e00ff */
[----:B------:R-:W-:-:S04]  /*1280*/  IADD3 R28, P1, PT, R10, R6, RZ ;  /* 0x000000060a1c7210 */ /* 0x000fc80007f3e0ff */
[----:B------:R-:W-:Y:S01]  /*1290*/  IADD3.X R6, PT, PT, R11, UR6, RZ, P1, !PT ;  /* 0x000000060b067c10 */ /* 0x000fe20008ffe4ff */
[----:B------:R0:W-:Y:S01]  /*12a0*/  STL [R27], R28 ;  /* 0x0000001c1b007387 */ /* 0x0001e20000100800 */
[----:B------:R-:W-:-:S13]  /*12b0*/  ISETP.NE.AND P1, PT, R26, 0x6, PT ;  /* 0x000000061a00780c */ /* 0x000fda0003f25270 */
[----:B0-----:R-:W-:Y:S05]  /*12c0*/  @P1 BRA `(.L_x_106) ;  /* 0xfffffffc00d41947 */ /* 0x001fea000383ffff */
[----:B------:R-:W-:Y:S01]  /*12d0*/  SHF.R.U32.HI R26, RZ, 0x17, R24 ;  /* 0x00000017ff1a7819 */ /* 0x000fe20000011618 */
        /* <DEDUP_REMOVED lines=11> */
[----:B------:R-:W-:Y:S01]  /*1390*/  UMOV UR7, 0x3bf921fb ;  /* 0x3bf921fb00077882 */ /* 0x000fe20000000000 */
[----:B------:R-:W-:-:S02]  /*13a0*/  ISETP.GE.AND P2, PT, R24, RZ, PT ;  /* 0x000000ff1800720c */ /* 0x000fc40003f46270 */
[-C--:B--2---:R-:W-:Y:S02]  /*13b0*/  @P1 SHF.L.W.U32.HI R25, R10, R26.reuse, R25 ;  /* 0x0000001a0a191219 */ /* 0x084fe40000010e19 */
[----:B---3--:R-:W-:Y:S02]  /*13c0*/  @P1 SHF.L.W.U32.HI R10, R11, R26, R10 ;  /* 0x0000001a0b0a1219 */ /* 0x008fe40000010e0a */
[--C-:B0-----:R-:W-:Y:S02]  /*13d0*/  SHF.R.U32.HI R6, RZ, 0x1e, R25.reuse ;  /* 0x0000001eff067819 */ /* 0x101fe40000011619 */
[C---:B------:R-:W-:Y:S01]  /*13e0*/  SHF.L.W.U32.HI R27, R10.reuse, 0x2, R25 ;  /* 0x000000020a1b7819 */ /* 0x040fe20000010e19 */
[----:B------:R-:W-:-:S03]  /*13f0*/  IMAD.SHL.U32 R10, R10, 0x4, RZ ;  /* 0x000000040a0a7824 */ /* 0x000fc600078e00ff */
[----:B------:R-:W-:Y:S02]  /*1400*/  SHF.R.S32.HI R11, RZ, 0x1f, R27 ;  /* 0x0000001fff0b7819 */ /* 0x000fe4000001141b */
[----:B------:R-:W-:Y:S02]  /*1410*/  LEA.HI R25, R27, R6, RZ, 0x1 ;  /* 0x000000061b197211 */ /* 0x000fe400078f08ff */
[C---:B------:R-:W-:Y:S02]  /*1420*/  LOP3.LUT R10, R11.reuse, R10, RZ, 0x3c, !PT ;  /* 0x0000000a0b0a7212 */ /* 0x040fe400078e3cff */
[----:B------:R-:W-:Y:S02]  /*1430*/  LOP3.LUT R11, R11, R27, RZ, 0x3c, !PT ;  /* 0x0000001b0b0b7212 */ /* 0x000fe400078e3cff */
[----:B------:R-:W-:Y:S02]  /*1440*/  LOP3.LUT R24, R27, R24, RZ, 0x3c, !PT ;  /* 0x000000181b187212 */ /* 0x000fe400078e3cff */
[----:B------:R-:W-:-:S02]  /*1450*/  IADD3 R6, PT, PT, -R25, RZ, RZ ;  /* 0x000000ff19067210 */ /* 0x000fc40007ffe1ff */
[----:B------:R-:W0:Y:S01]  /*1460*/  I2F.F64.S64 R10, R10 ;  /* 0x0000000a000a7312 */ /* 0x000e220000301c00 */
[----:B------:R-:W-:Y:S02]  /*1470*/  ISETP.GE.AND P1, PT, R24, RZ, PT ;  /* 0x000000ff1800720c */ /* 0x000fe40003f26270 */
[----:B------:R-:W-:Y:S01]  /*1480*/  @!P2 IMAD.MOV.U32 R25, RZ, RZ, R6 ;  /* 0x000000ffff19a224 */ /* 0x000fe200078e0006 */
[----:B0-----:R-:W-:-:S06]  /*1490*/  DMUL R10, R10, UR6 ;  /* 0x000000060a0a7c28 */ /* 0x001fcc0008000000 */
[----:B------:R-:W0:Y:S02]  /*14a0*/  F2F.F32.F64 R26, R10 ;  /* 0x0000000a001a7310 */ /* 0x000e240000301000 */
[----:B0-----:R-:W-:Y:S01]  /*14b0*/  FSEL R26, -R26, R26, !P1 ;  /* 0x0000001a1a1a7208 */ /* 0x001fe20004800100 */
[----:B------:R-:W-:Y:S06]  /*14c0*/  BRA `(.L_x_104) ;  /* 0x0000000000087947 */ /* 0x000fec0003800000 */
.L_x_105:
[----:B------:R-:W-:Y:S01]  /*14d0*/  FMUL R26, RZ, R24 ;  /* 0x00000018ff1a7220 */ /* 0x000fe20000400000 */
[----:B------:R-:W-:-:S07]  /*14e0*/  IMAD.MOV.U32 R25, RZ, RZ, RZ ;  /* 0x000000ffff197224 */ /* 0x000fce00078e00ff */
.L_x_104:
[----:B------:R-:W-:Y:S05]  /*14f0*/  BSYNC.RECONVERGENT B1 ;  /* 0x0000000000017941 */ /* 0x000fea0003800200 */
.L_x_103:
[----:B------:R-:W-:Y:S01]  /*1500*/  FMUL R10, R26, R26 ;  /* 0x0000001a1a0a7220 */ /* 0x000fe20000400000 */
[C---:B------:R-:W-:Y:S01]  /*1510*/  LOP3.LUT R11, R25.reuse, 0x1, RZ, 0xc0, !PT ;  /* 0x00000001190b7812 */ /* 0x040fe200078ec0ff */
[----:B------:R-:W-:Y:S01]  /*1520*/  BSSY.RECONVERGENT B1, `(.L_x_107) ;  /* 0x000004b000017945 */ /* 0x000fe20003800200 */
[----:B------:R-:W-:Y:S01]  /*1530*/  LOP3.LUT P2, RZ, R25, 0x2, RZ, 0xc0, !PT ;  /* 0x0000000219ff7812 */ /* 0x000fe2000784c0ff */
[----:B------:R-:W-:Y:S01]  /*1540*/  FFMA R6, R10, R15, -0.0013887860113754868507 ;  /* 0xbab607ed0a067423 */ /* 0x000fe2000000000f */
[----:B------:R-:W-:-:S04]  /*1550*/  ISETP.NE.U32.AND P1, PT, R11, 0x1, PT ;  /* 0x000000010b00780c */ /* 0x000fc80003f25070 */
[----:B------:R-:W-:Y:S01]  /*1560*/  FSEL R11, R6, -0.00019574658654164522886, !P1 ;  /* 0xb94d4153060b7808 */ /* 0x000fe20004800000 */
[----:B------:R-:W-:Y:S01]  /*1570*/  FMUL R6, R14, 0.63661974668502807617 ;  /* 0x3f22f9830e067820 */ /* 0x000fe20000400000 */
[----:B------:R-:W-:Y:S02]  /*1580*/  FSEL R27, R16, 0.041666727513074874878, P1 ;  /* 0x3d2aaabb101b7808 */ /* 0x000fe40000800000 */
[----:B------:R-:W-:Y:S02]  /*1590*/  FSEL R24, R26, 1, P1 ;  /* 0x3f8000001a187808 */ /* 0x000fe40000800000 */
[----:B------:R-:W-:Y:S01]  /*15a0*/  FSEL R26, -R17, -0.4999999701976776123, P1 ;  /* 0xbeffffff111a7808 */ /* 0x000fe20000800100 */
[----:B------:R-:W0:Y:S01]  /*15b0*/  F2I.NTZ R6, R6 ;  /* 0x0000000600067305 */ /* 0x000e220000203100 */
[----:B------:R-:W-:Y:S01]  /*15c0*/  FFMA R11, R10, R11, R27 ;  /* 0x0000000b0a0b7223 */ /* 0x000fe2000000001b */
[----:B------:R-:W-:-:S03]  /*15d0*/  FSETP.GE.AND P1, PT, |R14|, 105615, PT ;  /* 0x47ce47800e00780b */ /* 0x000fc60003f26200 */
[C---:B------:R-:W-:Y:S01]  /*15e0*/  FFMA R26, R10.reuse, R11, R26 ;  /* 0x0000000b0a1a7223 */ /* 0x040fe2000000001a */
[----:B------:R-:W-:-:S04]  /*15f0*/  FFMA R11, R10, R24, RZ ;  /* 0x000000180a0b7223 */ /* 0x000fc800000000ff */
[----:B------:R-:W-:-:S04]  /*1600*/  FFMA R24, R11, R26, R24 ;  /* 0x0000001a0b187223 */ /* 0x000fc80000000018 */
[----:B------:R-:W-:Y:S01]  /*1610*/  @P2 FADD R24, RZ, -R24 ;  /* 0x80000018ff182221 */ /* 0x000fe20000000000 */
[-C--:B0-----:R-:W-:Y:S02]  /*1620*/  I2FP.F32.S32 R11, R6.reuse ;  /* 0x00000006000b7245 */ /* 0x081fe40000201400 */
[----:B------:R-:W-:-:S03]  /*1630*/  MOV R26, R6 ;  /* 0x00000006001a7202 */ /* 0x000fc60000000f00 */
[----:B------:R-:W-:-:S04]  /*1640*/  FFMA R10, R11, -1.5707962512969970703, R14 ;  /* 0xbfc90fda0b0a7823 */ /* 0x000fc8000000000e */
[----:B------:R-:W-:-:S04]  /*1650*/  FFMA R10, R11, -7.5497894158615963534e-08, R10 ;  /* 0xb3a221680b0a7823 */ /* 0x000fc8000000000a */
[----:B------:R-:W-:-:S04]  /*1660*/  FFMA R25, R11, -5.3903029534742383927e-15, R10 ;  /* 0xa7c234c50b197823 */ /* 0x000fc8000000000a */
[----:B------:R-:W-:Y:S01]  /*1670*/  IMAD.MOV.U32 R27, RZ, RZ, R25 ;  /* 0x000000ffff1b7224 */ /* 0x000fe200078e0019 */
        /* <DEDUP_REMOVED lines=8> */
.L_x_110:
        /* <DEDUP_REMOVED lines=27> */
[C---:B------:R-:W-:Y:S01]  /*18b0*/  SHF.L.W.U32.HI R11, R10.reuse, 0x2, R27 ;  /* 0x000000020a0b7819 */ /* 0x040fe20000010e1b */
[----:B------:R-:W-:-:S03]  /*18c0*/  IMAD.SHL.U32 R10, R10, 0x4, RZ ;  /* 0x000000040a0a7824 */ /* 0x000fc600078e00ff */
[----:B------:R-:W-:-:S04]  /*18d0*/  LOP3.LUT R28, R11, R14, RZ, 0x3c, !PT ;  /* 0x0000000e0b1c7212 */ /* 0x000fc800078e3cff */
[----:B------:R-:W-:Y:S02]  /*18e0*/  ISETP.GE.AND P3, PT, R28, RZ, PT ;  /* 0x000000ff1c00720c */ /* 0x000fe40003f66270 */
[----:B------:R-:W-:Y:S02]  /*18f0*/  SHF.R.U32.HI R28, RZ, 0x1e, R27 ;  /* 0x0000001eff1c7819 */ /* 0x000fe4000001161b */
[----:B------:R-:W-:Y:S02]  /*1900*/  SHF.R.S32.HI R27, RZ, 0x1f, R11 ;  /* 0x0000001fff1b7819 */ /* 0x000fe4000001140b */
[----:B0-----:R-:W-:Y:S02]  /*1910*/  LEA.HI R6, R11, R28, RZ, 0x1 ;  /* 0x0000001c0b067211 */ /* 0x001fe400078f08ff */
[C---:B------:R-:W-:Y:S02]  /*1920*/  LOP3.LUT R11, R27.reuse, R11, RZ, 0x3c, !PT ;  /* 0x0000000b1b0b7212 */ /* 0x040fe400078e3cff */
[----:B------:R-:W-:-:S02]  /*1930*/  LOP3.LUT R10, R27, R10, RZ, 0x3c, !PT ;  /* 0x0000000a1b0a7212 */ /* 0x000fc400078e3cff */
[----:B------:R-:W-:-:S04]  /*1940*/  IADD3 R28, PT, PT, -R6, RZ, RZ ;  /* 0x000000ff061c7210 */ /* 0x000fc80007ffe1ff */
[----:B------:R-:W0:Y:S01]  /*1950*/  I2F.F64.S64 R10, R10 ;  /* 0x0000000a000a7312 */ /* 0x000e220000301c00 */
[----:B------:R-:W-:Y:S01]  /*1960*/  @!P2 IMAD.MOV.U32 R6, RZ, RZ, R28 ;  /* 0x000000ffff06a224 */ /* 0x000fe200078e001c */
[----:B0-----:R-:W-:-:S06]  /*1970*/  DMUL R10, R10, UR6 ;  /* 0x000000060a0a7c28 */ /* 0x001fcc0008000000 */
[----:B------:R-:W0:Y:S02]  /*1980*/  F2F.F32.F64 R27, R10 ;  /* 0x0000000a001b7310 */ /* 0x000e240000301000 */
[----:B0-----:R-:W-:Y:S01]  /*1990*/  FSEL R27, -R27, R27, !P3 ;  /* 0x0000001b1b1b7208 */ /* 0x001fe20005800100 */
[----:B------:R-:W-:Y:S06]  /*19a0*/  BRA `(.L_x_108) ;  /* 0x0000000000087947 */ /* 0x000fec0003800000 */
.L_x_109:
[----:B------:R-:W-:Y:S01]  /*19b0*/  FMUL R27, RZ, R14 ;  /* 0x0000000eff1b7220 */ /* 0x000fe20000400000 */
[----:B------:R-:W-:-:S07]  /*19c0*/  IMAD.MOV.U32 R6, RZ, RZ, RZ ;  /* 0x000000ffff067224 */ /* 0x000fce00078e00ff */
.L_x_108:
[----:B------:R-:W-:Y:S05]  /*19d0*/  BSYNC.RECONVERGENT B1 ;  /* 0x0000000000017941 */ /* 0x000fea0003800200 */
.L_x_107:
[C---:B------:R-:W-:Y:S01]  /*19e0*/  LOP3.LUT R10, R6.reuse, 0x1, RZ, 0xc0, !PT ;  /* 0x00000001060a7812 */ /* 0x040fe200078ec0ff */
[----:B------:R-:W-:Y:S01]  /*19f0*/  BSSY.RECONVERGENT B1, `(.L_x_111) ;  /* 0x0000044000017945 */ /* 0x000fe20003800200 */
[----:B------:R-:W-:Y:S02]  /*1a00*/  IADD3 R6, PT, PT, R6, 0x1, RZ ;  /* 0x0000000106067810 */ /* 0x000fe40007ffe0ff */
[----:B------:R-:W-:Y:S02]  /*1a10*/  ISETP.NE.U32.AND P2, PT, R10, 0x1, PT ;  /* 0x000000010a00780c */ /* 0x000fe40003f45070 */
[----:B------:R-:W-:Y:S01]  /*1a20*/  LOP3.LUT P3, RZ, R6, 0x2, RZ, 0xc0, !PT ;  /* 0x0000000206ff7812 */ /* 0x000fe2000786c0ff */
[C---:B------:R-:W-:Y:S01]  /*1a30*/  FMUL R6, R27.reuse, R27 ;  /* 0x0000001b1b067220 */ /* 0x040fe20000400000 */
[----:B------:R-:W-:-:S03]  /*1a40*/  FSEL R27, R27, 1, !P2 ;  /* 0x3f8000001b1b7808 */ /* 0x000fc60005000000 */
[----:B------:R-:W-:-:S05]  /*1a50*/  FFMA R10, R6, R15, -0.0013887860113754868507 ;  /* 0xbab607ed060a7423 */ /* 0x000fca000000000f */
[----:B------:R-:W-:Y:S02]  /*1a60*/  FSEL R11, R10, -0.00019574658654164522886, P2 ;  /* 0xb94d41530a0b7808 */ /* 0x000fe40001000000 */
[----:B------:R-:W-:-:S05]  /*1a70*/  FSEL R10, R16, 0.041666727513074874878, !P2 ;  /* 0x3d2aaabb100a7808 */ /* 0x000fca0005000000 */
[----:B------:R-:W-:Y:S01]  /*1a80*/  FFMA R11, R6, R11, R10 ;  /* 0x0000000b060b7223 */ /* 0x000fe2000000000a */
        /* <DEDUP_REMOVED lines=8> */
[----:B------:R-:W-:Y:S01]  /*1b10*/  IMAD.SHL.U32 R25, R14, 0x100, RZ ;  /* 0x000001000e197824 */ /* 0x000fe200078e00ff */
[----:B------:R-:W-:Y:S01]  /*1b20*/  MOV R26, RZ ;  /* 0x000000ff001a7202 */ /* 0x000fe20000000f00 */
[----:B------:R-:W-:Y:S01]  /*1b30*/  IMAD.MOV.U32 R6, RZ, RZ, RZ ;  /* 0x000000ffff067224 */ /* 0x000fe200078e00ff */
[----:B------:R-:W-:Y:S02]  /*1b40*/  UMOV UR6, URZ ;  /* 0x000000ff00067c82 */ /* 0x000fe40008000000 */
[----:B------:R-:W-:-:S07]  /*1b50*/  LOP3.LUT R25, R25, 0x80000000, RZ, 0xfc, !PT ;  /* 0x8000000019197812 */ /* 0x000fce00078efcff */
.L_x_114:
[----:B------:R-:W0:Y:S02]  /*1b60*/  LDC.64 R10, c[0x4][RZ] ;  /* 0x01000000ff0a7b82 */ /* 0x000e240000000a00 */
[----:B0-----:R-:W-:-:S06]  /*1b70*/  IMAD.WIDE.U32 R10, R26, 0x4, R10 ;  /* 0x000000041a0a7825 */ /* 0x001fcc00078e000a */
[----:B------:R-:W2:Y:S01]  /*1b80*/  LDG.E.CONSTANT R10, desc[UR12][R10.64] ;  /* 0x0000000c0a0a7981 */ /* 0x000ea2000c1e9900 */
[C---:B------:R-:W-:Y:S02]  /*1b90*/  IMAD R29, R26.reuse, 0x4, R1 ;  /* 0x000000041a1d7824 */ /* 0x040fe400078e0201 */
[----:B------:R-:W-:Y:S02]  /*1ba0*/  VIADD R26, R26, 0x1 ;  /* 0x000000011a1a7836 */ /* 0x000fe40000000000 */
        /* <DEDUP_REMOVED lines=16> */
[----:B------:R-:W-:Y:S01]  /*1cb0*/  LOP3.LUT R26, R26, 0x1f, RZ, 0xc0, !PT ;  /* 0x0000001f1a1a7812 */ /* 0x000fe200078ec0ff */
[----:B------:R-:W-:Y:S01]  /*1cc0*/  UMOV UR6, 0x54442d19 ;  /* 0x54442d1900067882 */ /* 0x000fe20000000000 */
[----:B------:R-:W-:Y:S01]  /*1cd0*/  ISETP.GE.AND P2, PT, R14, RZ, PT ;  /* 0x000000ff0e00720c */ /* 0x000fe20003f46270 */
[----:B------:R-:W-:Y:S01]  /*1ce0*/  UMOV UR7, 0x3bf921fb ;  /* 0x3bf921fb00077882 */ /* 0x000fe20000000000 */
[----:B--2---:R-:W-:-:S02]  /*1cf0*/  @P1 SHF.L.W.U32.HI R25, R10, R26, R25 ;  /* 0x0000001a0a191219 */ /* 0x004fc40000010e19 */
[----:B---3--:R-:W-:Y:S02]  /*1d00*/  @P1 SHF.L.W.U32.HI R10, R11, R26, R10 ;  /* 0x0000001a0b0a1219 */ /* 0x008fe40000010e0a */
[--C-:B------:R-:W-:Y:S02]  /*1d10*/  SHF.R.U32.HI R26, RZ, 0x1e, R25.reuse ;  /* 0x0000001eff1a7819 */ /* 0x100fe40000011619 */
[C---:B------:R-:W-:Y:S01]  /*1d20*/  SHF.L.W.U32.HI R11, R10.reuse, 0x2, R25 ;  /* 0x000000020a0b7819 */ /* 0x040fe20000010e19 */
[----:B------:R-:W-:-:S03]  /*1d30*/  IMAD.SHL.U32 R10, R10, 0x4, RZ ;  /* 0x000000040a0a7824 */ /* 0x000fc600078e00ff */
[----:B0-----:R-:W-:Y:S02]  /*1d40*/  SHF.R.S32.HI R6, RZ, 0x1f, R11 ;  /* 0x0000001fff067819 */ /* 0x001fe4000001140b */
[C---:B------:R-:W-:Y:S02]  /*1d50*/  LOP3.LUT R14, R11.reuse, R14, RZ, 0x3c, !PT ;  /* 0x0000000e0b0e7212 */ /* 0x040fe400078e3cff */
[----:B------:R-:W-:Y:S02]  /*1d60*/  LEA.HI R26, R11, R26, RZ, 0x1 ;  /* 0x0000001a0b1a7211 */ /* 0x000fe400078f08ff */
[C---:B------:R-:W-:Y:S02]  /*1d70*/  LOP3.LUT R11, R6.reuse, R11, RZ, 0x3c, !PT ;  /* 0x0000000b060b7212 */ /* 0x040fe400078e3cff */
[----:B------:R-:W-:Y:S01]  /*1d80*/  LOP3.LUT R10, R6, R10, RZ, 0x3c, !PT ;  /* 0x0000000a060a7212 */ /* 0x000fe200078e3cff */
[----:B------:R-:W-:Y:S01]  /*1d90*/  IMAD.MOV R6, RZ, RZ, -R26 ;  /* 0x000000ffff067224 */ /* 0x000fe200078e0a1a */
[----:B------:R-:W-:-:S04]  /*1da0*/  ISETP.GE.AND P1, PT, R14, RZ, PT ;  /* 0x000000ff0e00720c */ /* 0x000fc80003f26270 */
[----:B------:R-:W0:Y:S01]  /*1db0*/  I2F.F64.S64 R10, R10 ;  /* 0x0000000a000a7312 */ /* 0x000e220000301c00 */
[----:B------:R-:W-:Y:S01]  /*1dc0*/  @!P2 MOV R26, R6 ;  /* 0x00000006001aa202 */ /* 0x000fe20000000f00 */
[----:B0-----:R-:W-:-:S06]  /*1dd0*/  DMUL R10, R10, UR6 ;  /* 0x000000060a0a7c28 */ /* 0x001fcc0008000000 */
[----:B------:R-:W0:Y:S02]  /*1de0*/  F2F.F32.F64 R25, R10 ;  /* 0x0000000a00197310 */ /* 0x000e240000301000 */
[----:B0-----:R-:W-:Y:S01]  /*1df0*/  FSEL R25, -R25, R25, !P1 ;  /* 0x0000001919197208 */ /* 0x001fe20004800100 */
[----:B------:R-:W-:Y:S06]  /*1e00*/  BRA `(.L_x_112) ;  /* 0x0000000000087947 */ /* 0x000fec0003800000 */
.L_x_113:
[----:B------:R-:W-:Y:S01]  /*1e10*/  FMUL R25, RZ, R14 ;  /* 0x0000000eff197220 */ /* 0x000fe20000400000 */
[----:B------:R-:W-:-:S07]  /*1e20*/  IMAD.MOV.U32 R26, RZ, RZ, RZ ;  /* 0x000000ffff1a7224 */ /* 0x000fce00078e00ff */
.L_x_112:
[----:B------:R-:W-:Y:S05]  /*1e30*/  BSYNC.RECONVERGENT B1 ;  /* 0x0000000000017941 */ /* 0x000fea0003800200 */
.L_x_111:
[----:B------:R-:W0:Y:S01]  /*1e40*/  LDC.64 R10, c[0x0][0x388] ;  /* 0x0000e200ff0a7b82 */ /* 0x000e220000000a00 */
[----:B------:R-:W-:Y:S01]  /*1e50*/  LOP3.LUT R6, R26, 0x1, RZ, 0xc0, !PT ;  /* 0x000000011a067812 */ /* 0x000fe200078ec0ff */
[----:B------:R-:W-:Y:S01]  /*1e60*/  IMAD R31, R12, 0x2, R13 ;  /* 0x000000020c1f7824 */ /* 0x000fe200078e020d */
[----:B------:R-:W-:Y:S02]  /*1e70*/  LOP3.LUT P2, RZ, R26, 0x2, RZ, 0xc0, !PT ;  /* 0x000000021aff7812 */ /* 0x000fe4000784c0ff */
[----:B------:R-:W-:Y:S01]  /*1e80*/  ISETP.NE.U32.AND P1, PT, R6, 0x1, PT ;  /* 0x000000010600780c */ /* 0x000fe20003f25070 */
[----:B------:R-:W-:-:S03]  /*1e90*/  FMUL R6, R25, R25 ;  /* 0x0000001919067220 */ /* 0x000fc60000400000 */
[----:B------:R-:W-:Y:S01]  /*1ea0*/  FSEL R29, R16, 0.041666727513074874878, P1 ;  /* 0x3d2aaabb101d7808 */ /* 0x000fe20000800000 */
[----:B------:R-:W-:Y:S01]  /*1eb0*/  FFMA R15, R6, R15, -0.0013887860113754868507 ;  /* 0xbab607ed060f7423 */ /* 0x000fe2000000000f */
[----:B------:R-:W-:-:S04]  /*1ec0*/  FSEL R17, -R17, -0.4999999701976776123, P1 ;  /* 0xbeffffff11117808 */ /* 0x000fc80000800100 */
[----:B------:R-:W-:-:S05]  /*1ed0*/  FSEL R15, R15, -0.00019574658654164522886, !P1 ;  /* 0xb94d41530f0f7808 */ /* 0x000fca0004800000 */
[----:B------:R-:W-:Y:S01]  /*1ee0*/  FFMA R29, R6, R15, R29 ;  /* 0x0000000f061d7223 */ /* 0x000fe2000000001d */
[----:B0-----:R-:W-:-:S04]  /*1ef0*/  IMAD.WIDE R14, R31, 0x2, R10 ;  /* 0x000000021f0e7825 */ /* 0x001fc800078e020a */
[----:B------:R-:W-:Y:S01]  /*1f00*/  FFMA R17, R6, R29, R17 ;  /* 0x0000001d06117223 */ /* 0x000fe20000000011 */
[----:B------:R-:W0:Y:S01]  /*1f10*/  LDC.64 R10, c[0x0][0x380] ;  /* 0x0000e000ff0a7b82 */ /* 0x000e220000000a00 */
[----:B------:R-:W-:Y:S01]  /*1f20*/  LEA R29, R12, UR9, 0x1 ;  /* 0x000000090c1d7c11 */ /* 0x000fe2000f8e08ff */
[----:B------:R-:W2:Y:S04]  /*1f30*/  LDG.E.U16.CONSTANT R26, desc[UR12][R14.64+0x2] ;  /* 0x0000020c0e1a7981 */ /* 0x000ea8000c1e9500 */
[----:B------:R-:W3:Y:S01]  /*1f40*/  LDG.E.U16.CONSTANT R16, desc[UR12][R14.64] ;  /* 0x0000000c0e107981 */ /* 0x000ee2000c1e9500 */
[----:B0-----:R-:W-:-:S05]  /*1f50*/  IMAD.WIDE R10, R29, 0x2, R10 ;  /* 0x000000021d0a7825 */ /* 0x001fca00078e020a */
[----:B------:R-:W4:Y:S04]  /*1f60*/  LDG.E.U16.CONSTANT R28, desc[UR12][R10.64+0x2] ;  /* 0x0000020c0a1c7981 */ /* 0x000f28000c1e9500 */
[----:B------:R-:W5:Y:S01]  /*1f70*/  LDG.E.U16.CONSTANT R29, desc[UR12][R10.64] ;  /* 0x0000000c0a1d7981 */ /* 0x000f62000c1e9500 */
[----:B------:R-:W-:Y:S01]  /*1f80*/  FSEL R25, R25, 1, P1 ;  /* 0x3f80000019197808 */ /* 0x000fe20000800000 */
[----:B------:R-:W-:-:S04]  /*1f90*/  VIADD R12, R12, 0x1 ;  /* 0x000000010c0c7836 */ /* 0x000fc80000000000 */
[----:B------:R-:W-:-:S04]  /*1fa0*/  FFMA R6, R6, R25, RZ ;  /* 0x0000001906067223 */ /* 0x000fc800000000ff */
[----:B------:R-:W-:Y:S01]  /*1fb0*/  FFMA R17, R6, R17, R25 ;  /* 0x0000001106117223 */ /* 0x000fe20000000019 */
[----:B------:R-:W-:-:S03]  /*1fc0*/  ISETP.NE.AND P1, PT, R12, R20, PT ;  /* 0x000000140c00720c */ /* 0x000fc60003f25270 */
[----:B------:R-:W-:Y:S01]  /*1fd0*/  @P2 FADD R17, RZ, -R17 ;  /* 0x80000011ff112221 */ /* 0x000fe20000000000 */
[----:B--2---:R-:W-:Y:S01]  /*1fe0*/  SHF.L.U32 R26, R26, 0x10, RZ ;  /* 0x000000101a1a7819 */ /* 0x004fe200000006ff */
[----:B---3--:R-:W-:-:S04]  /*1ff0*/  IMAD.U32 R16, R16, 0x10000, RZ ;  /* 0x0001000010107824 */ /* 0x008fc800078e00ff */
[-C--:B------:R-:W-:Y:S01]  /*2000*/  FMUL R6, R27, R26.reuse ;  /* 0x0000001a1b067220 */ /* 0x080fe20000400000 */
[----:B------:R-:W-:-:S03]  /*2010*/  FMUL R26, R17, R26 ;  /* 0x0000001a111a7220 */ /* 0x000fc60000400000 */
[-C--:B------:R-:W-:Y:S01]  /*2020*/  FFMA R6, R17, R16.reuse, R6 ;  /* 0x0000001011067223 */ /* 0x080fe20000000006 */
[----:B------:R-:W-:Y:S01]  /*2030*/  FFMA R27, R27, R16, -R26 ;  /* 0x000000101b1b7223 */ /* 0x000fe2000000081a */
[----:B----4-:R-:W-:Y:S01]  /*2040*/  IMAD.U32 R28, R28, 0x10000, RZ ;  /* 0x000100001c1c7824 */ /* 0x010fe200078e00ff */
[----:B-----5:R-:W-:-:S03]  /*2050*/  SHF.L.U32 R29, R29, 0x10, RZ ;  /* 0x000000101d1d7819 */ /* 0x020fc600000006ff */
[-C--:B------:R-:W-:Y:S01]  /*2060*/  FMUL R15, R23, R28.reuse ;  /* 0x0000001c170f7220 */ /* 0x080fe20000400000 */
[----:B------:R-:W-:-:S03]  /*2070*/  FMUL R28, R24, R28 ;  /* 0x0000001c181c7220 */ /* 0x000fc60000400000 */
[-C--:B------:R-:W-:Y:S01]  /*2080*/  FFMA R15, R24, R29.reuse, R15 ;  /* 0x0000001d180f7223 */ /* 0x080fe2000000000f */
[----:B------:R-:W-:-:S03]  /*2090*/  FFMA R28, R23, R29, -R28 ;  /* 0x0000001d171c7223 */ /* 0x000fc6000000081c */
[----:B------:R-:W-:-:S04]  /*20a0*/  FMUL R15, R15, R6 ;  /* 0x000000060f0f7220 */ /* 0x000fc80000400000 */
[----:B------:R-:W-:-:S04]  /*20b0*/  FFMA R28, R28, R27, R15 ;  /* 0x0000001b1c1c7223 */ /* 0x000fc8000000000f */
[----:B------:R-:W-:Y:S01]  /*20c0*/  FADD R9, R28, R9 ;  /* 0x000000091c097221 */ /* 0x000fe20000000000 */
[----:B------:R-:W-:Y:S06]  /*20d0*/  @P1 BRA `(.L_x_115) ;  /* 0xffffffe400741947 */ /* 0x000fec000383ffff */
[----:B------:R-:W0:Y:S01]  /*20e0*/  S2UR UR7, SR_CgaCtaId ;  /* 0x00000000000779c3 */ /* 0x000e220000008800 */
[----:B------:R-:W1:Y:S01]  /*20f0*/  LDCU UR10, c[0x0][0x3ac] ;  /* 0x00007580ff0a77ac */ /* 0x000e620008000800 */
[----:B------:R-:W2:Y:S01]  /*2100*/  LDCU UR14, c[0x0][0x3b4] ;  /* 0x00007680ff0e77ac */ /* 0x000ea20008000800 */
[----:B------:R-:W-:Y:S01]  /*2110*/  UMOV UR6, 0x400 ;  /* 0x0000040000067882 */ /* 0x000fe20000000000 */
[----:B--2---:R-:W-:Y:S01]  /*2120*/  FMUL R9, R9, UR14 ;  /* 0x0000000e09097c20 */ /* 0x004fe20008400000 */
[----:B0-----:R-:W-:Y:S02]  /*2130*/  ULEA UR6, UR7, UR6, 0x18 ;  /* 0x0000000607067291 */ /* 0x001fe4000f8ec0ff */
[----:B------:R-:W-:-:S04]  /*2140*/  UIADD3 UR7, UPT, UPT, UR5, 0x40, URZ ;  /* 0x0000004005077890 */ /* 0x000fc8000fffe0ff */
[----:B-1----:R-:W-:Y:S01]  /*2150*/  UISETP.LT.AND UP0, UPT, UR7, UR10, UPT ;  /* 0x0000000a0700728c */ /* 0x002fe2000bf01270 */
[C---:B------:R-:W-:Y:S01]  /*2160*/  LEA R6, R8.reuse, UR6, 0x2 ;  /* 0x0000000608067c11 */ /* 0x040fe2000f8e10ff */
[----:B------:R-:W-:Y:S02]  /*2170*/  VIADD R8, R8, UR17 ;  /* 0x0000001108087c36 */ /* 0x000fe40008000000 */
[----:B------:R-:W-:Y:S02]  /*2180*/  USEL UR7, UR7, UR10, UP0 ;  /* 0x0000000a07077287 */ /* 0x000fe40008000000 */
[----:B------:R0:W-:Y:S02]  /*2190*/  STS [R6], R9 ;  /* 0x0000000906007388 */ /* 0x0001e40000000800 */
[----:B------:R-:W-:-:S06]  /*21a0*/  UIADD3 UR7, UPT, UPT, UR7, -UR5, URZ ;  /* 0x8000000507077290 */ /* 0x000fcc000fffe0ff */
[----:B------:R-:W-:-:S13]  /*21b0*/  ISETP.GE.AND P1, PT, R8, UR7, PT ;  /* 0x0000000708007c0c */ /* 0x000fda000bf26270 */
[----:B0-----:R-:W-:Y:S05]  /*21c0*/  @!P1 BRA `(.L_x_116) ;  /* 0xffffffe400209947 */ /* 0x001fea000383ffff */
.L_x_87:
[----:B------:R-:W-:Y:S05]  /*21d0*/  BSYNC.RECONVERGENT B0 ;  /* 0x0000000000007941 */ /* 0x000fea0003800200 */
.L_x_86:
[----:B------:R-:W0:Y:S01]  /*21e0*/  LDCU UR18, c[0x0][0x3ac] ;  /* 0x00007580ff1277ac */ /* 0x000e220008000800 */
[----:B------:R-:W-:Y:S01]  /*21f0*/  BSSY.RECONVERGENT B0, `(.L_x_117) ;  /* 0x0000014000007945 */ /* 0x000fe20003800200 */
[----:B------:R-:W-:Y:S01]  /*2200*/  MOV R6, 0xff800000 ;  /* 0xff80000000067802 */ /* 0x000fe20000000f00 */
[----:B------:R-:W-:-:S04]  /*2210*/  UIADD3 UR11, UPT, UPT, UR5, 0x40, URZ ;  /* 0x00000040050b7890 */ /* 0x000fc8000fffe0ff */
[----:B0-----:R-:W-:-:S04]  /*2220*/  UISETP.LT.AND UP0, UPT, UR11, UR18, UPT ;  /* 0x000000120b00728c */ /* 0x001fc8000bf01270 */
[----:B------:R-:W-:-:S04]  /*2230*/  USEL UR19, UR11, UR18, UP0 ;  /* 0x000000120b137287 */ /* 0x000fc80008000000 */
[----:B------:R-:W-:Y:S01]  /*2240*/  UIADD3 UR20, UPT, UPT, UR19, -UR5, URZ ;  /* 0x8000000513147290 */ /* 0x000fe2000fffe0ff */
[----:B------:R-:W-:Y:S05]  /*2250*/  BAR.SYNC.DEFER_BLOCKING 0x0 ;  /* 0x0000000000007b1d */ /* 0x000fea0000010000 */
[----:B------:R-:W-:-:S13]  /*2260*/  ISETP.GE.AND P1, PT, R22, UR20, PT ;  /* 0x0000001416007c0c */ /* 0x000fda000bf26270 */
[----:B------:R-:W-:Y:S05]  /*2270*/  @P1 BRA `(.L_x_118) ;  /* 0x00000000002c1947 */ /* 0x000fea0003800000 */
[----:B------:R-:W0:Y:S01]  /*2280*/  S2R R10, SR_CgaCtaId ;  /* 0x00000000000a7919 */ /* 0x000e220000008800 */
[----:B------:R-:W-:Y:S01]  /*2290*/  MOV R9, 0x400 ;  /* 0x0000040000097802 */ /* 0x000fe20000000f00 */
[----:B------:R-:W-:Y:S02]  /*22a0*/  IMAD.MOV.U32 R6, RZ, RZ, -0x800000 ;  /* 0xff800000ff067424 */ /* 0x000fe400078e00ff */
[----:B------:R-:W-:Y:S01]  /*22b0*/  IMAD.MOV.U32 R8, RZ, RZ, R22 ;  /* 0x000000ffff087224 */ /* 0x000fe200078e0016 */
[----:B0-----:R-:W-:-:S07]  /*22c0*/  LEA R11, R10, R9, 0x18 ;  /* 0x000000090a0b7211 */ /* 0x001fce00078ec0ff */
.L_x_119:
[C---:B------:R-:W-:Y:S01]  /*22d0*/  LEA R9, R8.reuse, R11, 0x2 ;  /* 0x0000000b08097211 */ /* 0x040fe200078e10ff */
[----:B------:R-:W-:-:S05]  /*22e0*/  VIADD R8, R8, UR17 ;  /* 0x0000001108087c36 */ /* 0x000fca0008000000 */
[----:B------:R-:W0:Y:S01]  /*22f0*/  LDS R9, [R9] ;  /* 0x0000000009097984 */ /* 0x000e220000000800 */
[----:B------:R-:W-:Y:S02]  /*2300*/  ISETP.GE.AND P1, PT, R8, UR20, PT ;  /* 0x0000001408007c0c */ /* 0x000fe4000bf26270 */
[----:B0-----:R-:W-:-:S11]  /*2310*/  FMNMX R6, R9, R6, !PT ;  /* 0x0000000609067209 */ /* 0x001fd60007800000 */
[----:B------:R-:W-:Y:S05]  /*2320*/  @!P1 BRA `(.L_x_119) ;  /* 0xfffffffc00e89947 */ /* 0x000fea000383ffff */
.L_x_118:
[----:B------:R-:W-:Y:S05]  /*2330*/  BSYNC.RECONVERGENT B0 ;  /* 0x0000000000007941 */ /* 0x000fea0003800200 */
.L_x_117:
[----:B------:R-:W0:Y:S01]  /*2340*/  SHFL.BFLY PT, R9, R6, 0x10, 0x1f ;  /* 0x0e001f0006097f89 */ /* 0x000e2200000e0000 */
[----:B------:R-:W1:Y:S01]  /*2350*/  S2UR UR10, SR_CgaCtaId ;  /* 0x00000000000a79c3 */ /* 0x000e620000008800 */
[----:B------:R-:W-:Y:S01]  /*2360*/  ISETP.NE.AND P1, PT, R3, RZ, PT ;  /* 0x000000ff0300720c */ /* 0x000fe20003f25270 */
[----:B------:R-:W-:Y:S01]  /*2370*/  UMOV UR7, 0x400 ;  /* 0x0000040000077882 */ /* 0x000fe20000000000 */
[----:B------:R-:W-:-:S04]  /*2380*/  UIADD3 UR6, UPT, UPT, UR17, 0x1f, URZ ;  /* 0x0000001f11067890 */ /* 0x000fc8000fffe0ff */
[----:B------:R-:W-:Y:S01]  /*2390*/  USHF.R.U32.HI UR6, URZ, 0x5, UR6 ;  /* 0x00000005ff067899 */ /* 0x000fe20008011606 */
[----:B0-----:R-:W-:Y:S01]  /*23a0*/  FMNMX R9, R9, R6, !PT ;  /* 0x0000000609097209 */ /* 0x001fe20007800000 */
[----:B-1----:R-:W-:-:S04]  /*23b0*/  ULEA UR10, UR10, UR7, 0x18 ;  /* 0x000000070a0a7291 */ /* 0x002fc8000f8ec0ff */
[----:B------:R-:W0:Y:S02]  /*23c0*/  SHFL.BFLY PT, R8, R9, 0x8, 0x1f ;  /* 0x0d001f0009087f89 */ /* 0x000e2400000e0000 */
[----:B0-----:R-:W-:-:S05]  /*23d0*/  FMNMX R8, R9, R8, !PT ;  /* 0x0000000809087209 */ /* 0x001fca0007800000 */
[----:B------:R-:W0:Y:S02]  /*23e0*/  SHFL.BFLY PT, R11, R8, 0x4, 0x1f ;  /* 0x0c801f00080b7f89 */ /* 0x000e2400000e0000 */
[----:B0-----:R-:W-:Y:S02]  /*23f0*/  FMNMX R11, R8, R11, !PT ;  /* 0x0000000b080b7209 */ /* 0x001fe40007800000 */
[----:B------:R-:W-:-:S03]  /*2400*/  LEA R8, R3, UR10, 0x2 ;  /* 0x0000000a03087c11 */ /* 0x000fc6000f8e10ff */
[----:B------:R-:W0:Y:S02]  /*2410*/  SHFL.BFLY PT, R10, R11, 0x2, 0x1f ;  /* 0x0c401f000b0a7f89 */ /* 0x000e2400000e0000 */
[----:B0-----:R-:W-:-:S05]  /*2420*/  FMNMX R10, R11, R10, !PT ;  /* 0x0000000a0b0a7209 */ /* 0x001fca0007800000 */
[----:B------:R-:W0:Y:S02]  /*2430*/  SHFL.BFLY PT, R13, R10, 0x1, 0x1f ;  /* 0x0c201f000a0d7f89 */ /* 0x000e2400000e0000 */
[----:B0-----:R-:W-:-:S05]  /*2440*/  FMNMX R6, R10, R13, !PT ;  /* 0x0000000d0a067209 */ /* 0x001fca0007800000 */
[----:B------:R0:W-:Y:S01]  /*2450*/  @!P1 STS [R5+0x100], R6 ;  /* 0x0001000605009388 */ /* 0x0001e20000000800 */
[----:B------:R-:W-:Y:S01]  /*2460*/  BAR.SYNC.DEFER_BLOCKING 0x0 ;  /* 0x0000000000007b1d */ /* 0x000fe20000010000 */
[----:B------:R-:W-:-:S13]  /*2470*/  ISETP.GT.U32.AND P1, PT, R22, 0x1f, PT ;  /* 0x0000001f1600780c */ /* 0x000fda0003f24070 */
[----:B0-----:R-:W-:Y:S05]  /*2480*/  @P1 BRA `(.L_x_120) ;  /* 0x00000000003c1947 */ /* 0x001fea0003800000 */
[----:B------:R-:W-:Y:S01]  /*2490*/  ISETP.GE.U32.AND P1, PT, R22, UR6, PT ;  /* 0x0000000616007c0c */ /* 0x000fe2000bf26070 */
[----:B------:R-:W-:Y:S01]  /*24a0*/  IMAD.MOV.U32 R6, RZ, RZ, -0x800000 ;  /* 0xff800000ff067424 */ /* 0x000fe200078e00ff */
[----:B------:R-:W-:-:S11]  /*24b0*/  UMOV UR7, 0xffffffff ;  /* 0xffffffff00077882 */ /* 0x000fd60000000000 */
[----:B------:R0:W1:Y:S01]  /*24c0*/  @!P1 LDS R6, [R8+0x100] ;  /* 0x0001000008069984 */ /* 0x0000620000000800 */
[----:B------:R-:W-:Y:S05]  /*24d0*/  BRA.DIV UR7, `(.L_x_121) ;  /* 0x00000016077c7947 */ /* 0x000fea000b800000 */
[----:B-1----:R-:W1:Y:S02]  /*24e0*/  SHFL.BFLY PT, R9, R6, 0x10, 0x1f ;  /* 0x0e001f0006097f89 */ /* 0x002e6400000e0000 */
[----:B-1----:R-:W-:-:S05]  /*24f0*/  FMNMX R9, R9, R6, !PT ;  /* 0x0000000609097209 */ /* 0x002fca0007800000 */
[----:B------:R-:W1:Y:S02]  /*2500*/  SHFL.BFLY PT, R10, R9, 0x8, 0x1f ;  /* 0x0d001f00090a7f89 */ /* 0x000e6400000e0000 */
[----:B-1----:R-:W-:-:S05]  /*2510*/  FMNMX R10, R9, R10, !PT ;  /* 0x0000000a090a7209 */ /* 0x002fca0007800000 */
[----:B------:R-:W1:Y:S02]  /*2520*/  SHFL.BFLY PT, R11, R10, 0x4, 0x1f ;  /* 0x0c801f000a0b7f89 */ /* 0x000e6400000e0000 */
[----:B-1----:R-:W-:-:S05]  /*2530*/  FMNMX R11, R10, R11, !PT ;  /* 0x0000000b0a0b7209 */ /* 0x002fca0007800000 */
[----:B------:R-:W1:Y:S02]  /*2540*/  SHFL.BFLY PT, R12, R11, 0x2, 0x1f ;  /* 0x0c401f000b0c7f89 */ /* 0x000e6400000e0000 */
[----:B-1----:R-:W-:-:S05]  /*2550*/  FMNMX R12, R11, R12, !PT ;  /* 0x0000000c0b0c7209 */ /* 0x002fca0007800000 */
[----:B------:R1:W2:Y:S02]  /*2560*/  SHFL.BFLY PT, R13, R12, 0x1, 0x1f ;  /* 0x0c201f000c0d7f89 */ /* 0x0002a400000e0000 */
.L_x_145:
[----:B--2---:R-:W-:-:S07]  /*2570*/  FMNMX R6, R12, R13, !PT ;  /* 0x0000000d0c067209 */ /* 0x004fce0007800000 */
.L_x_120:
[----:B------:R-:W-:Y:S05]  /*2580*/  WARPSYNC.ALL ;  /* 0x0000000000007948 */ /* 0x000fea0003800000 */
[----:B------:R-:W-:Y:S01]  /*2590*/  ISETP.GE.AND P1, PT, R22, UR20, PT ;  /* 0x0000001416007c0c */ /* 0x000fe2000bf26270 */
[----:B------:R-:W-:Y:S01]  /*25a0*/  BAR.SYNC.DEFER_BLOCKING 0x0 ;  /* 0x0000000000007b1d */ /* 0x000fe20000010000 */
[----:B------:R-:W-:Y:S01]  /*25b0*/  HFMA2 R10, -RZ, RZ, 0.96630859375, -0.0022525787353515625 ;  /* 0x3bbb989dff0a7431 */ /* 0x000fe200000001ff */
[----:B------:R-:W-:Y:S01]  /*25c0*/  FMNMX R6, R6, R7, !PT ;  /* 0x0000000706067209 */ /* 0x000fe20007800000 */
[----:B------:R-:W-:Y:S02]  /*25d0*/  IMAD.MOV.U32 R9, RZ, RZ, 0x437c0000 ;  /* 0x437c0000ff097424 */ /* 0x000fe400078e00ff */
[----:B------:R-:W-:Y:S01]  /*25e0*/  IMAD.MOV.U32 R11, RZ, RZ, RZ ;  /* 0x000000ffff0b7224 */ /* 0x000fe200078e00ff */
[----:B------:R-:W-:Y:S06]  /*25f0*/  BSSY.RECONVERGENT B0, `(.L_x_122) ;  /* 0x0000014000007945 */ /* 0x000fec0003800200 */
[----:B------:R-:W-:Y:S05]  /*2600*/  @P1 BRA `(.L_x_123) ;  /* 0x0000000000481947 */ /* 0x000fea0003800000 */
[----:B------:R-:W-:Y:S01]  /*2610*/  MOV R11, RZ ;  /* 0x000000ff000b7202 */ /* 0x000fe20000000f00 */
[----:B-1----:R-:W-:-:S07]  /*2620*/  IMAD.MOV.U32 R12, RZ, RZ, R22 ;  /* 0x000000ffff0c7224 */ /* 0x002fce00078e0016 */
.L_x_124:
[C---:B--2---:R-:W-:Y:S02]  /*2630*/  LEA R13, R12.reuse, UR10, 0x2 ;  /* 0x0000000a0c0d7c11 */ /* 0x044fe4000f8e10ff */
[----:B------:R-:W-:-:S03]  /*2640*/  IADD3 R12, PT, PT, R12, UR17, RZ ;  /* 0x000000110c0c7c10 */ /* 0x000fc6000fffe0ff */
[----:B------:R-:W1:Y:S01]  /*2650*/  LDS R15, [R13] ;  /* 0x000000000d0f7984 */ /* 0x000e620000000800 */
[----:B------:R-:W-:Y:S01]  /*2660*/  ISETP.GE.AND P1, PT, R12, UR20, PT ;  /* 0x000000140c007c0c */ /* 0x000fe2000bf26270 */
[----:B-1----:R-:W-:-:S04]  /*2670*/  FADD R15, -R6, R15 ;  /* 0x0000000f060f7221 */ /* 0x002fc80000000100 */
[----:B------:R-:W-:-:S04]  /*2680*/  FFMA.SAT R14, R15, R10, 0.5 ;  /* 0x3f0000000f0e7423 */ /* 0x000fc8000000200a */
[----:B------:R-:W-:-:S04]  /*2690*/  FFMA.RM R14, R14, R9, 12582913 ;  /* 0x4b4000010e0e7423 */ /* 0x000fc80000004009 */
[C---:B------:R-:W-:Y:S01]  /*26a0*/  FADD R16, R14.reuse, -12583039 ;  /* 0xcb40007f0e107421 */ /* 0x040fe20000000000 */
[----:B------:R-:W-:-:S03]  /*26b0*/  IMAD.SHL.U32 R14, R14, 0x800000, RZ ;  /* 0x008000000e0e7824 */ /* 0x000fc600078e00ff */
[----:B------:R-:W-:-:S04]  /*26c0*/  FFMA R16, R15, 1.4426950216293334961, -R16 ;  /* 0x3fb8aa3b0f107823 */ /* 0x000fc80000000810 */
[----:B------:R-:W-:-:S04]  /*26d0*/  FFMA R16, R15, 1.925963033500011079e-08, R16 ;  /* 0x32a570600f107823 */ /* 0x000fc80000000010 */
[----:B------:R-:W1:Y:S02]  /*26e0*/  MUFU.EX2 R15, R16 ;  /* 0x00000010000f7308 */ /* 0x000e640000000800 */
[----:B-1----:R-:W-:-:S04]  /*26f0*/  FMUL R14, R14, R15 ;  /* 0x0000000f0e0e7220 */ /* 0x002fc80000400000 */
[----:B------:R-:W-:Y:S01]  /*2700*/  FADD R11, R14, R11 ;  /* 0x0000000b0e0b7221 */ /* 0x000fe20000000000 */
[----:B------:R2:W-:Y:S01]  /*2710*/  STS [R13], R14 ;  /* 0x0000000e0d007388 */ /* 0x0005e20000000800 */
[----:B------:R-:W-:Y:S05]  /*2720*/  @!P1 BRA `(.L_x_124) ;  /* 0xfffffffc00c09947 */ /* 0x000fea000383ffff */
.L_x_123:
[----:B------:R-:W-:Y:S05]  /*2730*/  BSYNC.RECONVERGENT B0 ;  /* 0x0000000000007941 */ /* 0x000fea0003800200 */
.L_x_122:
[----:B-1----:R-:W2:Y:S01]  /*2740*/  SHFL.BFLY PT, R12, R11, 0x10, 0x1f ;  /* 0x0e001f000b0c7f89 */ /* 0x002ea200000e0000 */
[----:B------:R-:W-:Y:S01]  /*2750*/  FADD R7, -R6, R7 ;  /* 0x0000000706077221 */ /* 0x000fe20000000100 */
[----:B------:R-:W-:-:S03]  /*2760*/  ISETP.NE.AND P1, PT, R3, RZ, PT ;  /* 0x000000ff0300720c */ /* 0x000fc60003f25270 */
[----:B------:R-:W-:-:S04]  /*2770*/  FFMA.SAT R10, R7, R10, 0.5 ;  /* 0x3f000000070a7423 */ /* 0x000fc8000000200a */
[----:B------:R-:W-:Y:S01]  /*2780*/  FFMA.RM R10, R10, R9, 12582913 ;  /* 0x4b4000010a0a7423 */ /* 0x000fe20000004009 */
[----:B--2---:R-:W-:-:S05]  /*2790*/  FADD R13, R12, R11 ;  /* 0x0000000b0c0d7221 */ /* 0x004fca0000000000 */
[----:B------:R-:W1:Y:S02]  /*27a0*/  SHFL.BFLY PT, R12, R13, 0x8, 0x1f ;  /* 0x0d001f000d0c7f89 */ /* 0x000e6400000e0000 */
[----:B-1----:R-:W-:-:S05]  /*27b0*/  FADD R14, R13, R12 ;  /* 0x0000000c0d0e7221 */ /* 0x002fca0000000000 */
[----:B------:R-:W1:Y:S02]  /*27c0*/  SHFL.BFLY PT, R15, R14, 0x4, 0x1f ;  /* 0x0c801f000e0f7f89 */ /* 0x000e6400000e0000 */
[----:B-1----:R-:W-:-:S05]  /*27d0*/  FADD R15, R14, R15 ;  /* 0x0000000f0e0f7221 */ /* 0x002fca0000000000 */
[----:B------:R-:W1:Y:S02]  /*27e0*/  SHFL.BFLY PT, R12, R15, 0x2, 0x1f ;  /* 0x0c401f000f0c7f89 */ /* 0x000e6400000e0000 */
[----:B-1----:R-:W-:Y:S01]  /*27f0*/  FADD R16, R15, R12 ;  /* 0x0000000c0f107221 */ /* 0x002fe20000000000 */
[----:B------:R-:W-:-:S04]  /*2800*/  FADD R12, R10, -12583039 ;  /* 0xcb40007f0a0c7421 */ /* 0x000fc80000000000 */
[----:B------:R-:W1:Y:S01]  /*2810*/  SHFL.BFLY PT, R17, R16, 0x1, 0x1f ;  /* 0x0c201f0010117f89 */ /* 0x000e6200000e0000 */
[----:B------:R-:W-:-:S04]  /*2820*/  FFMA R12, R7, 1.4426950216293334961, -R12 ;  /* 0x3fb8aa3b070c7823 */ /* 0x000fc8000000080c */
[----:B------:R-:W-:Y:S01]  /*2830*/  FFMA R12, R7, 1.925963033500011079e-08, R12 ;  /* 0x32a57060070c7823 */ /* 0x000fe2000000000c */
[----:B------:R-:W-:-:S05]  /*2840*/  IMAD.SHL.U32 R7, R10, 0x800000, RZ ;  /* 0x008000000a077824 */ /* 0x000fca00078e00ff */
[----:B------:R-:W2:Y:S01]  /*2850*/  MUFU.EX2 R12, R12 ;  /* 0x0000000c000c7308 */ /* 0x000ea20000000800 */
[----:B-1----:R-:W-:Y:S01]  /*2860*/  FADD R14, R16, R17 ;  /* 0x00000011100e7221 */ /* 0x002fe20000000000 */
[----:B--2---:R-:W-:-:S04]  /*2870*/  FMUL R7, R7, R12 ;  /* 0x0000000c07077220 */ /* 0x004fc80000400000 */
[----:B------:R1:W-:Y:S01]  /*2880*/  @!P1 STS [R5+0x100], R14 ;  /* 0x0001000e05009388 */ /* 0x0003e20000000800 */
[----:B------:R-:W-:Y:S01]  /*2890*/  BAR.SYNC.DEFER_BLOCKING 0x0 ;  /* 0x0000000000007b1d */ /* 0x000fe20000010000 */
[----:B------:R-:W-:-:S13]  /*28a0*/  ISETP.GT.U32.AND P1, PT, R22, 0x1f, PT ;  /* 0x0000001f1600780c */ /* 0x000fda0003f24070 */
[----:B-1----:R-:W-:Y:S05]  /*28b0*/  @P1 BRA `(.L_x_125) ;  /* 0x00000000003c1947 */ /* 0x002fea0003800000 */
[----:B------:R-:W-:Y:S01]  /*28c0*/  ISETP.GE.U32.AND P1, PT, R22, UR6, PT ;  /* 0x0000000616007c0c */ /* 0x000fe2000bf26070 */
[----:B------:R-:W-:Y:S01]  /*28d0*/  IMAD.MOV.U32 R9, RZ, RZ, RZ ;  /* 0x000000ffff097224 */ /* 0x000fe200078e00ff */
[----:B------:R-:W-:-:S11]  /*28e0*/  UMOV UR7, 0xffffffff ;  /* 0xffffffff00077882 */ /* 0x000fd60000000000 */
[----:B------:R1:W2:Y:S01]  /*28f0*/  @!P1 LDS R9, [R8+0x100] ;  /* 0x0001000008099984 */ /* 0x0002a20000000800 */
[----:B------:R-:W-:Y:S05]  /*2900*/  BRA.DIV UR7, `(.L_x_126) ;  /* 0x0000001607047947 */ /* 0x000fea000b800000 */
[----:B012---:R-:W0:Y:S02]  /*2910*/  SHFL.BFLY PT, R8, R9, 0x10, 0x1f ;  /* 0x0e001f0009087f89 */ /* 0x007e2400000e0000 */
[----:B0-----:R-:W-:-:S05]  /*2920*/  FADD R8, R8, R9 ;  /* 0x0000000908087221 */ /* 0x001fca0000000000 */
[----:B------:R-:W0:Y:S02]  /*2930*/  SHFL.BFLY PT, R11, R8, 0x8, 0x1f ;  /* 0x0d001f00080b7f89 */ /* 0x000e2400000e0000 */
[----:B0-----:R-:W-:-:S05]  /*2940*/  FADD R11, R8, R11 ;  /* 0x0000000b080b7221 */ /* 0x001fca0000000000 */
[----:B------:R-:W0:Y:S02]  /*2950*/  SHFL.BFLY PT, R10, R11, 0x4, 0x1f ;  /* 0x0c801f000b0a7f89 */ /* 0x000e2400000e0000 */
[----:B0-----:R-:W-:-:S05]  /*2960*/  FADD R10, R11, R10 ;  /* 0x0000000a0b0a7221 */ /* 0x001fca0000000000 */
[----:B------:R-:W0:Y:S02]  /*2970*/  SHFL.BFLY PT, R13, R10, 0x2, 0x1f ;  /* 0x0c401f000a0d7f89 */ /* 0x000e2400000e0000 */
[----:B0-----:R-:W-:-:S05]  /*2980*/  FADD R13, R10, R13 ;  /* 0x0000000d0a0d7221 */ /* 0x001fca0000000000 */
[----:B------:R0:W1:Y:S02]  /*2990*/  SHFL.BFLY PT, R14, R13, 0x1, 0x1f ;  /* 0x0c201f000d0e7f89 */ /* 0x00006400000e0000 */
.L_x_151:
[----:B-1----:R-:W-:-:S07]  /*29a0*/  FADD R14, R13, R14 ;  /* 0x0000000e0d0e7221 */ /* 0x002fce0000000000 */
.L_x_125:
[----:B------:R-:W1:Y:S01]  /*29b0*/  LDCU UR7, c[0x0][0x3b0] ;  /* 0x00007600ff0777ac */ /* 0x000e620008000800 */
[----:B------:R-:W-:Y:S01]  /*29c0*/  FFMA R21, R7, R21, R14 ;  /* 0x0000001507157223 */ /* 0x000fe2000000000e */
[----:B-1----:R-:W-:Y:S01]  /*29d0*/  MOV R11, UR7 ;  /* 0x00000007000b7c02 */ /* 0x002fe20008000f00 */
[----:B------:R-:W-:Y:S05]  /*29e0*/  WARPSYNC.ALL ;  /* 0x0000000000007948 */ /* 0x000fea0003800000 */
[----:B------:R-:W-:Y:S01]  /*29f0*/  BAR.SYNC.DEFER_BLOCKING 0x0 ;  /* 0x0000000000007b1d */ /* 0x000fe20000010000 */
[----:B------:R-:W-:-:S05]  /*2a00*/  ISETP.GE.AND P1, PT, R22, R11, PT ;  /* 0x0000000b1600720c */ /* 0x000fca0003f26270 */
[----:B------:R-:W-:Y:S08]  /*2a10*/  BSSY.RECONVERGENT B0, `(.L_x_127) ;  /* 0x00000e7000007945 */ /* 0x000ff00003800200 */
[----:B------:R-:W-:Y:S05]  /*2a20*/  @P1 BRA `(.L_x_128) ;  /* 0x0000000c00941947 */ /* 0x000fea0003800000 */
[----:B------:R-:W-:Y:S02]  /*2a30*/  UIMAD UR7, UR4, -0x40, UR19 ;  /* 0xffffffc0040778a4 */ /* 0x000fe4000f8e0213 */
[----:B0-----:R-:W-:Y:S02]  /*2a40*/  IMAD.U32 R13, RZ, RZ, UR19 ;  /* 0x00000013ff0d7e24 */ /* 0x001fe4000f8e00ff */
[----:B------:R-:W-:Y:S01]  /*2a50*/  IMAD.MOV.U32 R12, RZ, RZ, R22 ;  /* 0x000000ffff0c7224 */ /* 0x000fe200078e0016 */
[----:B------:R-:W-:Y:S02]  /*2a60*/  UIADD3 UR14, UPT, UPT, UR7, -0x1, URZ ;  /* 0xffffffff070e7890 */ /* 0x000fe4000fffe0ff */
[----:B------:R-:W-:Y:S02]  /*2a70*/  MOV R14, UR7 ;  /* 0x00000007000e7c02 */ /* 0x000fe40008000f00 */
[----:B------:R-:W-:Y:S02]  /*2a80*/  LOP3.LUT R13, R13, 0x3, RZ, 0xc0, !PT ;  /* 0x000000030d0d7812 */ /* 0x000fe400078ec0ff */
[----:B------:R-:W-:Y:S01]  /*2a90*/  IMAD.U32 R8, RZ, RZ, UR14 ;  /* 0x0000000eff087e24 */ /* 0x000fe2000f8e00ff */
[----:B------:R-:W-:-:S04]  /*2aa0*/  ULOP3.LUT UR14, UR19, 0xf, URZ, 0xc0, !UPT ;  /* 0x0000000f130e7892 */ /* 0x000fc8000f8ec0ff */
[----:B------:R-:W-:Y:S02]  /*2ab0*/  ISETP.GE.U32.AND P1, PT, R8, 0xf, PT ;  /* 0x0000000f0800780c */ /* 0x000fe40003f26070 */
[----:B------:R-:W-:-:S11]  /*2ac0*/  VIADD R14, R14, -UR14 ;  /* 0x8000000e0e0e7c36 */ /* 0x000fd60008000000 */
.L_x_135:
[----:B------:R-:W0:Y:S01]  /*2ad0*/  LDC.64 R8, c[0x0][0x398] ;  /* 0x0000e600ff087b82 */ /* 0x000e220000000a00 */
[----:B------:R-:W-:Y:S01]  /*2ae0*/  UISETP.NE.AND UP0, UPT, UR5, URZ, UPT ;  /* 0x000000ff0500728c */ /* 0x000fe2000bf05270 */
[----:B------:R-:W-:Y:S01]  /*2af0*/  IADD3 R11, PT, PT, R12, UR9, RZ ;  /* 0x000000090c0b7c10 */ /* 0x000fe2000fffe0ff */
[----:B------:R-:W-:Y:S01]  /*2b00*/  IMAD.MOV.U32 R15, RZ, RZ, RZ ;  /* 0x000000ffff0f7224 */ /* 0x000fe200078e00ff */
[----:B------:R-:W-:-:S03]  /*2b10*/  UISETP.GE.AND UP1, UPT, UR20, 0x1, UPT ;  /* 0x000000011400788c */ /* 0x000fc6000bf26270 */
[----:B0-----:R-:W-:-:S03]  /*2b20*/  IMAD.WIDE R8, R11, 0x2, R8 ;  /* 0x000000020b087825 */ /* 0x001fc600078e0208 */
[----:B------:R-:W-:Y:S05]  /*2b30*/  BRA.U !UP0, `(.L_x_129) ;  /* 0x0000000108087547 */ /* 0x000fea000b800000 */
[----:B------:R-:W2:Y:S02]  /*2b40*/  LDG.E.U16 R8, desc[UR12][R8.64] ;  /* 0x0000000c08087981 */ /* 0x000ea4000c1e1500 */
[----:B--2---:R-:W-:-:S07]  /*2b50*/  SHF.L.U32 R15, R8, 0x10, RZ ;  /* 0x00000010080f7819 */ /* 0x004fce00000006ff */
.L_x_129:
[----:B------:R-:W-:Y:S01]  /*2b60*/  IMAD.MOV.U32 R25, RZ, RZ, RZ ;  /* 0x000000ffff197224 */ /* 0x000fe200078e00ff */
[----:B------:R-:W-:Y:S06]  /*2b70*/  BRA.U !UP1, `(.L_x_130) ;  /* 0x0000000d09147547 */ /* 0x000fec000b800000 */
[----:B------:R-:W-:Y:S02]  /*2b80*/  HFMA2 R25, -RZ, RZ, 0, 0 ;  /* 0x00000000ff197431 */ /* 0x000fe400000001ff */
[----:B------:R-:W-:Y:S01]  /*2b90*/  IMAD.MOV.U32 R16, RZ, RZ, RZ ;  /* 0x000000ffff107224 */ /* 0x000fe200078e00ff */
[----:B------:R-:W-:Y:S06]  /*2ba0*/  @!P1 BRA `(.L_x_131) ;  /* 0x0000000400409947 */ /* 0x000fec0003800000 */
[----:B------:R-:W-:Y:S01]  /*2bb0*/  MOV R25, RZ ;  /* 0x000000ff00197202 */ /* 0x000fe20000000f00 */
[----:B------:R-:W-:-:S07]  /*2bc0*/  IMAD.MOV.U32 R16, RZ, RZ, RZ ;  /* 0x000000ffff107224 */ /* 0x000fce00078e00ff */
.L_x_132:
[----:B------:R-:W0:Y:S01]  /*2bd0*/  LDC R17, c[0x0][0x3b0] ;  /* 0x0000ec00ff117b82 */ /* 0x000e220000000800 */
[----:B------:R-:W-:Y:S01]  /*2be0*/  IADD3 R9, PT, PT, R12, UR8, RZ ;  /* 0x000000080c097c10 */ /* 0x000fe2000fffe0ff */
[----:B------:R-:W-:-:S06]  /*2bf0*/  VIADD R8, R16, UR5 ;  /* 0x0000000510087c36 */ /* 0x000fcc0008000000 */
[----:B------:R-:W1:Y:S01]  /*2c00*/  LDC.64 R30, c[0x0][0x390] ;  /* 0x0000e400ff1e7b82 */ /* 0x000e620000000a00 */
[----:B0-----:R-:W-:-:S04]  /*2c10*/  IMAD R9, R8, R17, R9 ;  /* 0x0000001108097224 */ /* 0x001fc800078e0209 */
[----:B-1----:R-:W-:-:S05]  /*2c20*/  IMAD.WIDE R30, R9, 0x2, R30 ;  /* 0x00000002091e7825 */ /* 0x002fca00078e021e */
[----:B------:R0:W2:Y:S01]  /*2c30*/  LDG.E.U16.CONSTANT R26, desc[UR12][R30.64] ;  /* 0x0000000c1e1a7981 */ /* 0x0000a2000c1e9500 */
[----:B------:R-:W-:-:S05]  /*2c40*/  LEA R23, R16, UR10, 0x2 ;  /* 0x0000000a10177c11 */ /* 0x000fca000f8e10ff */
[----:B------:R-:W1:Y:S01]  /*2c50*/  LDS.128 R8, [R23] ;  /* 0x0000000017087984 */ /* 0x000e620000000c00 */
[----:B0-----:R-:W-:-:S05]  /*2c60*/  IMAD.WIDE R30, R17, 0x2, R30 ;  /* 0x00000002111e7825 */ /* 0x001fca00078e021e */
[----:B------:R0:W3:Y:S02]  /*2c70*/  LDG.E.U16.CONSTANT R24, desc[UR12][R30.64] ;  /* 0x0000000c1e187981 */ /* 0x0000e4000c1e9500 */
[----:B0-----:R-:W-:Y:S01]  /*2c80*/  IMAD.WIDE R30, R17, 0x2, R30 ;  /* 0x00000002111e7825 */ /* 0x001fe200078e021e */
[----:B--2---:R-:W-:-:S05]  /*2c90*/  SHF.L.U32 R26, R26, 0x10, RZ ;  /* 0x000000101a1a7819 */ /* 0x004fca00000006ff */
[----:B-1----:R-:W-:Y:S02]  /*2ca0*/  FFMA R8, R26, R8, R25 ;  /* 0x000000081a087223 */ /* 0x002fe40000000019 */
[----:B------:R0:W2:Y:S02]  /*2cb0*/  LDG.E.U16.CONSTANT R26, desc[UR12][R30.64] ;  /* 0x0000000c1e1a7981 */ /* 0x0000a4000c1e9500 */
[----:B0-----:R-:W-:-:S05]  /*2cc0*/  IMAD.WIDE R30, R17, 0x2, R30 ;  /* 0x00000002111e7825 */ /* 0x001fca00078e021e */
[----:B------:R0:W4:Y:S02]  /*2cd0*/  LDG.E.U16.CONSTANT R27, desc[UR12][R30.64] ;  /* 0x0000000c1e1b7981 */ /* 0x000124000c1e9500 */
[----:B0-----:R-:W-:-:S05]  /*2ce0*/  IMAD.WIDE R30, R17, 0x2, R30 ;  /* 0x00000002111e7825 */ /* 0x001fca00078e021e */
[----:B------:R0:W5:Y:S01]  /*2cf0*/  LDG.E.U16.CONSTANT R25, desc[UR12][R30.64] ;  /* 0x0000000c1e197981 */ /* 0x000162000c1e9500 */
[----:B---3--:R-:W-:-:S04]  /*2d00*/  IMAD.U32 R24, R24, 0x10000, RZ ;  /* 0x0001000018187824 */ /* 0x008fc800078e00ff */
[----:B------:R-:W-:Y:S01]  /*2d10*/  FFMA R9, R9, R24, R8 ;  /* 0x0000001809097223 */ /* 0x000fe20000000008 */
[----:B0-----:R-:W-:Y:S01]  /*2d20*/  IMAD.WIDE R30, R17, 0x2, R30 ;  /* 0x00000002111e7825 */ /* 0x001fe200078e021e */
[----:B--2---:R-:W-:-:S05]  /*2d30*/  SHF.L.U32 R26, R26, 0x10, RZ ;  /* 0x000000101a1a7819 */ /* 0x004fca00000006ff */
[----:B------:R-:W-:Y:S01]  /*2d40*/  FFMA R10, R10, R26, R9 ;  /* 0x0000001a0a0a7223 */ /* 0x000fe20000000009 */
[----:B----4-:R-:W-:-:S04]  /*2d50*/  IMAD.U32 R24, R27, 0x10000, RZ ;  /* 0x000100001b187824 */ /* 0x010fc800078e00ff */
[----:B------:R-:W-:Y:S02]  /*2d60*/  FFMA R24, R11, R24, R10 ;  /* 0x000000180b187223 */ /* 0x000fe4000000000a */
[----:B------:R-:W0:Y:S01]  /*2d70*/  LDS.128 R8, [R23+0x10] ;  /* 0x0000100017087984 */ /* 0x000e220000000c00 */
[----:B-----5:R-:W-:-:S03]  /*2d80*/  SHF.L.U32 R26, R25, 0x10, RZ ;  /* 0x00000010191a7819 */ /* 0x020fc600000006ff */
[----:B------:R1:W2:Y:S02]  /*2d90*/  LDG.E.U16.CONSTANT R25, desc[UR12][R30.64] ;  /* 0x0000000c1e197981 */ /* 0x0002a4000c1e9500 */
[----:B-1----:R-:W-:-:S04]  /*2da0*/  IMAD.WIDE R30, R17, 0x2, R30 ;  /* 0x00000002111e7825 */ /* 0x002fc800078e021e */
[----:B0-----:R-:W-:Y:S02]  /*2db0*/  FFMA R8, R26, R8, R24 ;  /* 0x000000081a087223 */ /* 0x001fe40000000018 */
[----:B------:R0:W3:Y:S02]  /*2dc0*/  LDG.E.U16.CONSTANT R26, desc[UR12][R30.64] ;  /* 0x0000000c1e1a7981 */ /* 0x0000e4000c1e9500 */
[----:B0-----:R-:W-:-:S05]  /*2dd0*/  IMAD.WIDE R30, R17, 0x2, R30 ;  /* 0x00000002111e7825 */ /* 0x001fca00078e021e */
[----:B------:R0:W4:Y:S02]  /*2de0*/  LDG.E.U16.CONSTANT R27, desc[UR12][R30.64] ;  /* 0x0000000c1e1b7981 */ /* 0x000124000c1e9500 */
[----:B0-----:R-:W-:-:S05]  /*2df0*/  IMAD.WIDE R30, R17, 0x2, R30 ;  /* 0x00000002111e7825 */ /* 0x001fca00078e021e */
[----:B------:R0:W5:Y:S02]  /*2e00*/  LDG.E.U16.CONSTANT R24, desc[UR12][R30.64] ;  /* 0x0000000c1e187981 */ /* 0x000164000c1e9500 */
[----:B0-----:R-:W-:-:S04]  /*2e10*/  IMAD.WIDE R30, R17, 0x2, R30 ;  /* 0x00000002111e7825 */ /* 0x001fc800078e021e */
[----:B--2---:R-:W-:-:S04]  /*2e20*/  IMAD.U32 R25, R25, 0x10000, RZ ;  /* 0x0001000019197824 */ /* 0x004fc800078e00ff */
[----:B------:R-:W-:Y:S01]  /*2e30*/  FFMA R9, R9, R25, R8 ;  /* 0x0000001909097223 */ /* 0x000fe20000000008 */
[----:B---3--:R-:W-:-:S05]  /*2e40*/  SHF.L.U32 R26, R26, 0x10, RZ ;  /* 0x000000101a1a7819 */ /* 0x008fca00000006ff */
[----:B------:R-:W-:Y:S01]  /*2e50*/  FFMA R26, R10, R26, R9 ;  /* 0x0000001a0a1a7223 */ /* 0x000fe20000000009 */
[----:B----4-:R-:W-:-:S04]  /*2e60*/  IMAD.U32 R27, R27, 0x10000, RZ ;  /* 0x000100001b1b7824 */ /* 0x010fc800078e00ff */
[----:B------:R-:W-:Y:S02]  /*2e70*/  FFMA R26, R11, R27, R26 ;  /* 0x0000001b0b1a7223 */ /* 0x000fe4000000001a */
[----:B------:R-:W0:Y:S04]  /*2e80*/  LDS.128 R8, [R23+0x20] ;  /* 0x0000200017087984 */ /* 0x000e280000000c00 */
[----:B------:R-:W2:Y:S01]  /*2e90*/  LDG.E.U16.CONSTANT R27, desc[UR12][R30.64] ;  /* 0x0000000c1e1b7981 */ /* 0x000ea2000c1e9500 */
[----:B-----5:R-:W-:Y:S01]  /*2ea0*/  SHF.L.U32 R28, R24, 0x10, RZ ;  /* 0x00000010181c7819 */ /* 0x020fe200000006ff */
[----:B------:R-:W-:-:S04]  /*2eb0*/  IMAD.WIDE R24, R17, 0x2, R30 ;  /* 0x0000000211187825 */ /* 0x000fc800078e021e */
        /* <DEDUP_REMOVED lines=10> */
[----:B------:R-:W-:Y:S02]  /*2f60*/  FFMA R10, R10, R28, R9 ;  /* 0x0000001c0a0a7223 */ /* 0x000fe40000000009 */
[----:B------:R0:W2:Y:S01]  /*2f70*/  LDG.E.U16.CONSTANT R28, desc[UR12][R24.64] ;  /* 0x0000000c181c7981 */ /* 0x0000a2000c1e9500 */
[----:B----4-:R-:W-:-:S04]  /*2f80*/  IMAD.U32 R27, R29, 0x10000, RZ ;  /* 0x000100001d1b7824 */ /* 0x010fc800078e00ff */
[----:B------:R-:W-:Y:S02]  /*2f90*/  FFMA R27, R11, R27, R10 ;  /* 0x0000001b0b1b7223 */ /* 0x000fe4000000000a */
[----:B------:R-:W1:Y:S01]  /*2fa0*/  LDS.128 R8, [R23+0x30] ;  /* 0x0000300017087984 */ /* 0x000e620000000c00 */
[----:B-----5:R-:W-:-:S05]  /*2fb0*/  SHF.L.U32 R26, R26, 0x10, RZ ;  /* 0x000000101a1a7819 */ /* 0x020fca00000006ff */
[----:B-1----:R-:W-:Y:S01]  /*2fc0*/  FFMA R8, R26, R8, R27 ;  /* 0x000000081a087223 */ /* 0x002fe2000000001b */
[----:B------:R-:W-:-:S04]  /*2fd0*/  IMAD.WIDE R26, R17, 0x2, R24 ;  /* 0x00000002111a7825 */ /* 0x000fc800078e0218 */
[----:B0-----:R-:W-:Y:S02]  /*2fe0*/  IMAD.WIDE R24, R17, 0x2, R26 ;  /* 0x0000000211187825 */ /* 0x001fe400078e021a */
[----:B------:R-:W3:Y:S04]  /*2ff0*/  LDG.E.U16.CONSTANT R26, desc[UR12][R26.64] ;  /* 0x0000000c1a1a7981 */ /* 0x000ee8000c1e9500 */
[----:B------:R-:W4:Y:S01]  /*3000*/  LDG.E.U16.CONSTANT R29, desc[UR12][R24.64] ;  /* 0x0000000c181d7981 */ /* 0x000f22000c1e9500 */
[----:B------:R-:W-:-:S04]  /*3010*/  IADD3 R16, PT, PT, R16, 0x10, RZ ;  /* 0x0000001010107810 */ /* 0x000fc80007ffe0ff */
[----:B------:R-:W-:Y:S01]  /*3020*/  ISETP.NE.AND P2, PT, R16, R14, PT ;  /* 0x0000000e1000720c */ /* 0x000fe20003f45270 */
[----:B--2---:R-:W-:-:S04]  /*3030*/  IMAD.U32 R28, R28, 0x10000, RZ ;  /* 0x000100001c1c7824 */ /* 0x004fc800078e00ff */
[----:B------:R-:W-:Y:S01]  /*3040*/  FFMA R9, R9, R28, R8 ;  /* 0x0000001c09097223 */ /* 0x000fe20000000008 */
[----:B---3--:R-:W-:Y:S01]  /*3050*/  IMAD.U32 R17, R26, 0x10000, RZ ;  /* 0x000100001a117824 */ /* 0x008fe200078e00ff */
[----:B----4-:R-:W-:-:S03]  /*3060*/  SHF.L.U32 R29, R29, 0x10, RZ ;  /* 0x000000101d1d7819 */ /* 0x010fc600000006ff */
[----:B------:R-:W-:-:S04]  /*3070*/  FFMA R10, R10, R17, R9 ;  /* 0x000000110a0a7223 */ /* 0x000fc80000000009 */
[----:B------:R-:W-:Y:S01]  /*3080*/  FFMA R25, R11, R29, R10 ;  /* 0x0000001d0b197223 */ /* 0x000fe2000000000a */
[----:B------:R-:W-:Y:S06]  /*3090*/  @P2 BRA `(.L_x_132) ;  /* 0xfffffff800cc2947 */ /* 0x000fec000383ffff */
[----:B------:R-:W-:-:S07]  /*30a0*/  IMAD.MOV.U32 R16, RZ, RZ, R14 ;  /* 0x000000ffff107224 */ /* 0x000fce00078e000e */
.L_x_131:
[----:B------:R-:W-:-:S04]  /*30b0*/  UISETP.LT.AND UP0, UPT, UR11, UR18, UPT ;  /* 0x000000120b00728c */ /* 0x000fc8000bf01270 */
[----:B------:R-:W-:-:S04]  /*30c0*/  USEL UR7, UR11, UR18, UP0 ;  /* 0x000000120b077287 */ /* 0x000fc80008000000 */
[----:B------:R-:W-:-:S04]  /*30d0*/  ULOP3.LUT UR14, UR7, 0xf, URZ, 0xc0, !UPT ;  /* 0x0000000f070e7892 */ /* 0x000fc8000f8ec0ff */
[----:B------:R-:W-:-:S09]  /*30e0*/  UISETP.NE.AND UP0, UPT, UR14, URZ, UPT ;  /* 0x000000ff0e00728c */ /* 0x000fd2000bf05270 */
[----:B------:R-:W-:Y:S05]  /*30f0*/  BRA.U !UP0, `(.L_x_130) ;  /* 0x0000000508b47547 */ /* 0x000fea000b800000 */
[----:B------:R-:W-:Y:S02]  /*3100*/  ULOP3.LUT UR15, UR7, 0x7, URZ, 0xc0, !UPT ;  /* 0x00000007070f7892 */ /* 0x000fe4000f8ec0ff */
[----:B------:R-:W-:Y:S02]  /*3110*/  UIADD3 UR7, UPT, UPT, UR14, -0x1, URZ ;  /* 0xffffffff0e077890 */ /* 0x000fe4000fffe0ff */
[----:B------:R-:W-:Y:S02]  /*3120*/  UISETP.NE.AND UP1, UPT, UR15, URZ, UPT ;  /* 0x000000ff0f00728c */ /* 0x000fe4000bf25270 */
[----:B------:R-:W-:-:S09]  /*3130*/  UISETP.GE.U32.AND UP0, UPT, UR7, 0x7, UPT ;  /* 0x000000070700788c */ /* 0x000fd2000bf06070 */
[----:B------:R-:W-:Y:S05]  /*3140*/  BRA.U !UP0, `(.L_x_133) ;  /* 0x0000000108bc7547 */ /* 0x000fea000b800000 */
[----:B------:R-:W0:Y:S01]  /*3150*/  LDC R17, c[0x0][0x3b0] ;  /* 0x0000ec00ff117b82 */ /* 0x000e220000000800 */
[----:B------:R-:W-:Y:S01]  /*3160*/  IADD3 R11, PT, PT, R12, UR8, RZ ;  /* 0x000000080c0b7c10 */ /* 0x000fe2000fffe0ff */
[----:B------:R-:W-:-:S06]  /*3170*/  VIADD R10, R16, UR5 ;  /* 0x00000005100a7c36 */ /* 0x000fcc0008000000 */
[----:B------:R-:W1:Y:S01]  /*3180*/  LDC.64 R8, c[0x0][0x390] ;  /* 0x0000e400ff087b82 */ /* 0x000e620000000a00 */
[----:B0-----:R-:W-:-:S04]  /*3190*/  IMAD R11, R10, R17, R11 ;  /* 0x000000110a0b7224 */ /* 0x001fc800078e020b */
[----:B-1----:R-:W-:-:S05]  /*31a0*/  IMAD.WIDE R8, R11, 0x2, R8 ;  /* 0x000000020b087825 */ /* 0x002fca00078e0208 */
[----:B------:R0:W2:Y:S02]  /*31b0*/  LDG.E.U16.CONSTANT R10, desc[UR12][R8.64] ;  /* 0x0000000c080a7981 */ /* 0x0000a4000c1e9500 */
[----:B0-----:R-:W-:-:S05]  /*31c0*/  IMAD.WIDE R8, R17, 0x2, R8 ;  /* 0x0000000211087825 */ /* 0x001fca00078e0208 */
[----:B------:R0:W3:Y:S02]  /*31d0*/  LDG.E.U16.CONSTANT R11, desc[UR12][R8.64] ;  /* 0x0000000c080b7981 */ /* 0x0000e4000c1e9500 */
[----:B0-----:R-:W-:-:S05]  /*31e0*/  IMAD.WIDE R8, R17, 0x2, R8 ;  /* 0x0000000211087825 */ /* 0x001fca00078e0208 */
[----:B------:R0:W4:Y:S02]  /*31f0*/  LDG.E.U16.CONSTANT R26, desc[UR12][R8.64] ;  /* 0x0000000c081a7981 */ /* 0x000124000c1e9500 */
[----:B0-----:R-:W-:-:S05]  /*3200*/  IMAD.WIDE R8, R17, 0x2, R8 ;  /* 0x0000000211087825 */ /* 0x001fca00078e0208 */
[----:B------:R0:W5:Y:S01]  /*3210*/  LDG.E.U16.CONSTANT R24, desc[UR12][R8.64] ;  /* 0x0000000c08187981 */ /* 0x000162000c1e9500 */
[----:B------:R-:W-:-:S05]  /*3220*/  LEA R23, R16, UR10, 0x2 ;  /* 0x0000000a10177c11 */ /* 0x000fca000f8e10ff */
[----:B------:R-:W1:Y:S01]  /*3230*/  LDS R27, [R23] ;  /* 0x00000000171b7984 */ /* 0x000e620000000800 */
[----:B0-----:R-:W-:-:S03]  /*3240*/  IMAD.WIDE R8, R17, 0x2, R8 ;  /* 0x0000000211087825 */ /* 0x001fc600078e0208 */
[----:B------:R-:W-:Y:S01]  /*3250*/  LDS R28, [R23+0x10] ;  /* 0x00001000171c7984 */ /* 0x000fe20000000800 */
[----:B--2---:R-:W-:-:S05]  /*3260*/  SHF.L.U32 R10, R10, 0x10, RZ ;  /* 0x000000100a0a7819 */ /* 0x004fca00000006ff */
[----:B-1----:R-:W-:Y:S02]  /*3270*/  FFMA R10, R10, R27, R25 ;  /* 0x0000001b0a0a7223 */ /* 0x002fe40000000019 */
[----:B------:R-:W0:Y:S04]  /*3280*/  LDS R25, [R23+0x4] ;  /* 0x0000040017197984 */ /* 0x000e280000000800 */
[----:B------:R-:W-:Y:S01]  /*3290*/  LDS R27, [R23+0xc] ;  /* 0x00000c00171b7984 */ /* 0x000fe20000000800 */
[----:B---3--:R-:W-:-:S04]  /*32a0*/  IMAD.U32 R11, R11, 0x10000, RZ ;  /* 0x000100000b0b7824 */ /* 0x008fc800078e00ff */
[----:B0-----:R-:W-:Y:S01]  /*32b0*/  FFMA R10, R11, R25, R10 ;  /* 0x000000190b0a7223 */ /* 0x001fe2000000000a */
[----:B----4-:R-:W-:Y:S01]  /*32c0*/  SHF.L.U32 R11, R26, 0x10, RZ ;  /* 0x000000101a0b7819 */ /* 0x010fe200000006ff */
[----:B------:R-:W0:Y:S01]  /*32d0*/  LDS R25, [R23+0x8] ;  /* 0x0000080017197984 */ /* 0x000e220000000800 */
[----:B-----5:R-:W-:-:S03]  /*32e0*/  IMAD.U32 R29, R24, 0x10000, RZ ;  /* 0x00010000181d7824 */ /* 0x020fc600078e00ff */
[----:B0-----:R-:W-:Y:S02]  /*32f0*/  FFMA R26, R11, R25, R10 ;  /* 0x000000190b1a7223 */ /* 0x001fe4000000000a */
[----:B------:R-:W2:Y:S01]  /*3300*/  LDG.E.U16.CONSTANT R25, desc[UR12][R8.64] ;  /* 0x0000000c08197981 */ /* 0x000ea2000c1e9500 */
[----:B------:R-:W-:-:S05]  /*3310*/  IMAD.WIDE R10, R17, 0x2, R8 ;  /* 0x00000002110a7825 */ /* 0x000fca00078e0208 */
[----:B------:R0:W3:Y:S01]  /*3320*/  LDG.E.U16.CONSTANT R24, desc[UR12][R10.64] ;  /* 0x0000000c0a187981 */ /* 0x0000e2000c1e9500 */
[----:B------:R-:W-:-:S03]  /*3330*/  FFMA R26, R29, R27, R26 ;  /* 0x0000001b1d1a7223 */ /* 0x000fc6000000001a */
[----:B------:R-:W-:Y:S01]  /*3340*/  LDS R29, [R23+0x1c] ;  /* 0x00001c00171d7984 */ /* 0x000fe20000000800 */
[----:B0-----:R-:W-:-:S04]  /*3350*/  IMAD.WIDE R10, R17, 0x2, R10 ;  /* 0x00000002110a7825 */ /* 0x001fc800078e020a */
[----:B------:R-:W-:Y:S02]  /*3360*/  IMAD.WIDE R8, R17, 0x2, R10 ;  /* 0x0000000211087825 */ /* 0x000fe400078e020a */
[----:B------:R-:W4:Y:S04]  /*3370*/  LDG.E.U16.CONSTANT R17, desc[UR12][R10.64] ;  /* 0x0000000c0a117981 */ /* 0x000f28000c1e9500 */
[----:B------:R-:W5:Y:S01]  /*3380*/  LDG.E.U16.CONSTANT R27, desc[UR12][R8.64] ;  /* 0x0000000c081b7981 */ /* 0x000f62000c1e9500 */
[----:B------:R-:W-:Y:S02]  /*3390*/  IADD3 R16, PT, PT, R16, 0x8, RZ ;  /* 0x0000000810107810 */ /* 0x000fe40007ffe0ff */
[----:B--2---:R-:W-:-:S05]  /*33a0*/  SHF.L.U32 R25, R25, 0x10, RZ ;  /* 0x0000001019197819 */ /* 0x004fca00000006ff */
[----:B------:R-:W-:Y:S01]  /*33b0*/  FFMA R25, R25, R28, R26 ;  /* 0x0000001c19197223 */ /* 0x000fe2000000001a */
[----:B---3--:R-:W-:Y:S01]  /*33c0*/  IMAD.U32 R24, R24, 0x10000, RZ ;  /* 0x0001000018187824 */ /* 0x008fe200078e00ff */
[----:B------:R-:W0:Y:S04]  /*33d0*/  LDS R26, [R23+0x14] ;  /* 0x00001400171a7984 */ /* 0x000e280000000800 */
[----:B------:R-:W1:Y:S01]  /*33e0*/  LDS R28, [R23+0x18] ;  /* 0x00001800171c7984 */ /* 0x000e620000000800 */
[----:B----4-:R-:W-:Y:S01]  /*33f0*/  SHF.L.U32 R17, R17, 0x10, RZ ;  /* 0x0000001011117819 */ /* 0x010fe200000006ff */
[----:B-----5:R-:W-:Y:S02]  /*3400*/  IMAD.U32 R10, R27, 0x10000, RZ ;  /* 0x000100001b0a7824 */ /* 0x020fe400078e00ff */
[----:B0-----:R-:W-:-:S04]  /*3410*/  FFMA R24, R24, R26, R25 ;  /* 0x0000001a18187223 */ /* 0x001fc80000000019 */
[----:B-1----:R-:W-:-:S04]  /*3420*/  FFMA R17, R17, R28, R24 ;  /* 0x0000001c11117223 */ /* 0x002fc80000000018 */
[----:B------:R-:W-:-:S07]  /*3430*/  FFMA R25, R10, R29, R17 ;  /* 0x0000001d0a197223 */ /* 0x000fce0000000011 */
.L_x_133:
[----:B------:R-:W-:Y:S05]  /*3440*/  BRA.U !UP1, `(.L_x_130) ;  /* 0x0000000109e07547 */ /* 0x000fea000b800000 */
[----:B------:R-:W-:Y:S01]  /*3450*/  UIADD3 UR7, UPT, UPT, UR15, -0x1, URZ ;  /* 0xffffffff0f077890 */ /* 0x000fe2000fffe0ff */
[----:B------:R-:W-:-:S03]  /*3460*/  ISETP.NE.AND P2, PT, R13, RZ, PT ;  /* 0x000000ff0d00720c */ /* 0x000fc60003f45270 */
        /* <DEDUP_REMOVED lines=10> */
[----:B------:R0:W3:Y:S01]  /*3510*/  LDG.E.U16.CONSTANT R24, desc[UR12][R8.64] ;  /* 0x0000000c08187981 */ /* 0x0000e2000c1e9500 */
[----:B------:R-:W-:-:S04]  /*3520*/  IMAD.WIDE R10, R23, 0x2, R8 ;  /* 0x00000002170a7825 */ /* 0x000fc800078e0208 */
[----:B0-----:R-:W-:Y:S02]  /*3530*/  IMAD.WIDE R8, R23, 0x2, R10 ;  /* 0x0000000217087825 */ /* 0x001fe400078e020a */
[----:B------:R-:W4:Y:S04]  /*3540*/  LDG.E.U16.CONSTANT R10, desc[UR12][R10.64] ;  /* 0x0000000c0a0a7981 */ /* 0x000f28000c1e9500 */
[----:B------:R-:W5:Y:S01]  /*3550*/  LDG.E.U16.CONSTANT R23, desc[UR12][R8.64] ;  /* 0x0000000c08177981 */ /* 0x000f62000c1e9500 */
[----:B------:R-:W-:-:S05]  /*3560*/  LEA R27, R16, UR10, 0x2 ;  /* 0x0000000a101b7c11 */ /* 0x000fca000f8e10ff */
[----:B------:R-:W0:Y:S04]  /*3570*/  LDS R28, [R27] ;  /* 0x000000001b1c7984 */ /* 0x000e280000000800 */
[----:B------:R-:W-:Y:S01]  /*3580*/  LDS R29, [R27+0xc] ;  /* 0x00000c001b1d7984 */ /* 0x000fe20000000800 */
[----:B------:R-:W-:Y:S02]  /*3590*/  VIADD R16, R16, 0x4 ;  /* 0x0000000410107836 */ /* 0x000fe40000000000 */
[----:B--2---:R-:W-:-:S04]  /*35a0*/  IMAD.U32 R26, R17, 0x10000, RZ ;  /* 0x00010000111a7824 */ /* 0x004fc800078e00ff */
[----:B0-----:R-:W-:Y:S02]  /*35b0*/  FFMA R26, R26, R28, R25 ;  /* 0x0000001c1a1a7223 */ /* 0x001fe40000000019 */
[----:B------:R-:W0:Y:S04]  /*35c0*/  LDS R25, [R27+0x4] ;  /* 0x000004001b197984 */ /* 0x000e280000000800 */
[----:B------:R-:W1:Y:S01]  /*35d0*/  LDS R28, [R27+0x8] ;  /* 0x000008001b1c7984 */ /* 0x000e620000000800 */
[----:B---3--:R-:W-:Y:S01]  /*35e0*/  SHF.L.U32 R17, R24, 0x10, RZ ;  /* 0x0000001018117819 */ /* 0x008fe200000006ff */
[----:B----4-:R-:W-:Y:S01]  /*35f0*/  IMAD.U32 R24, R10, 0x10000, RZ ;  /* 0x000100000a187824 */ /* 0x010fe200078e00ff */
[----:B-----5:R-:W-:-:S03]  /*3600*/  SHF.L.U32 R8, R23, 0x10, RZ ;  /* 0x0000001017087819 */ /* 0x020fc600000006ff */
[----:B0-----:R-:W-:-:S04]  /*3610*/  FFMA R17, R17, R25, R26 ;  /* 0x0000001911117223 */ /* 0x001fc8000000001a */
[----:B-1----:R-:W-:-:S04]  /*3620*/  FFMA R17, R24, R28, R17 ;  /* 0x0000001c18117223 */ /* 0x002fc80000000011 */
[----:B------:R-:W-:-:S07]  /*3630*/  FFMA R25, R8, R29, R17 ;  /* 0x0000001d08197223 */ /* 0x000fce0000000011 */
.L_x_134:
[----:B------:R-:W-:Y:S05]  /*3640*/  @!P2 BRA `(.L_x_130) ;  /* 0x000000000060a947 */ /* 0x000fea0003800000 */
[----:B------:R-:W0:Y:S01]  /*3650*/  LDC R11, c[0x0][0x3b0] ;  /* 0x0000ec00ff0b7b82 */ /* 0x000e220000000800 */
[----:B------:R-:W-:Y:S01]  /*3660*/  IADD3 R17, PT, PT, R12, UR8, RZ ;  /* 0x000000080c117c10 */ /* 0x000fe2000fffe0ff */
[----:B------:R-:W-:-:S06]  /*3670*/  VIADD R10, R16, UR5 ;  /* 0x00000005100a7c36 */ /* 0x000fcc0008000000 */
[----:B------:R-:W1:Y:S01]  /*3680*/  LDC.64 R8, c[0x0][0x390] ;  /* 0x0000e400ff087b82 */ /* 0x000e620000000a00 */
[----:B0-----:R-:W-:-:S04]  /*3690*/  IMAD R17, R10, R11, R17 ;  /* 0x0000000b0a117224 */ /* 0x001fc800078e0211 */
[----:B-1----:R-:W-:-:S05]  /*36a0*/  IMAD.WIDE R8, R17, 0x2, R8 ;  /* 0x0000000211087825 */ /* 0x002fca00078e0208 */
[----:B------:R-:W2:Y:S01]  /*36b0*/  LDG.E.U16.CONSTANT R10, desc[UR12][R8.64] ;  /* 0x0000000c080a7981 */ /* 0x000ea2000c1e9500 */
[----:B------:R-:W-:Y:S02]  /*36c0*/  LEA R16, R16, UR10, 0x2 ;  /* 0x0000000a10107c11 */ /* 0x000fe4000f8e10ff */
[----:B------:R-:W-:-:S03]  /*36d0*/  ISETP.NE.AND P2, PT, R13, 0x1, PT ;  /* 0x000000010d00780c */ /* 0x000fc60003f45270 */
[----:B------:R-:W0:Y:S01]  /*36e0*/  LDS R17, [R16] ;  /* 0x0000000010117984 */ /* 0x000e220000000800 */
[----:B--2---:R-:W-:-:S05]  /*36f0*/  SHF.L.U32 R10, R10, 0x10, RZ ;  /* 0x000000100a0a7819 */ /* 0x004fca00000006ff */
[----:B0-----:R-:W-:-:S04]  /*3700*/  FFMA R25, R10, R17, R25 ;  /* 0x000000110a197223 */ /* 0x001fc80000000019 */
[----:B------:R-:W-:Y:S05]  /*3710*/  @!P2 BRA `(.L_x_130) ;  /* 0x00000000002ca947 */ /* 0x000fea0003800000 */
[----:B------:R-:W-:Y:S01]  /*3720*/  ISETP.NE.AND P2, PT, R13, 0x2, PT ;  /* 0x000000020d00780c */ /* 0x000fe20003f45270 */
[C---:B------:R-:W-:Y:S01]  /*3730*/  IMAD.WIDE R8, R11.reuse, 0x2, R8 ;  /* 0x000000020b087825 */ /* 0x040fe200078e0208 */
[----:B------:R-:W0:Y:S11]  /*3740*/  LDS R17, [R16+0x4] ;  /* 0x0000040010117984 */ /* 0x000e360000000800 */
[----:B------:R-:W-:Y:S01]  /*3750*/  @P2 IMAD.WIDE R10, R11, 0x2, R8 ;  /* 0x000000020b0a2825 */ /* 0x000fe200078e0208 */
[----:B------:R-:W1:Y:S04]  /*3760*/  @P2 LDS R23, [R16+0x8] ;  /* 0x0000080010172984 */ /* 0x000e680000000800 */
[----:B------:R-:W2:Y:S04]  /*3770*/  LDG.E.U16.CONSTANT R8, desc[UR12][R8.64] ;  /* 0x0000000c08087981 */ /* 0x000ea8000c1e9500 */
[----:B------:R-:W3:Y:S01]  /*3780*/  @P2 LDG.E.U16.CONSTANT R10, desc[UR12][R10.64] ;  /* 0x0000000c0a0a2981 */ /* 0x000ee2000c1e9500 */
[----:B--2---:R-:W-:Y:S01]  /*3790*/  IMAD.U32 R24, R8, 0x10000, RZ ;  /* 0x0001000008187824 */ /* 0x004fe200078e00ff */
[----:B---3--:R-:W-:-:S03]  /*37a0*/  @P2 SHF.L.U32 R26, R10, 0x10, RZ ;  /* 0x000000100a1a2819 */ /* 0x008fc600000006ff */
[----:B0-----:R-:W-:-:S04]  /*37b0*/  FFMA R25, R24, R17, R25 ;  /* 0x0000001118197223 */ /* 0x001fc80000000019 */
[----:B-1----:R-:W-:-:S07]  /*37c0*/  @P2 FFMA R25, R26, R23, R25 ;  /* 0x000000171a192223 */ /* 0x002fce0000000019 */
.L_x_130:
[----:B------:R-:W0:Y:S01]  /*37d0*/  LDC.64 R8, c[0x0][0x398] ;  /* 0x0000e600ff087b82 */ /* 0x000e220000000a00 */
[----:B------:R-:W1:Y:S01]  /*37e0*/  LDCU UR7, c[0x0][0x3b0] ;  /* 0x00007600ff0777ac */ /* 0x000e620008000800 */
[----:B------:R-:W-:Y:S01]  /*37f0*/  FFMA R15, R7, R15, R25 ;  /* 0x0000000f070f7223 */ /* 0x000fe20000000019 */
[C---:B------:R-:W-:Y:S01]  /*3800*/  VIADD R11, R12.reuse, UR9 ;  /* 0x000000090c0b7c36 */ /* 0x040fe20008000000 */
[----:B------:R-:W-:-:S03]  /*3810*/  IADD3 R12, PT, PT, R12, UR17, RZ ;  /* 0x000000110c0c7c10 */ /* 0x000fc6000fffe0ff */
[----:B------:R-:W-:Y:S01]  /*3820*/  F2FP.BF16.F32.PACK_AB R15, RZ, R15 ;  /* 0x0000000fff0f723e */ /* 0x000fe200000010ff */
[----:B0-----:R-:W-:-:S04]  /*3830*/  IMAD.WIDE R8, R11, 0x2, R8 ;  /* 0x000000020b087825 */ /* 0x001fc800078e0208 */
[----:B-1----:R-:W-:Y:S01]  /*3840*/  IMAD.U32 R11, RZ, RZ, UR7 ;  /* 0x00000007ff0b7e24 */ /* 0x002fe2000f8e00ff */
[----:B------:R1:W-:Y:S04]  /*3850*/  STG.E.U16 desc[UR12][R8.64], R15 ;  /* 0x0000000f08007986 */ /* 0x0003e8000c10150c */
[----:B------:R-:W-:-:S13]  /*3860*/  ISETP.GE.AND P2, PT, R12, R11, PT ;  /* 0x0000000b0c00720c */ /* 0x000fda0003f46270 */
[----:B-1----:R-:W-:Y:S05]  /*3870*/  @!P2 BRA `(.L_x_135) ;  /* 0xfffffff00094a947 */ /* 0x002fea000383ffff */
.L_x_128:
[----:B------:R-:W-:Y:S05]  /*3880*/  BSYNC.RECONVERGENT B0 ;  /* 0x0000000000007941 */ /* 0x000fea0003800200 */
.L_x_127:
[----:B------:R-:W1:Y:S01]  /*3890*/  LDCU UR5, c[0x0][0x3ac] ;  /* 0x00007580ff0577ac */ /* 0x000e620008000800 */
[----:B------:R-:W-:Y:S01]  /*38a0*/  MOV R7, R6 ;  /* 0x0000000600077202 */ /* 0x000fe20000000f00 */
[----:B------:R-:W-:Y:S02]  /*38b0*/  UIADD3 UR4, UPT, UPT, UR4, 0x1, URZ ;  /* 0x0000000104047890 */ /* 0x000fe4000fffe0ff */
[----:B-1----:R-:W-:-:S03]  /*38c0*/  UISETP.GE.AND UP0, UPT, UR11, UR5, UPT ;  /* 0x000000050b00728c */ /* 0x002fc6000bf06270 */
[----:B------:R-:W-:Y:S01]  /*38d0*/  UMOV UR5, UR11 ;  /* 0x0000000b00057c82 */ /* 0x000fe20008000000 */
[----:B------:R-:W-:Y:S06]  /*38e0*/  BAR.SYNC.DEFER_BLOCKING 0x0 ;  /* 0x0000000000007b1d */ /* 0x000fec0000010000 */
[----:B------:R-:W-:Y:S05]  /*38f0*/  BRA.U !UP0, `(.L_x_136) ;  /* 0xffffffc908ec7547 */ /* 0x000fea000b83ffff */
.L_x_85:
[----:B------:R-:W-:-:S13]  /*3900*/  ISETP.GE.AND P0, PT, R22, R11, PT ;  /* 0x0000000b1600720c */ /* 0x000fda0003f06270 */
[----:B------:R-:W-:Y:S05]  /*3910*/  @P0 EXIT ;  /* 0x000000000000094d */ /* 0x000fea0003800000 */
[----:B------:R-:W1:Y:S01]  /*3920*/  LDC.64 R4, c[0x0][0x398] ;  /* 0x0000e600ff047b82 */ /* 0x000e620000000a00 */
[----:B------:R-:W2:Y:S01]  /*3930*/  LDCU UR4, c[0x0][0x360] ;  /* 0x00006c00ff0477ac */ /* 0x000ea20008000800 */
[----:B------:R-:W3:Y:S02]  /*3940*/  LDCU UR5, c[0x0][0x3b0] ;  /* 0x00007600ff0577ac */ /* 0x000ee40008000800 */
.L_x_139:
[----:B------:R-:W-:-:S04]  /*3950*/  VIADD R3, R22, UR9 ;  /* 0x0000000916037c36 */ /* 0x000fc80008000000 */
[----:B-1----:R-:W-:-:S05]  /*3960*/  IMAD.WIDE R2, R3, 0x2, R4 ;  /* 0x0000000203027825 */ /* 0x002fca00078e0204 */
[----:B------:R-:W4:Y:S01]  /*3970*/  LDG.E.U16 R6, desc[UR12][R2.64] ;  /* 0x0000000c02067981 */ /* 0x000f22000c1e1500 */
[----:B------:R-:W1:Y:S01]  /*3980*/  MUFU.RCP R0, R21 ;  /* 0x0000001500007308 */ /* 0x000e620000001000 */
[----:B------:R-:W-:Y:S01]  /*3990*/  BSSY.RECONVERGENT B0, `(.L_x_137) ;  /* 0x000000d000007945 */ /* 0x000fe20003800200 */
[----:B-1----:R-:W-:-:S04]  /*39a0*/  FFMA R7, R0, -R21, 1 ;  /* 0x3f80000000077423 */ /* 0x002fc80000000815 */
[----:B------:R-:W-:Y:S01]  /*39b0*/  FFMA R7, R0, R7, R0 ;  /* 0x0000000700077223 */ /* 0x000fe20000000000 */
[----:B----4-:R-:W-:-:S04]  /*39c0*/  SHF.L.U32 R6, R6, 0x10, RZ ;  /* 0x0000001006067819 */ /* 0x010fc800000006ff */
[----:B------:R-:W1:Y:S01]  /*39d0*/  FCHK P0, R6, R21 ;  /* 0x0000001506007302 */ /* 0x000e620000000000 */
[----:B------:R-:W-:-:S04]  /*39e0*/  FFMA R0, R6, R7, RZ ;  /* 0x0000000706007223 */ /* 0x000fc800000000ff */
[----:B0-----:R-:W-:-:S04]  /*39f0*/  FFMA R8, R0, -R21, R6 ;  /* 0x8000001500087223 */ /* 0x001fc80000000006 */
[----:B------:R-:W-:Y:S01]  /*3a00*/  FFMA R0, R7, R8, R0 ;  /* 0x0000000807007223 */ /* 0x000fe20000000000 */
[----:B-1----:R-:W-:Y:S06]  /*3a10*/  @!P0 BRA `(.L_x_138) ;  /* 0x0000000000108947 */ /* 0x002fec0003800000 */
[----:B------:R-:W-:Y:S01]  /*3a20*/  IMAD.MOV.U32 R19, RZ, RZ, R21 ;  /* 0x000000ffff137224 */ /* 0x000fe200078e0015 */
[----:B------:R-:W-:-:S07]  /*3a30*/  MOV R14, 0x3a50 ;  /* 0x00003a50000e7802 */ /* 0x000fce0000000f00 */
[----:B--23--:R-:W-:Y:S05]  /*3a40*/  CALL.REL.NOINC `($__internal_3_$__cuda_sm3x_div_rn_noftz_f32_slowpath) ;  /* 0x00000008001c7944 */ /* 0x00cfea0003c00000 */
[----:B------:R-:W-:-:S07]  /*3a50*/  MOV R0, R15 ;  /* 0x0000000f00007202 */ /* 0x000fce0000000f00 */
.L_x_138:
[----:B--23--:R-:W-:Y:S05]  /*3a60*/  BSYNC.RECONVERGENT B0 ;  /* 0x0000000000007941 */ /* 0x00cfea0003800200 */
.L_x_137:
[----:B------:R-:W-:Y:S01]  /*3a70*/  F2FP.BF16.F32.PACK_AB R0, RZ, R0 ;  /* 0x00000000ff00723e */ /* 0x000fe200000010ff */
[----:B------:R-:W-:-:S04]  /*3a80*/  VIADD R22, R22, UR4 ;  /* 0x0000000416167c36 */ /* 0x000fc80008000000 */
[----:B------:R4:W-:Y:S01]  /*3a90*/  STG.E.U16 desc[UR12][R2.64], R0 ;  /* 0x0000000002007986 */ /* 0x0009e2000c10150c */
[----:B------:R-:W-:-:S13]  /*3aa0*/  ISETP.GE.AND P0, PT, R22, UR5, PT ;  /* 0x0000000516007c0c */ /* 0x000fda000bf06270 */
[----:B----4-:R-:W-:Y:S05]  /*3ab0*/  @!P0 BRA `(.L_x_139) ;  /* 0xfffffffc00a48947 */ /* 0x010fea000383ffff */
[----:B------:R-:W-:Y:S05]  /*3ac0*/  EXIT ;  /* 0x000000000000794d */ /* 0x000fea0003800000 */
.L_x_121:
[----:B------:R-:W-:Y:S01]  /*3ad0*/  HFMA2 R24, -RZ, RZ, 0, 1.847743988037109375e-06 ;  /* 0x0000001fff187431 */ /* 0x000fe200000001ff */
[----:B-1----:R-:W-:Y:S01]  /*3ae0*/  MOV R16, R6 ;  /* 0x0000000600107202 */ /* 0x002fe20000000f00 */
[----:B------:R-:W-:Y:S02]  /*3af0*/  IMAD.MOV.U32 R17, RZ, RZ, 0x10 ;  /* 0x00000010ff117424 */ /* 0x000fe400078e00ff */
[----:B------:R-:W-:-:S07]  /*3b00*/  IMAD.MOV.U32 R15, RZ, RZ, -0x1 ;  /* 0xffffffffff0f7424 */ /* 0x000fce00078e00ff */
[----:B0-----:R-:W-:Y:S05]  /*3b10*/  WARPSYNC.COLLECTIVE R15, `(.L_x_140) ;  /* 0x000000000f087348 */ /* 0x001fea0003c00000 */
[----:B------:R1:W2:Y:S02]  /*3b20*/  SHFL.BFLY P1, R14, R16, R17, R24 ;  /* 0x0c000011100e7389 */ /* 0x0002a40000020018 */
[----:B012---:R-:W-:Y:S05]  /*3b30*/  ENDCOLLECTIVE ;  /* 0x000000000000791b */ /* 0x007fea0003800000 */
.L_x_140:
[----:B------:R-:W-:Y:S01]  /*3b40*/  HFMA2 R17, -RZ, RZ, 0, 4.76837158203125e-07 ;  /* 0x00000008ff117431 */ /* 0x000fe200000001ff */
[----:B------:R-:W-:-:S04]  /*3b50*/  MOV R9, R14 ;  /* 0x0000000e00097202 */ /* 0x000fc80000000f00 */
[----:B------:R-:W-:-:S05]  /*3b60*/  FMNMX R9, R9, R6, !PT ;  /* 0x0000000609097209 */ /* 0x000fca0007800000 */
[----:B------:R-:W-:-:S07]  /*3b70*/  IMAD.MOV.U32 R16, RZ, RZ, R9 ;  /* 0x000000ffff107224 */ /* 0x000fce00078e0009 */
[----:B------:R-:W-:Y:S05]  /*3b80*/  WARPSYNC.COLLECTIVE R15, `(.L_x_141) ;  /* 0x000000000f087348 */ /* 0x000fea0003c00000 */
[----:B------:R0:W1:Y:S02]  /*3b90*/  SHFL.BFLY P1, R14, R16, R17, R24 ;  /* 0x0c000011100e7389 */ /* 0x0000640000020018 */
[----:B01----:R-:W-:Y:S05]  /*3ba0*/  ENDCOLLECTIVE ;  /* 0x000000000000791b */ /* 0x003fea0003800000 */
.L_x_141:
[----:B------:R-:W-:Y:S02]  /*3bb0*/  IMAD.MOV.U32 R17, RZ, RZ, 0x4 ;  /* 0x00000004ff117424 */ /* 0x000fe400078e00ff */
[----:B------:R-:W-:-:S05]  /*3bc0*/  IMAD.MOV.U32 R10, RZ, RZ, R14 ;  /* 0x000000ffff0a7224 */ /* 0x000fca00078e000e */
[----:B------:R-:W-:-:S04]  /*3bd0*/  FMNMX R10, R9, R10, !PT ;  /* 0x0000000a090a7209 */ /* 0x000fc80007800000 */
[----:B------:R-:W-:-:S07]  /*3be0*/  MOV R16, R10 ;  /* 0x0000000a00107202 */ /* 0x000fce0000000f00 */
[----:B------:R-:W-:Y:S05]  /*3bf0*/  WARPSYNC.COLLECTIVE R15, `(.L_x_142) ;  /* 0x000000000f087348 */ /* 0x000fea0003c00000 */
[----:B------:R0:W1:Y:S02]  /*3c00*/  SHFL.BFLY P1, R14, R16, R17, R24 ;  /* 0x0c000011100e7389 */ /* 0x0000640000020018 */
[----:B01----:R-:W-:Y:S05]  /*3c10*/  ENDCOLLECTIVE ;  /* 0x000000000000791b */ /* 0x003fea0003800000 */
.L_x_142:
[----:B------:R-:W-:Y:S01]  /*3c20*/  HFMA2 R17, -RZ, RZ, 0, 1.1920928955078125e-07 ;  /* 0x00000002ff117431 */ /* 0x000fe200000001ff */
[----:B------:R-:W-:-:S04]  /*3c30*/  MOV R11, R14 ;  /* 0x0000000e000b7202 */ /* 0x000fc80000000f00 */
[----:B------:R-:W-:-:S05]  /*3c40*/  FMNMX R11, R10, R11, !PT ;  /* 0x0000000b0a0b7209 */ /* 0x000fca0007800000 */
[----:B------:R-:W-:-:S07]  /*3c50*/  IMAD.MOV.U32 R16, RZ, RZ, R11 ;  /* 0x000000ffff107224 */ /* 0x000fce00078e000b */
[----:B------:R-:W-:Y:S05]  /*3c60*/  WARPSYNC.COLLECTIVE R15, `(.L_x_143) ;  /* 0x000000000f087348 */ /* 0x000fea0003c00000 */
[----:B------:R0:W1:Y:S02]  /*3c70*/  SHFL.BFLY P1, R14, R16, R17, R24 ;  /* 0x0c000011100e7389 */ /* 0x0000640000020018 */
[----:B01----:R-:W-:Y:S05]  /*3c80*/  ENDCOLLECTIVE ;  /* 0x000000000000791b */ /* 0x003fea0003800000 */
.L_x_143:
[----:B------:R-:W-:Y:S02]  /*3c90*/  IMAD.MOV.U32 R17, RZ, RZ, 0x1 ;  /* 0x00000001ff117424 */ /* 0x000fe400078e00ff */
[----:B------:R-:W-:-:S05]  /*3ca0*/  IMAD.MOV.U32 R12, RZ, RZ, R14 ;  /* 0x000000ffff0c7224 */ /* 0x000fca00078e000e */
[----:B------:R-:W-:-:S04]  /*3cb0*/  FMNMX R12, R11, R12, !PT ;  /* 0x0000000c0b0c7209 */ /* 0x000fc80007800000 */
[----:B------:R-:W-:-:S07]  /*3cc0*/  MOV R16, R12 ;  /* 0x0000000c00107202 */ /* 0x000fce0000000f00 */
[----:B------:R-:W-:Y:S05]  /*3cd0*/  WARPSYNC.COLLECTIVE R15, `(.L_x_144) ;  /* 0x000000000f087348 */ /* 0x000fea0003c00000 */
[----:B------:R0:W1:Y:S02]  /*3ce0*/  SHFL.BFLY P1, R14, R16, R17, R24 ;  /* 0x0c000011100e7389 */ /* 0x0000640000020018 */
[----:B01----:R-:W-:Y:S05]  /*3cf0*/  ENDCOLLECTIVE ;  /* 0x000000000000791b */ /* 0x003fea0003800000 */
.L_x_144:
[----:B------:R-:W-:Y:S01]  /*3d00*/  MOV R13, R14 ;  /* 0x0000000e000d7202 */ /* 0x000fe20000000f00 */
[----:B------:R-:W-:Y:S06]  /*3d10*/  BRA `(.L_x_145) ;  /* 0xffffffe800147947 */ /* 0x000fec000383ffff */
.L_x_126:
[----:B------:R-:W-:Y:S02]  /*3d20*/  HFMA2 R17, -RZ, RZ, 0, 9.5367431640625e-07 ;  /* 0x00000010ff117431 */ /* 0x000fe400000001ff */
[----:B--2---:R-:W-:Y:S01]  /*3d30*/  IMAD.MOV.U32 R16, RZ, RZ, R9 ;  /* 0x000000ffff107224 */ /* 0x004fe200078e0009 */
[----:B------:R-:W-:Y:S01]  /*3d40*/  MOV R15, 0xffffffff ;  /* 0xffffffff000f7802 */ /* 0x000fe20000000f00 */
[----:B------:R-:W-:-:S07]  /*3d50*/  IMAD.MOV.U32 R24, RZ, RZ, 0x1f ;  /* 0x0000001fff187424 */ /* 0x000fce00078e00ff */
[----:B01----:R-:W-:Y:S05]  /*3d60*/  WARPSYNC.COLLECTIVE R15, `(.L_x_146) ;  /* 0x000000000f087348 */ /* 0x003fea0003c00000 */
[----:B------:R2:W3:Y:S02]  /*3d70*/  SHFL.BFLY P1, R14, R16, R17, R24 ;  /* 0x0c000011100e7389 */ /* 0x0004e40000020018 */
[----:B0123--:R-:W-:Y:S05]  /*3d80*/  ENDCOLLECTIVE ;  /* 0x000000000000791b */ /* 0x00ffea0003800000 */
.L_x_146:
[----:B------:R-:W-:Y:S02]  /*3d90*/  IMAD.MOV.U32 R17, RZ, RZ, 0x8 ;  /* 0x00000008ff117424 */ /* 0x000fe400078e00ff */
[----:B------:R-:W-:-:S04]  /*3da0*/  IMAD.MOV.U32 R8, RZ, RZ, R14 ;  /* 0x000000ffff087224 */ /* 0x000fc800078e000e */
[----:B------:R-:W-:-:S05]  /*3db0*/  FADD R8, R8, R9 ;  /* 0x0000000908087221 */ /* 0x000fca0000000000 */
[----:B------:R-:W-:-:S07]  /*3dc0*/  MOV R16, R8 ;  /* 0x0000000800107202 */ /* 0x000fce0000000f00 */
[----:B------:R-:W-:Y:S05]  /*3dd0*/  WARPSYNC.COLLECTIVE R15, `(.L_x_147) ;  /* 0x000000000f087348 */ /* 0x000fea0003c00000 */
[----:B------:R0:W1:Y:S02]  /*3de0*/  SHFL.BFLY P1, R14, R16, R17, R24 ;  /* 0x0c000011100e7389 */ /* 0x0000640000020018 */
[----:B01----:R-:W-:Y:S05]  /*3df0*/  ENDCOLLECTIVE ;  /* 0x000000000000791b */ /* 0x003fea0003800000 */
.L_x_147:
[----:B------:R-:W-:Y:S01]  /*3e00*/  HFMA2 R17, -RZ, RZ, 0, 2.384185791015625e-07 ;  /* 0x00000004ff117431 */ /* 0x000fe200000001ff */
[----:B------:R-:W-:-:S05]  /*3e10*/  MOV R11, R14 ;  /* 0x0000000e000b7202 */ /* 0x000fca0000000f00 */
[----:B------:R-:W-:-:S04]  /*3e20*/  FADD R11, R8, R11 ;  /* 0x0000000b080b7221 */ /* 0x000fc80000000000 */
[----:B------:R-:W-:-:S07]  /*3e30*/  IMAD.MOV.U32 R16, RZ, RZ, R11 ;  /* 0x000000ffff107224 */ /* 0x000fce00078e000b */
[----:B------:R-:W-:Y:S05]  /*3e40*/  WARPSYNC.COLLECTIVE R15, `(.L_x_148) ;  /* 0x000000000f087348 */ /* 0x000fea0003c00000 */
[----:B------:R0:W1:Y:S02]  /*3e50*/  SHFL.BFLY P1, R14, R16, R17, R24 ;  /* 0x0c000011100e7389 */ /* 0x0000640000020018 */
[----:B01----:R-:W-:Y:S05]  /*3e60*/  ENDCOLLECTIVE ;  /* 0x000000000000791b */ /* 0x003fea0003800000 */
.L_x_148:
[----:B------:R-:W-:Y:S02]  /*3e70*/  IMAD.MOV.U32 R17, RZ, RZ, 0x2 ;  /* 0x00000002ff117424 */ /* 0x000fe400078e00ff */
[----:B------:R-:W-:-:S04]  /*3e80*/  IMAD.MOV.U32 R10, RZ, RZ, R14 ;  /* 0x000000ffff0a7224 */ /* 0x000fc800078e000e */
[----:B------:R-:W-:-:S05]  /*3e90*/  FADD R10, R11, R10 ;  /* 0x0000000a0b0a7221 */ /* 0x000fca0000000000 */
[----:B------:R-:W-:-:S07]  /*3ea0*/  MOV R16, R10 ;  /* 0x0000000a00107202 */ /* 0x000fce0000000f00 */
[----:B------:R-:W-:Y:S05]  /*3eb0*/  WARPSYNC.COLLECTIVE R15, `(.L_x_149) ;  /* 0x000000000f087348 */ /* 0x000fea0003c00000 */
[----:B------:R0:W1:Y:S02]  /*3ec0*/  SHFL.BFLY P1, R14, R16, R17, R24 ;  /* 0x0c000011100e7389 */ /* 0x0000640000020018 */
[----:B01----:R-:W-:Y:S05]  /*3ed0*/  ENDCOLLECTIVE ;  /* 0x000000000000791b */ /* 0x003fea0003800000 */
.L_x_149:
[----:B------:R-:W-:Y:S01]  /*3ee0*/  HFMA2 R17, -RZ, RZ, 0, 5.9604644775390625e-08 ;  /* 0x00000001ff117431 */ /* 0x000fe200000001ff */
[----:B------:R-:W-:-:S05]  /*3ef0*/  MOV R13, R14 ;  /* 0x0000000e000d7202 */ /* 0x000fca0000000f00 */
[----:B------:R-:W-:-:S04]  /*3f00*/  FADD R13, R10, R13 ;  /* 0x0000000d0a0d7221 */ /* 0x000fc80000000000 */
[----:B------:R-:W-:-:S07]  /*3f10*/  IMAD.MOV.U32 R16, RZ, RZ, R13 ;  /* 0x000000ffff107224 */ /* 0x000fce00078e000d */
[----:B------:R-:W-:Y:S05]  /*3f20*/  WARPSYNC.COLLECTIVE R15, `(.L_x_150) ;  /* 0x000000000f087348 */ /* 0x000fea0003c00000 */
[----:B------:R0:W1:Y:S02]  /*3f30*/  SHFL.BFLY P1, R14, R16, R17, R24 ;  /* 0x0c000011100e7389 */ /* 0x0000640000020018 */
[----:B01----:R-:W-:Y:S05]  /*3f40*/  ENDCOLLECTIVE ;  /* 0x000000000000791b */ /* 0x003fea0003800000 */
.L_x_150:
[----:B------:R-:W-:Y:S05]  /*3f50*/  BRA `(.L_x_151) ;  /* 0xffffffe800907947 */ /* 0x000fea000383ffff */
        .weak           $__internal_2_$__cuda_sm20_rcp_rn_f32_slowpath
        .type           $__internal_2_$__cuda_sm20_rcp_rn_f32_slowpath,@function
        .size           $__internal_2_$__cuda_sm20_rcp_rn_f32_slowpath,($__internal_3_$__cuda_sm3x_div_rn_noftz_f32_slowpath - $__internal_2_$__cuda_sm20_rcp_rn_f32_slowpath)
$__internal_2_$__cuda_sm20_rcp_rn_f32_slowpath:
        /* <DEDUP_REMOVED lines=15> */
.L_x_153:
[----:B------:R-:W-:-:S05]  /*4050*/  VIADD R11, R10, 0xffffff03 ;  /* 0xffffff030a0b7836 */ /* 0x000fca0000000000 */
[----:B------:R-:W-:-:S13]  /*4060*/  ISETP.GT.U32.AND P1, PT, R11, 0x1, PT ;  /* 0x000000010b00780c */ /* 0x000fda0003f24070 */
[----:B------:R-:W-:Y:S05]  /*4070*/  @P1 BRA `(.L_x_155) ;  /* 0x0000000000781947 */ /* 0x000fea0003800000 */
[----:B------:R-:W-:Y:S02]  /*4080*/  LOP3.LUT R15, R6, 0x7fffff, RZ, 0xc0, !PT ;  /* 0x007fffff060f7812 */ /* 0x000fe400078ec0ff */
        /* <DEDUP_REMOVED lines=12> */
[----:B------:R-:W-:-:S03]  /*4150*/  LOP3.LUT R24, R25, R16, RZ, 0xc0, !PT ;  /* 0x0000001019187212 */ /* 0x000fc600078ec0ff */
        /* <DEDUP_REMOVED lines=9> */
[----:B------:R-:W-:Y:S01]  /*41f0*/  ISETP.GE.AND P1, PT, R11, RZ, PT ;  /* 0x000000ff0b00720c */ /* 0x000fe20003f26270 */
[----:B------:R-:W-:-:S05]  /*4200*/  VIADD R11, R10, 0xffffff04 ;  /* 0xffffff040a0b7836 */ /* 0x000fca0000000000 */
[----:B------:R-:W-:-:S07]  /*4210*/  SHF.R.U32.HI R11, RZ, R11, R16 ;  /* 0x0000000bff0b7219 */ /* 0x000fce0000011610 */
[----:B------:R-:W-:-:S05]  /*4220*/  @!P1 IADD3 R11, PT, PT, R11, 0x1, RZ ;  /* 0x000000010b0b9810 */ /* 0x000fca0007ffe0ff */
[----:B------:R-:W-:-:S05]  /*4230*/  @!P2 IMAD.SHL.U32 R11, R11, 0x2, RZ ;  /* 0x000000020b0ba824 */ /* 0x000fca00078e00ff */
[----:B------:R-:W-:Y:S01]  /*4240*/  LOP3.LUT R11, R11, 0x80000000, R6, 0xf8, !PT ;  /* 0x800000000b0b7812 */ /* 0x000fe200078ef806 */
[----:B------:R-:W-:Y:S06]  /*4250*/  BRA `(.L_x_154) ;  /* 0x0000000000047947 */ /* 0x000fec0003800000 */
.L_x_155:
[----:B------:R0:W1:Y:S02]  /*4260*/  MUFU.RCP R11, R6 ;  /* 0x00000006000b7308 */ /* 0x0000640000001000 */
.L_x_154:
[----:B------:R-:W-:Y:S05]  /*4270*/  BSYNC.RECONVERGENT B2 ;  /* 0x0000000000027941 */ /* 0x000fea0003800200 */
.L_x_152:
[----:B01----:R-:W-:Y:S01]  /*4280*/  MOV R6, R11 ;  /* 0x0000000b00067202 */ /* 0x003fe20000000f00 */
[----:B------:R-:W-:Y:S02]  /*4290*/  HFMA2 R11, -RZ, RZ, 0, 0 ;  /* 0x00000000ff0b7431 */ /* 0x000fe400000001ff */
[----:B------:R-:W-:-:S04]  /*42a0*/  IMAD.MOV.U32 R10, RZ, RZ, R14 ;  /* 0x000000ffff0a7224 */ /* 0x000fc800078e000e */
[----:B------:R-:W-:Y:S05]  /*42b0*/  RET.REL.NODEC R10 `(_Z36attention_fwd_kernel_rope_fused_bf16ILi64EEvPK13__nv_bfloat16S2_S2_PS0_iiiiiff) ;  /* 0xffffffbc0a507950 */ /* 0x000fea0003c3ffff */
        .weak           $__internal_3_$__cuda_sm3x_div_rn_noftz_f32_slowpath
        .type           $__internal_3_$__cuda_sm3x_div_rn_noftz_f32_slowpath,@function
        .size           $__internal_3_$__cuda_sm3x_div_rn_noftz_f32_slowpath,(.L_x_238 - $__internal_3_$__cuda_sm3x_div_rn_noftz_f32_slowpath)
$__internal_3_$__cuda_sm3x_div_rn_noftz_f32_slowpath:
[--C-:B------:R-:W-:Y:S01]  /*42c0*/  SHF.R.U32.HI R10, RZ, 0x17, R19.reuse ;  /* 0x00000017ff0a7819 */ /* 0x100fe20000011613 */
[----:B------:R-:W-:Y:S01]  /*42d0*/  BSSY.RECONVERGENT B1, `(.L_x_156) ;  /* 0x0000063000017945 */ /* 0x000fe20003800200 */
[----:B------:R-:W-:Y:S01]  /*42e0*/  SHF.R.U32.HI R17, RZ, 0x17, R6 ;  /* 0x00000017ff117819 */ /* 0x000fe20000011606 */
[----:B------:R-:W-:Y:S01]  /*42f0*/  IMAD.MOV.U32 R15, RZ, RZ, R19 ;  /* 0x000000ffff0f7224 */ /* 0x000fe200078e0013 */
[----:B------:R-:W-:Y:S02]  /*4300*/  LOP3.LUT R10, R10, 0xff, RZ, 0xc0, !PT ;  /* 0x000000ff0a0a7812 */ /* 0x000fe400078ec0ff */
[----:B------:R-:W-:-:S03]  /*4310*/  LOP3.LUT R17, R17, 0xff, RZ, 0xc0, !PT ;  /* 0x000000ff11117812 */ /* 0x000fc600078ec0ff */
[----:B------:R-:W-:Y:S01]  /*4320*/  VIADD R23, R10, 0xffffffff ;  /* 0xffffffff0a177836 */ /* 0x000fe20000000000 */
[----:B------:R-:W-:-:S04]  /*4330*/  IADD3 R16, PT, PT, R17, -0x1, RZ ;  /* 0xffffffff11107810 */ /* 0x000fc80007ffe0ff */
[----:B------:R-:W-:-:S04]  /*4340*/  ISETP.GT.U32.AND P1, PT, R23, 0xfd, PT ;  /* 0x000000fd1700780c */ /* 0x000fc80003f24070 */
[----:B------:R-:W-:-:S13]  /*4350*/  ISETP.GT.U32.OR P1, PT, R16, 0xfd, P1 ;  /* 0x000000fd1000780c */ /* 0x000fda0000f24470 */
[----:B------:R-:W-:Y:S01]  /*4360*/  @!P1 MOV R11, RZ ;  /* 0x000000ff000b9202 */ /* 0x000fe20000000f00 */
        /* <DEDUP_REMOVED lines=19> */
[----:B------:R-:W-:Y:S01]  /*44a0*/  @P1 IMAD.MOV.U32 R11, RZ, RZ, RZ ;  /* 0x000000ffff0b1224 */ /* 0x000fe200078e00ff */
[----:B------:R-:W-:Y:S01]  /*44b0*/  @!P1 MOV R11, 0xffffffc0 ;  /* 0xffffffc0000b9802 */ /* 0x000fe20000000f00 */
[----:B------:R-:W-:Y:S01]  /*44c0*/  @!P1 FFMA R6, R6, 1.84467440737095516160e+19, RZ ;  /* 0x5f80000006069823 */ /* 0x000fe200000000ff */
[----:B------:R-:W-:-:S03]  /*44d0*/  @!P2 FFMA R15, R19, 1.84467440737095516160e+19, RZ ;  /* 0x5f800000130fa823 */ /* 0x000fc600000000ff */
[----:B------:R-:W-:-:S07]  /*44e0*/  @!P2 VIADD R11, R11, 0x40 ;  /* 0x000000400b0ba836 */ /* 0x000fce0000000000 */
.L_x_157:
[----:B------:R-:W-:Y:S01]  /*44f0*/  LEA R16, R10, 0xc0800000, 0x17 ;  /* 0xc08000000a107811 */ /* 0x000fe200078eb8ff */
[----:B------:R-:W-:Y:S01]  /*4500*/  VIADD R17, R17, 0xffffff81 ;  /* 0xffffff8111117836 */ /* 0x000fe20000000000 */
[----:B------:R-:W-:Y:S02]  /*4510*/  BSSY.RECONVERGENT B2, `(.L_x_162) ;  /* 0x0000035000027945 */ /* 0x000fe40003800200 */
[----:B------:R-:W-:Y:S01]  /*4520*/  IADD3 R24, PT, PT, -R16, R15, RZ ;  /* 0x0000000f10187210 */ /* 0x000fe20007ffe1ff */
[----:B------:R-:W-:-:S03]  /*4530*/  IMAD R6, R17, -0x800000, R6 ;  /* 0xff80000011067824 */ /* 0x000fc600078e0206 */
[----:B------:R0:W1:Y:S01]  /*4540*/  MUFU.RCP R16, R24 ;  /* 0x0000001800107308 */ /* 0x0000620000001000 */
[----:B------:R-:W-:Y:S01]  /*4550*/  FADD.FTZ R15, -R24, -RZ ;  /* 0x800000ff180f7221 */ /* 0x000fe20000010100 */
[----:B0-----:R-:W-:-:S04]  /*4560*/  IADD3 R24, PT, PT, R17, 0x7f, -R10 ;  /* 0x0000007f11187810 */ /* 0x001fc80007ffe80a */
[----:B------:R-:W-:Y:S01]  /*4570*/  IADD3 R24, PT, PT, R24, R11, RZ ;  /* 0x0000000b18187210 */ /* 0x000fe20007ffe0ff */
[----:B-1----:R-:W-:-:S04]  /*4580*/  FFMA R23, R16, R15, 1 ;  /* 0x3f80000010177423 */ /* 0x002fc8000000000f */
[----:B------:R-:W-:-:S04]  /*4590*/  FFMA R16, R16, R23, R16 ;  /* 0x0000001710107223 */ /* 0x000fc80000000010 */
[----:B------:R-:W-:-:S04]  /*45a0*/  FFMA R23, R6, R16, RZ ;  /* 0x0000001006177223 */ /* 0x000fc800000000ff */
[----:B------:R-:W-:-:S04]  /*45b0*/  FFMA R25, R15, R23, R6 ;  /* 0x000000170f197223 */ /* 0x000fc80000000006 */
[----:B------:R-:W-:-:S04]  /*45c0*/  FFMA R23, R16, R25, R23 ;  /* 0x0000001910177223 */ /* 0x000fc80000000017 */
[----:B------:R-:W-:-:S04]  /*45d0*/  FFMA R6, R15, R23, R6 ;  /* 0x000000170f067223 */ /* 0x000fc80000000006 */
[----:B------:R-:W-:-:S05]  /*45e0*/  FFMA R15, R16, R6, R23 ;  /* 0x00000006100f7223 */ /* 0x000fca0000000017 */
[----:B------:R-:W-:-:S04]  /*45f0*/  SHF.R.U32.HI R10, RZ, 0x17, R15 ;  /* 0x00000017ff0a7819 */ /* 0x000fc8000001160f */
[----:B------:R-:W-:-:S05]  /*4600*/  LOP3.LUT R10, R10, 0xff, RZ, 0xc0, !PT ;  /* 0x000000ff0a0a7812 */ /* 0x000fca00078ec0ff */
[----:B------:R-:W-:-:S05]  /*4610*/  IMAD.IADD R10, R10, 0x1, R24 ;  /* 0x000000010a0a7824 */ /* 0x000fca00078e0218 */
[----:B------:R-:W-:-:S04]  /*4620*/  IADD3 R11, PT, PT, R10, -0x1, RZ ;  /* 0xffffffff0a0b7810 */ /* 0x000fc80007ffe0ff */
        /* <DEDUP_REMOVED lines=15> */
[C---:B------:R-:W-:Y:S01]  /*4720*/  VIADD R16, R10.reuse, 0x20 ;  /* 0x000000200a107836 */ /* 0x040fe20000000000 */
[----:B------:R-:W-:Y:S02]  /*4730*/  LOP3.LUT R17, R17, 0x800000, RZ, 0xfc, !PT ;  /* 0x0080000011117812 */ /* 0x000fe400078efcff */
[----:B------:R-:W-:-:S02]  /*4740*/  IADD3 R10, PT, PT, -R10, RZ, RZ ;  /* 0x000000ff0a0a7210 */ /* 0x000fc40007ffe1ff */
[----:B------:R-:W-:Y:S02]  /*4750*/  SHF.L.U32 R16, R17, R16, RZ ;  /* 0x0000001011107219 */ /* 0x000fe400000006ff */
[----:B------:R-:W-:Y:S02]  /*4760*/  FSETP.NEU.FTZ.AND P1, PT, R11, R6, PT ;  /* 0x000000060b00720b */ /* 0x000fe40003f3d000 */
[----:B------:R-:W-:Y:S02]  /*4770*/  SEL R6, R10, RZ, P3 ;  /* 0x000000ff0a067207 */ /* 0x000fe40001800000 */
[----:B------:R-:W-:Y:S02]  /*4780*/  ISETP.NE.AND P2, PT, R16, RZ, P2 ;  /* 0x000000ff1000720c */ /* 0x000fe40001745270 */
[----:B------:R-:W-:Y:S02]  /*4790*/  SHF.R.U32.HI R6, RZ, R6, R17 ;  /* 0x00000006ff067219 */ /* 0x000fe40000011611 */
[----:B------:R-:W-:-:S02]  /*47a0*/  PLOP3.LUT P1, PT, P1, P2, PT, 0xf8, 0x8f ;  /* 0x00000000008f781c */ /* 0x000fc40000f25f70 */
[----:B------:R-:W-:Y:S02]  /*47b0*/  SHF.R.U32.HI R11, RZ, 0x1, R6 ;  /* 0x00000001ff0b7819 */ /* 0x000fe40000011606 */
[----:B------:R-:W-:-:S04]  /*47c0*/  SEL R10, RZ, 0x1, !P1 ;  /* 0x00000001ff0a7807 */ /* 0x000fc80004800000 */
[----:B------:R-:W-:-:S04]  /*47d0*/  LOP3.LUT R17, R10, 0x1, R11, 0xf8, !PT ;  /* 0x000000010a117812 */ /* 0x000fc800078ef80b */
[----:B------:R-:W-:-:S05]  /*47e0*/  LOP3.LUT R6, R17, R6, RZ, 0xc0, !PT ;  /* 0x0000000611067212 */ /* 0x000fca00078ec0ff */
[----:B------:R-:W-:-:S05]  /*47f0*/  IMAD.IADD R6, R11, 0x1, R6 ;  /* 0x000000010b067824 */ /* 0x000fca00078e0206 */
[----:B------:R-:W-:Y:S01]  /*4800*/  LOP3.LUT R15, R6, R15, RZ, 0xfc, !PT ;  /* 0x0000000f060f7212 */ /* 0x000fe200078efcff */
[----:B------:R-:W-:Y:S06]  /*4810*/  BRA `(.L_x_165) ;  /* 0x0000000000107947 */ /* 0x000fec0003800000 */
.L_x_164:
[----:B------:R-:W-:-:S04]  /*4820*/  LOP3.LUT R15, R15, 0x80000000, RZ, 0xc0, !PT ;  /* 0x800000000f0f7812 */ /* 0x000fc800078ec0ff */
[----:B------:R-:W-:Y:S01]  /*4830*/  LOP3.LUT R15, R15, 0x7f800000, RZ, 0xfc, !PT ;  /* 0x7f8000000f0f7812 */ /* 0x000fe200078efcff */
[----:B------:R-:W-:Y:S06]  /*4840*/  BRA `(.L_x_165) ;  /* 0x0000000000047947 */ /* 0x000fec0003800000 */
.L_x_163:
[----:B------:R-:W-:-:S07]  /*4850*/  LEA R15, R24, R15, 0x17 ;  /* 0x0000000f180f7211 */ /* 0x000fce00078eb8ff */
.L_x_165:
[----:B------:R-:W-:Y:S05]  /*4860*/  BSYNC.RECONVERGENT B2 ;  /* 0x0000000000027941 */ /* 0x000fea0003800200 */
.L_x_162:
[----:B------:R-:W-:Y:S05]  /*4870*/  BRA `(.L_x_166) ;  /* 0x0000000000207947 */ /* 0x000fea0003800000 */
.L_x_161:
[----:B------:R-:W-:-:S04]  /*4880*/  LOP3.LUT R15, R15, 0x80000000, R6, 0x48, !PT ;  /* 0x800000000f0f7812 */ /* 0x000fc800078e4806 */
[----:B------:R-:W-:Y:S01]  /*4890*/  LOP3.LUT R15, R15, 0x7f800000, RZ, 0xfc, !PT ;  /* 0x7f8000000f0f7812 */ /* 0x000fe200078efcff */
[----:B------:R-:W-:Y:S06]  /*48a0*/  BRA `(.L_x_166) ;  /* 0x0000000000147947 */ /* 0x000fec0003800000 */
.L_x_160:
[----:B------:R-:W-:Y:S01]  /*48b0*/  LOP3.LUT R15, R15, 0x80000000, R6, 0x48, !PT ;  /* 0x800000000f0f7812 */ /* 0x000fe200078e4806 */
[----:B------:R-:W-:Y:S06]  /*48c0*/  BRA `(.L_x_166) ;  /* 0x00000000000c7947 */ /* 0x000fec0003800000 */
.L_x_159:
[----:B------:R-:W0:Y:S01]  /*48d0*/  MUFU.RSQ R15, -QNAN ;  /* 0xffc00000000f7908 */ /* 0x000e220000001400 */
[----:B------:R-:W-:Y:S05]  /*48e0*/  BRA `(.L_x_166) ;  /* 0x0000000000047947 */ /* 0x000fea0003800000 */
.L_x_158:
[----:B------:R-:W-:-:S07]  /*48f0*/  FADD.FTZ R15, R6, R19 ;  /* 0x00000013060f7221 */ /* 0x000fce0000010000 */
.L_x_166:
[----:B------:R-:W-:Y:S05]  /*4900*/  BSYNC.RECONVERGENT B1 ;  /* 0x0000000000017941 */ /* 0x000fea0003800200 */
.L_x_156:
[----:B------:R-:W-:Y:S02]  /*4910*/  HFMA2 R11, -RZ, RZ, 0, 0 ;  /* 0x00000000ff0b7431 */ /* 0x000fe400000001ff */
[----:B------:R-:W-:-:S04]  /*4920*/  IMAD.MOV.U32 R10, RZ, RZ, R14 ;  /* 0x000000ffff0a7224 */ /* 0x000fc800078e000e */
[----:B0-----:R-:W-:Y:S05]  /*4930*/  RET.REL.NODEC R10 `(_Z36attention_fwd_kernel_rope_fused_bf16ILi64EEvPK13__nv_bfloat16S2_S2_PS0_iiiiiff) ;  /* 0xffffffb40ab07950 */ /* 0x001fea0003c3ffff */
.L_x_167:
        /* <DEDUP_REMOVED lines=12> */
.L_x_238:


//--------------------- .text._Z25attention_fwd_kernel_bf16ILi64EEvPK13__nv_bfloat16S2_S2_PS0_iiiiif --------------------------
	.section	.text._Z25attention_fwd_kernel_bf16ILi64EEvPK13__nv_bfloat16S2_S2_PS0_iiiiif,"ax",@progbits
	.align	128
        .global         _Z25attention_fwd_kernel_bf16ILi64EEvPK13__nv_bfloat16S2_S2_PS0_iiiiif
        .type           _Z25attention_fwd_kernel_bf16ILi64EEvPK13__nv_bfloat16S2_S2_PS0_iiiiif,@function
        .size           _Z25attention_fwd_kernel_bf16ILi64EEvPK13__nv_bfloat16S2_S2_PS0_iiiiif,(.L_x_239 - _Z25attention_fwd_kernel_bf16ILi64EEvPK13__nv_bfloat16S2_S2_PS0_iiiiif)
        .other          _Z25attention_fwd_kernel_bf16ILi64EEvPK13__nv_bfloat16S2_S2_PS0_iiiiif,@"STO_CUDA_ENTRY STV_DEFAULT"
_Z25attention_fwd_kernel_bf16ILi64EEvPK13__nv_bfloat16S2_S2_PS0_iiiiif:
.text._Z25attention_fwd_kernel_bf16ILi64EEvPK13__nv_bfloat16S2_S2_PS0_iiiiif:
[----:B------:R-:W-:Y:S08]  /*0000*/  LDC R1, c[0x0][0x37c] ;  /* 0x0000df00ff017b82 */ /* 0x000ff00000000800 */
[----:B------:R-:W0:Y:S01]  /*0010*/  S2UR UR4, SR_CTAID.X ;  /* 0x00000000000479c3 */ /* 0x000e220000002500 */
[----:B------:R-:W0:Y:S02]  /*0020*/  LDCU UR5, c[0x0][0x3a8] ;  /* 0x00007500ff0577ac */ /* 0x000e240008000800 */
[----:B0-----:R-:W-:-:S06]  /*0030*/  UISETP.GE.AND UP0, UPT, UR4, UR5, UPT ;  /* 0x000000050400728c */ /* 0x001fcc000bf06270 */
[----:B------:R-:W-:-:S13]  /*0040*/  PLOP3.LUT P0, PT, PT, PT, UP0, 0x80, 0x8 ;  /* 0x000000000008781c */ /* 0x000fda0003f0f008 */
[----:B------:R-:W-:Y:S05]  /*0050*/  @P0 EXIT ;  /* 0x000000000000094d */ /* 0x000fea0003800000 */
[----:B------:R-:W0:Y:S01]  /*0060*/  LDCU UR6, c[0x0][0x3b0] ;  /* 0x00007600ff0677ac */ /* 0x000e220008000800 */
[----:B------:R-:W1:Y:S01]  /*0070*/  S2UR UR7, SR_CTAID.Y ;  /* 0x00000000000779c3 */ /* 0x000e620000002600 */
[----:B------:R-:W2:Y:S01]  /*0080*/  S2R R0, SR_TID.X ;  /* 0x0000000000007919 */ /* 0x000ea20000002100 */
[----:B------:R-:W-:Y:S01]  /*0090*/  IMAD.MOV.U32 R2, RZ, RZ, RZ ;  /* 0x000000ffff027224 */ /* 0x000fe200078e00ff */
[----:B------:R-:W3:Y:S01]  /*00a0*/  LDCU UR8, c[0x0][0x3ac] ;  /* 0x00007580ff0877ac */ /* 0x000ee20008000800 */
[----:B------:R-:W4:Y:S01]  /*00b0*/  LDCU.64 UR12, c[0x0][0x358] ;  /* 0x00006b00ff0c77ac */ /* 0x000f220008000a00 */
[----:B0-----:R-:W-:Y:S01]  /*00c0*/  MOV R11, UR6 ;  /* 0x00000006000b7c02 */ /* 0x001fe20008000f00 */
[----:B---3--:R-:W-:-:S03]  /*00d0*/  UISETP.GE.AND UP0, UPT, UR8, 0x1, UPT ;  /* 0x000000010800788c */ /* 0x008fc6000bf06270 */
[C---:B------:R-:W-:Y:S01]  /*00e0*/  R2UR UR6, R11.reuse ;  /* 0x000000000b0672ca */ /* 0x040fe200000e0000 */
[----:B------:R-:W-:Y:S01]  /*00f0*/  IMAD R3, R11, UR8, RZ ;  /* 0x000000080b037c24 */ /* 0x000fe2000f8e02ff */
[----:B-1----:R-:W-:-:S03]  /*0100*/  UIMAD UR4, UR7, UR5, UR4 ;  /* 0x00000005070472a4 */ /* 0x002fc6000f8e0204 */
[----:B------:R-:W-:-:S08]  /*0110*/  IMAD R3, R3, UR7, RZ ;  /* 0x0000000703037c24 */ /* 0x000fd0000f8e02ff */
[----:B------:R-:W-:Y:S01]  /*0120*/  UIMAD UR6, UR4, UR6, URZ ;  /* 0x00000006040672a4 */ /* 0x000fe2000f8e02ff */
[----:B--2-4-:R-:W-:Y:S11]  /*0130*/  BRA.U !UP0, `(.L_x_168) ;  /* 0x0000003108247547 */ /* 0x014ff6000b800000 */
[----:B------:R-:W-:Y:S01]  /*0140*/  HFMA2 R2, -RZ, RZ, 0, 0 ;  /* 0x00000000ff027431 */ /* 0x000fe200000001ff */
[----:B------:R-:W-:Y:S01]  /*0150*/  IADD3 R4, PT, PT, R11, -0x1, RZ ;  /* 0xffffffff0b047810 */ /* 0x000fe20007ffe0ff */
[----:B------:R-:W-:Y:S01]  /*0160*/  IMAD.MOV.U32 R7, RZ, RZ, -0x800000 ;  /* 0xff800000ff077424 */ /* 0x000fe200078e00ff */
[----:B------:R-:W-:Y:S01]  /*0170*/  LOP3.LUT R5, R0, 0x1f, RZ, 0xc0, !PT ;  /* 0x0000001f00057812 */ /* 0x000fe200078ec0ff */
[----:B------:R-:W0:Y:S01]  /*0180*/  LDCU UR16, c[0x0][0x360] ;  /* 0x00006c00ff1077ac */ /* 0x000e220008000800 */
[----:B------:R-:W-:Y:S01]  /*0190*/  UMOV UR4, URZ ;  /* 0x000000ff00047c82 */ /* 0x000fe20008000000 */
[----:B------:R-:W-:-:S05]  /*01a0*/  UMOV UR5, URZ ;  /* 0x000000ff00057c82 */ /* 0x000fca0008000000 */
.L_x_207:
[----:B------:R-:W1:Y:S01]  /*01b0*/  LDCU UR7, c[0x0][0x3ac] ;  /* 0x00007580ff0777ac */ /* 0x000e620008000800 */
[----:B------:R-:W-:Y:S01]  /*01c0*/  BSSY.RECONVERGENT B0, `(.L_x_169) ;  /* 0x0000180000007945 */ /* 0x000fe20003800200 */
[----:B------:R-:W-:Y:S01]  /*01d0*/  UIADD3 UR8, UPT, UPT, UR5, 0x40, URZ ;  /* 0x0000004005087890 */ /* 0x000fe2000fffe0ff */
[----:B------:R-:W2:Y:S01]  /*01e0*/  LDCU UR14, c[0x0][0x3b4] ;  /* 0x00007680ff0e77ac */ /* 0x000ea20008000800 */
[----:B------:R-:W3:Y:S02]  /*01f0*/  LDCU UR15, c[0x0][0x3b4] ;  /* 0x00007680ff0f77ac */ /* 0x000ee40008000800 */
[----:B-1----:R-:W-:-:S04]  /*0200*/  UISETP.LT.AND UP0, UPT, UR8, UR7, UPT ;  /* 0x000000070800728c */ /* 0x002fc8000bf01270 */
[----:B------:R-:W-:-:S04]  /*0210*/  USEL UR7, UR8, UR7, UP0 ;  /* 0x0000000708077287 */ /* 0x000fc80008000000 */
[----:B------:R-:W-:Y:S02]  /*0220*/  UIADD3 UR17, UPT, UPT, UR7, -UR5, URZ ;  /* 0x8000000507117290 */ /* 0x000fe4000fffe0ff */
[----:B------:R-:W-:-:S04]  /*0230*/  ULOP3.LUT UR9, UR7, 0xf, URZ, 0xc0, !UPT ;  /* 0x0000000f07097892 */ /* 0x000fc8000f8ec0ff */
[----:B------:R-:W-:-:S13]  /*0240*/  ISETP.GE.AND P0, PT, R0, UR17, PT ;  /* 0x0000001100007c0c */ /* 0x000fda000bf06270 */
[----:B0-23--:R-:W-:Y:S05]  /*0250*/  @P0 BRA `(.L_x_170) ;  /* 0x0000001400d80947 */ /* 0x00dfea0003800000 */
[----:B------:R-:W1:Y:S02]  /*0260*/  LDCU UR10, c[0x0][0x3b0] ;  /* 0x00007600ff0a77ac */ /* 0x000e640008000800 */
[----:B-1----:R-:W-:-:S04]  /*0270*/  ULOP3.LUT UR7, UR10, 0x1, URZ, 0xc0, !UPT ;  /* 0x000000010a077892 */ /* 0x002fc8000f8ec0ff */
[----:B------:R-:W-:-:S09]  /*0280*/  UISETP.NE.U32.AND UP0, UPT, UR7, 0x1, UPT ;  /* 0x000000010700788c */ /* 0x000fd2000bf05070 */
[----:B------:R-:W-:Y:S05]  /*0290*/  BRA.U !UP0, `(.L_x_171) ;  /* 0x0000000908347547 */ /* 0x000fea000b800000 */
[----:B------:R-:W-:-:S09]  /*02a0*/  UISETP.GT.AND UP0, UPT, UR10, URZ, UPT ;  /* 0x000000ff0a00728c */ /* 0x000fd2000bf04270 */
[----:B------:R-:W-:Y:S05]  /*02b0*/  BRA.U UP0, `(.L_x_172) ;  /* 0x0000000100347547 */ /* 0x000fea000b800000 */
[----:B------:R-:W1:Y:S01]  /*02c0*/  S2R R9, SR_CgaCtaId ;  /* 0x0000000000097919 */ /* 0x000e620000008800 */
[----:B------:R-:W-:Y:S01]  /*02d0*/  MOV R8, 0x400 ;  /* 0x0000040000087802 */ /* 0x000fe20000000f00 */
[----:B------:R-:W-:Y:S01]  /*02e0*/  BSSY.RECONVERGENT B1, `(.L_x_173) ;  /* 0x0000009000017945 */ /* 0x000fe20003800200 */
[----:B------:R-:W-:Y:S02]  /*02f0*/  IMAD.MOV.U32 R6, RZ, RZ, R0 ;  /* 0x000000ffff067224 */ /* 0x000fe400078e0000 */
[----:B-1----:R-:W-:-:S07]  /*0300*/  LEA R9, R9, R8, 0x18 ;  /* 0x0000000809097211 */ /* 0x002fce00078ec0ff */
.L_x_174:
[----:B------:R-:W-:Y:S01]  /*0310*/  FMUL R11, RZ, UR14 ;  /* 0x0000000eff0b7c20 */ /* 0x000fe20008400000 */
[C---:B------:R-:W-:Y:S01]  /*0320*/  LEA R8, R6.reuse, R9, 0x2 ;  /* 0x0000000906087211 */ /* 0x040fe200078e10ff */
[----:B0-----:R-:W-:-:S04]  /*0330*/  VIADD R6, R6, UR16 ;  /* 0x0000001006067c36 */ /* 0x001fc80008000000 */
[----:B------:R1:W-:Y:S01]  /*0340*/  STS [R8], R11 ;  /* 0x0000000b08007388 */ /* 0x0003e20000000800 */
[----:B------:R-:W-:-:S13]  /*0350*/  ISETP.GE.AND P0, PT, R6, UR17, PT ;  /* 0x0000001106007c0c */ /* 0x000fda000bf06270 */
[----:B-1----:R-:W-:Y:S05]  /*0360*/  @!P0 BRA `(.L_x_174) ;  /* 0xfffffffc00e88947 */ /* 0x002fea000383ffff */
[----:B------:R-:W-:Y:S05]  /*0370*/  BSYNC.RECONVERGENT B1 ;  /* 0x0000000000017941 */ /* 0x000fea0003800200 */
.L_x_173:
[----:B------:R-:W-:Y:S05]  /*0380*/  BRA `(.L_x_170) ;  /* 0x00000014008c7947 */ /* 0x000fea0003800000 */
.L_x_172:
[----:B------:R-:W-:Y:S01]  /*0390*/  BSSY.RECONVERGENT B1, `(.L_x_175) ;  /* 0x000007c000017945 */ /* 0x000fe20003800200 */
[----:B------:R-:W-:-:S07]  /*03a0*/  MOV R16, R0 ;  /* 0x0000000000107202 */ /* 0x000fce0000000f00 */
.L_x_179:
[----:B------:R-:W1:Y:S01]  /*03b0*/  LDCU UR7, c[0x0][0x3b0] ;  /* 0x00007600ff0777ac */ /* 0x000e620008000800 */
[----:B------:R-:W-:Y:S01]  /*03c0*/  ISETP.GE.U32.AND P0, PT, R4, 0x6, PT ;  /* 0x000000060400780c */ /* 0x000fe20003f06070 */
[----:B------:R-:W-:Y:S02]  /*03d0*/  VIADD R18, R16, UR5 ;  /* 0x0000000510127c36 */ /* 0x000fe40008000000 */
[----:B------:R-:W-:Y:S02]  /*03e0*/  HFMA2 R21, -RZ, RZ, 0, 0 ;  /* 0x00000000ff157431 */ /* 0x000fe400000001ff */
[----:B------:R-:W-:Y:S02]  /*03f0*/  IMAD.MOV.U32 R19, RZ, RZ, RZ ;  /* 0x000000ffff137224 */ /* 0x000fe400078e00ff */
[----:B-1----:R-:W-:-:S06]  /*0400*/  IMAD R18, R18, UR7, R3 ;  /* 0x0000000712127c24 */ /* 0x002fcc000f8e0203 */
[----:B------:R-:W-:Y:S05]  /*0410*/  @!P0 BRA `(.L_x_176) ;  /* 0x0000000000ec8947 */ /* 0x000fea0003800000 */
[----:B------:R-:W1:Y:S01]  /*0420*/  LDC.64 R8, c[0x0][0x380] ;  /* 0x0000e000ff087b82 */ /* 0x000e620000000a00 */
[----:B------:R-:W-:Y:S01]  /*0430*/  MOV R21, RZ ;  /* 0x000000ff00157202 */ /* 0x000fe20000000f00 */
[----:B------:R-:W-:Y:S01]  /*0440*/  IMAD.MOV.U32 R19, RZ, RZ, RZ ;  /* 0x000000ffff137224 */ /* 0x000fe200078e00ff */
[----:B------:R-:W-:-:S05]  /*0450*/  MOV R6, RZ ;  /* 0x000000ff00067202 */ /* 0x000fca0000000f00 */
[----:B------:R-:W2:Y:S02]  /*0460*/  LDC.64 R10, c[0x0][0x388] ;  /* 0x0000e200ff0a7b82 */ /* 0x000ea40000000a00 */
.L_x_177:
[----:B------:R-:W-:Y:S01]  /*0470*/  VIADD R13, R19, UR6 ;  /* 0x00000006130d7c36 */ /* 0x000fe20008000000 */
[----:B------:R-:W-:-:S03]  /*0480*/  IADD3 R15, PT, PT, R18, R19, RZ ;  /* 0x00000013120f7210 */ /* 0x000fc60007ffe0ff */
[----:B-1----:R-:W-:-:S04]  /*0490*/  IMAD.WIDE R12, R13, 0x2, R8 ;  /* 0x000000020d0c7825 */ /* 0x002fc800078e0208 */
[----:B--2---:R-:W-:Y:S01]  /*04a0*/  IMAD.WIDE R14, R15, 0x2, R10 ;  /* 0x000000020f0e7825 */ /* 0x004fe200078e020a */
[----:B------:R-:W2:Y:S04]  /*04b0*/  LDG.E.CONSTANT R26, desc[UR12][R12.64] ;  /* 0x0000000c0c1a7981 */ /* 0x000ea8000c1e9900 */
[----:B------:R-:W3:Y:S04]  /*04c0*/  LDG.E.CONSTANT R25, desc[UR12][R14.64] ;  /* 0x0000000c0e197981 */ /* 0x000ee8000c1e9900 */
[----:B------:R-:W4:Y:S04]  /*04d0*/  LDG.E.CONSTANT R24, desc[UR12][R12.64+0x4] ;  /* 0x0000040c0c187981 */ /* 0x000f28000c1e9900 */
[----:B------:R-:W5:Y:S04]  /*04e0*/  LDG.E.CONSTANT R23, desc[UR12][R14.64+0x4] ;  /* 0x0000040c0e177981 */ /* 0x000f68000c1e9900 */
[----:B------:R-:W4:Y:S04]  /*04f0*/  LDG.E.CONSTANT R22, desc[UR12][R12.64+0xc] ;  /* 0x00000c0c0c167981 */ /* 0x000f28000c1e9900 */
[----:B------:R-:W4:Y:S01]  /*0500*/  LDG.E.CONSTANT R27, desc[UR12][R14.64+0xc] ;  /* 0x00000c0c0e1b7981 */ /* 0x000f22000c1e9900 */
[----:B--2---:R-:W-:-:S02]  /*0510*/  PRMT R17, R26, 0x7632, R17 ;  /* 0x000076321a117816 */ /* 0x004fc40000000011 */
[----:B---3--:R-:W-:-:S03]  /*0520*/  PRMT R20, R25, 0x7632, R20 ;  /* 0x0000763219147816 */ /* 0x008fc60000000014 */
[----:B------:R-:W-:Y:S01]  /*0530*/  IMAD.U32 R17, R17, 0x10000, RZ ;  /* 0x0001000011117824 */ /* 0x000fe200078e00ff */
[----:B------:R-:W-:-:S05]  /*0540*/  SHF.L.U32 R20, R20, 0x10, RZ ;  /* 0x0000001014147819 */ /* 0x000fca00000006ff */
[----:B------:R-:W-:Y:S02]  /*0550*/  FMUL R28, R17, R20 ;  /* 0x00000014111c7220 */ /* 0x000fe40000400000 */
[----:B------:R-:W2:Y:S04]  /*0560*/  LDG.E.CONSTANT R17, desc[UR12][R12.64+0x8] ;  /* 0x0000080c0c117981 */ /* 0x000ea8000c1e9900 */
[----:B------:R1:W3:Y:S01]  /*0570*/  LDG.E.CONSTANT R20, desc[UR12][R14.64+0x8] ;  /* 0x0000080c0e147981 */ /* 0x0002e2000c1e9900 */
[----:B------:R-:W-:Y:S01]  /*0580*/  SHF.L.U32 R25, R25, 0x10, RZ ;  /* 0x0000001019197819 */ /* 0x000fe200000006ff */
[----:B------:R-:W-:Y:S01]  /*0590*/  IMAD.U32 R29, R26, 0x10000, RZ ;  /* 0x000100001a1d7824 */ /* 0x000fe200078e00ff */
[----:B-----5:R-:W-:-:S03]  /*05a0*/  PRMT R26, R23, 0x7632, R26 ;  /* 0x00007632171a7816 */ /* 0x020fc6000000001a */
[----:B------:R-:W-:Y:S01]  /*05b0*/  FFMA R28, R29, R25, R28 ;  /* 0x000000191d1c7223 */ /* 0x000fe2000000001c */
[----:B----4-:R-:W-:Y:S02]  /*05c0*/  PRMT R25, R24, 0x7632, R25 ;  /* 0x0000763218197816 */ /* 0x010fe40000000019 */
[----:B-1----:R-:W-:Y:S01]  /*05d0*/  LEA.HI R15, R4, 0x1, RZ, 0x1f ;  /* 0x00000001040f7811 */ /* 0x002fe200078ff8ff */
[----:B------:R-:W-:Y:S01]  /*05e0*/  VIADD R6, R6, 0x4 ;  /* 0x0000000406067836 */ /* 0x000fe20000000000 */
[----:B------:R-:W-:Y:S01]  /*05f0*/  SHF.L.U32 R26, R26, 0x10, RZ ;  /* 0x000000101a1a7819 */ /* 0x000fe200000006ff */
[----:B------:R-:W-:Y:S01]  /*0600*/  IMAD.U32 R25, R25, 0x10000, RZ ;  /* 0x0001000019197824 */ /* 0x000fe200078e00ff */
[----:B------:R-:W-:Y:S01]  /*0610*/  LOP3.LUT R15, R15, 0xfffffffc, RZ, 0xc0, !PT ;  /* 0xfffffffc0f0f7812 */ /* 0x000fe200078ec0ff */
[----:B------:R-:W-:Y:S01]  /*0620*/  IMAD.U32 R24, R24, 0x10000, RZ ;  /* 0x0001000018187824 */ /* 0x000fe200078e00ff */
[----:B------:R-:W-:Y:S01]  /*0630*/  SHF.L.U32 R23, R23, 0x10, RZ ;  /* 0x0000001017177819 */ /* 0x000fe200000006ff */
[----:B------:R-:W-:Y:S01]  /*0640*/  FMUL R25, R25, R26 ;  /* 0x0000001a19197220 */ /* 0x000fe20000400000 */
[----:B------:R-:W-:-:S02]  /*0650*/  PRMT R14, R27, 0x7632, R14 ;  /* 0x000076321b0e7816 */ /* 0x000fc4000000000e */
[----:B------:R-:W-:Y:S01]  /*0660*/  ISETP.NE.AND P0, PT, R6, R15, PT ;  /* 0x0000000f0600720c */ /* 0x000fe20003f05270 */
[----:B------:R-:W-:Y:S01]  /*0670*/  FADD R21, R28, R21 ;  /* 0x000000151c157221 */ /* 0x000fe20000000000 */
[----:B------:R-:W-:Y:S01]  /*0680*/  SHF.L.U32 R14, R14, 0x10, RZ ;  /* 0x000000100e0e7819 */ /* 0x000fe200000006ff */
[----:B------:R-:W-:Y:S01]  /*0690*/  FFMA R24, R24, R23, R25 ;  /* 0x0000001718187223 */ /* 0x000fe20000000019 */
[----:B------:R-:W-:-:S03]  /*06a0*/  IMAD.U32 R27, R27, 0x10000, RZ ;  /* 0x000100001b1b7824 */ /* 0x000fc600078e00ff */
[----:B------:R-:W-:Y:S01]  /*06b0*/  FADD R21, R21, R24 ;  /* 0x0000001815157221 */ /* 0x000fe20000000000 */
[----:B------:R-:W-:Y:S02]  /*06c0*/  IADD3 R19, PT, PT, R19, 0x8, RZ ;  /* 0x0000000813137810 */ /* 0x000fe40007ffe0ff */
[----:B--2---:R-:W-:Y:S02]  /*06d0*/  PRMT R12, R17, 0x7632, R12 ;  /* 0x00007632110c7816 */ /* 0x004fe4000000000c */
[----:B---3--:R-:W-:-:S03]  /*06e0*/  PRMT R13, R20, 0x7632, R13 ;  /* 0x00007632140d7816 */ /* 0x008fc6000000000d */
[----:B------:R-:W-:Y:S01]  /*06f0*/  IMAD.U32 R12, R12, 0x10000, RZ ;  /* 0x000100000c0c7824 */ /* 0x000fe200078e00ff */
[----:B------:R-:W-:-:S05]  /*0700*/  SHF.L.U32 R13, R13, 0x10, RZ ;  /* 0x000000100d0d7819 */ /* 0x000fca00000006ff */
[----:B------:R-:W-:Y:S01]  /*0710*/  FMUL R12, R12, R13 ;  /* 0x0000000d0c0c7220 */ /* 0x000fe20000400000 */
[----:B------:R-:W-:Y:S01]  /*0720*/  PRMT R13, R22, 0x7632, R13 ;  /* 0x00007632160d7816 */ /* 0x000fe2000000000d */
[----:B------:R-:W-:Y:S01]  /*0730*/  IMAD.U32 R20, R20, 0x10000, RZ ;  /* 0x0001000014147824 */ /* 0x000fe200078e00ff */
[----:B------:R-:W-:-:S03]  /*0740*/  SHF.L.U32 R17, R17, 0x10, RZ ;  /* 0x0000001011117819 */ /* 0x000fc600000006ff */
[----:B------:R-:W-:Y:S01]  /*0750*/  IMAD.U32 R13, R13, 0x10000, RZ ;  /* 0x000100000d0d7824 */ /* 0x000fe200078e00ff */
[----:B------:R-:W-:Y:S01]  /*0760*/  SHF.L.U32 R22, R22, 0x10, RZ ;  /* 0x0000001016167819 */ /* 0x000fe200000006ff */
[----:B------:R-:W-:Y:S02]  /*0770*/  FFMA R12, R17, R20, R12 ;  /* 0x00000014110c7223 */ /* 0x000fe4000000000c */
[----:B------:R-:W-:Y:S02]  /*0780*/  FMUL R13, R13, R14 ;  /* 0x0000000e0d0d7220 */ /* 0x000fe40000400000 */
[----:B------:R-:W-:Y:S02]  /*0790*/  FADD R21, R21, R12 ;  /* 0x0000000c15157221 */ /* 0x000fe40000000000 */
[----:B------:R-:W-:-:S04]  /*07a0*/  FFMA R22, R22, R27, R13 ;  /* 0x0000001b16167223 */ /* 0x000fc8000000000d */
[----:B------:R-:W-:Y:S01]  /*07b0*/  FADD R21, R21, R22 ;  /* 0x0000001615157221 */ /* 0x000fe20000000000 */
[----:B------:R-:W-:Y:S06]  /*07c0*/  @P0 BRA `(.L_x_177) ;  /* 0xfffffffc00280947 */ /* 0x000fec000383ffff */
.L_x_176:
[----:B------:R-:W-:-:S04]  /*07d0*/  LEA.HI R6, R4, 0x1, RZ, 0x1f ;  /* 0x0000000104067811 */ /* 0x000fc800078ff8ff */
[----:B------:R-:W-:-:S04]  /*07e0*/  LOP3.LUT R6, R6, 0x3, RZ, 0xc0, !PT ;  /* 0x0000000306067812 */ /* 0x000fc800078ec0ff */
[----:B------:R-:W-:-:S13]  /*07f0*/  ISETP.NE.AND P0, PT, R6, RZ, PT ;  /* 0x000000ff0600720c */ /* 0x000fda0003f05270 */
[----:B------:R-:W-:Y:S05]  /*0800*/  @!P0 BRA `(.L_x_178) ;  /* 0x0000000000a88947 */ /* 0x000fea0003800000 */
[----:B------:R-:W1:Y:S01]  /*0810*/  LDC.64 R10, c[0x0][0x388] ;  /* 0x0000e200ff0a7b82 */ /* 0x000e620000000a00 */
[----:B------:R-:W-:Y:S01]  /*0820*/  IMAD.IADD R13, R18, 0x1, R19 ;  /* 0x00000001120d7824 */ /* 0x000fe200078e0213 */
[----:B------:R-:W-:-:S06]  /*0830*/  IADD3 R19, PT, PT, R19, UR6, RZ ;  /* 0x0000000613137c10 */ /* 0x000fcc000fffe0ff */
[----:B------:R-:W2:Y:S01]  /*0840*/  LDC.64 R8, c[0x0][0x380] ;  /* 0x0000e000ff087b82 */ /* 0x000ea20000000a00 */
[----:B-1----:R-:W-:-:S05]  /*0850*/  IMAD.WIDE R10, R13, 0x2, R10 ;  /* 0x000000020d0a7825 */ /* 0x002fca00078e020a */
[----:B------:R-:W3:Y:S01]  /*0860*/  LDG.E.CONSTANT R14, desc[UR12][R10.64] ;  /* 0x0000000c0a0e7981 */ /* 0x000ee2000c1e9900 */
[----:B--2---:R-:W-:-:S05]  /*0870*/  IMAD.WIDE R8, R19, 0x2, R8 ;  /* 0x0000000213087825 */ /* 0x004fca00078e0208 */
[----:B------:R-:W2:Y:S01]  /*0880*/  LDG.E.CONSTANT R12, desc[UR12][R8.64] ;  /* 0x0000000c080c7981 */ /* 0x000ea2000c1e9900 */
[----:B------:R-:W-:Y:S02]  /*0890*/  ISETP.NE.AND P0, PT, R6, 0x1, PT ;  /* 0x000000010600780c */ /* 0x000fe40003f05270 */
[----:B---3--:R-:W-:Y:S02]  /*08a0*/  PRMT R15, R14, 0x7632, R15 ;  /* 0x000076320e0f7816 */ /* 0x008fe4000000000f */
[----:B--2---:R-:W-:-:S03]  /*08b0*/  PRMT R13, R12, 0x7632, R13 ;  /* 0x000076320c0d7816 */ /* 0x004fc6000000000d */
[----:B------:R-:W-:Y:S01]  /*08c0*/  IMAD.U32 R18, R15, 0x10000, RZ ;  /* 0x000100000f127824 */ /* 0x000fe200078e00ff */
[----:B------:R-:W-:Y:S01]  /*08d0*/  SHF.L.U32 R13, R13, 0x10, RZ ;  /* 0x000000100d0d7819 */ /* 0x000fe200000006ff */
[----:B------:R-:W-:Y:S01]  /*08e0*/  IMAD.U32 R15, R14, 0x10000, RZ ;  /* 0x000100000e0f7824 */ /* 0x000fe200078e00ff */
[----:B------:R-:W-:-:S03]  /*08f0*/  SHF.L.U32 R12, R12, 0x10, RZ ;  /* 0x000000100c0c7819 */ /* 0x000fc600000006ff */
[----:B------:R-:W-:-:S04]  /*0900*/  FMUL R13, R13, R18 ;  /* 0x000000120d0d7220 */ /* 0x000fc80000400000 */
[----:B------:R-:W-:-:S04]  /*0910*/  FFMA R12, R12, R15, R13 ;  /* 0x0000000f0c0c7223 */ /* 0x000fc8000000000d */
[----:B------:R-:W-:Y:S01]  /*0920*/  FADD R21, R21, R12 ;  /* 0x0000000c15157221 */ /* 0x000fe20000000000 */
[----:B------:R-:W-:Y:S06]  /*0930*/  @!P0 BRA `(.L_x_178) ;  /* 0x00000000005c8947 */ /* 0x000fec0003800000 */
[----:B------:R-:W-:Y:S01]  /*0940*/  ISETP.NE.AND P0, PT, R6, 0x2, PT ;  /* 0x000000020600780c */ /* 0x000fe20003f05270 */
[----:B------:R-:W2:Y:S04]  /*0950*/  LDG.E.CONSTANT R13, desc[UR12][R10.64+0x4] ;  /* 0x0000040c0a0d7981 */ /* 0x000ea8000c1e9900 */
[----:B------:R-:W3:Y:S08]  /*0960*/  LDG.E.CONSTANT R6, desc[UR12][R8.64+0x4] ;  /* 0x0000040c08067981 */ /* 0x000ef0000c1e9900 */
[----:B------:R-:W4:Y:S04]  /*0970*/  @P0 LDG.E.CONSTANT R17, desc[UR12][R8.64+0x8] ;  /* 0x0000080c08110981 */ /* 0x000f28000c1e9900 */
[----:B------:R-:W5:Y:S01]  /*0980*/  @P0 LDG.E.CONSTANT R18, desc[UR12][R10.64+0x8] ;  /* 0x0000080c0a120981 */ /* 0x000f62000c1e9900 */
[----:B--2---:R-:W-:-:S02]  /*0990*/  PRMT R14, R13, 0x7632, R14 ;  /* 0x000076320d0e7816 */ /* 0x004fc4000000000e */
[----:B---3--:R-:W-:Y:S02]  /*09a0*/  PRMT R12, R6, 0x7632, R12 ;  /* 0x00007632060c7816 */ /* 0x008fe4000000000c */
[----:B------:R-:W-:-:S03]  /*09b0*/  SHF.L.U32 R15, R14, 0x10, RZ ;  /* 0x000000100e0f7819 */ /* 0x000fc600000006ff */
[----:B------:R-:W-:Y:S01]  /*09c0*/  IMAD.U32 R12, R12, 0x10000, RZ ;  /* 0x000100000c0c7824 */ /* 0x000fe200078e00ff */
[----:B----4-:R-:W-:Y:S02]  /*09d0*/  @P0 PRMT R14, R17, 0x7632, R14 ;  /* 0x00007632110e0816 */ /* 0x010fe4000000000e */
[----:B-----5:R-:W-:Y:S01]  /*09e0*/  @P0 PRMT R19, R18, 0x7632, R19 ;  /* 0x0000763212130816 */ /* 0x020fe20000000013 */
[----:B------:R-:W-:Y:S01]  /*09f0*/  IMAD.U32 R6, R6, 0x10000, RZ ;  /* 0x0001000006067824 */ /* 0x000fe200078e00ff */
[----:B------:R-:W-:Y:S01]  /*0a00*/  SHF.L.U32 R13, R13, 0x10, RZ ;  /* 0x000000100d0d7819 */ /* 0x000fe200000006ff */
[----:B------:R-:W-:Y:S01]  /*0a10*/  FMUL R15, R12, R15 ;  /* 0x0000000f0c0f7220 */ /* 0x000fe20000400000 */
[----:B------:R-:W-:Y:S01]  /*0a20*/  @P0 SHF.L.U32 R19, R19, 0x10, RZ ;  /* 0x0000001013130819 */ /* 0x000fe200000006ff */
[----:B------:R-:W-:Y:S01]  /*0a30*/  @P0 IMAD.U32 R14, R14, 0x10000, RZ ;  /* 0x000100000e0e0824 */ /* 0x000fe200078e00ff */
[----:B------:R-:W-:Y:S01]  /*0a40*/  @P0 SHF.L.U32 R18, R18, 0x10, RZ ;  /* 0x0000001012120819 */ /* 0x000fe200000006ff */
[----:B------:R-:W-:Y:S01]  /*0a50*/  FFMA R6, R6, R13, R15 ;  /* 0x0000000d06067223 */ /* 0x000fe2000000000f */
[----:B------:R-:W-:-:S02]  /*0a60*/  @P0 IMAD.U32 R17, R17, 0x10000, RZ ;  /* 0x0001000011110824 */ /* 0x000fc400078e00ff */
[----:B------:R-:W-:Y:S01]  /*0a70*/  @P0 FMUL R14, R14, R19 ;  /* 0x000000130e0e0220 */ /* 0x000fe20000400000 */
[----:B------:R-:W-:-:S03]  /*0a80*/  FADD R21, R21, R6 ;  /* 0x0000000615157221 */ /* 0x000fc60000000000 */
[----:B------:R-:W-:-:S04]  /*0a90*/  @P0 FFMA R14, R17, R18, R14 ;  /* 0x00000012110e0223 */ /* 0x000fc8000000000e */
[----:B------:R-:W-:-:S07]  /*0aa0*/  @P0 FADD R21, R21, R14 ;  /* 0x0000000e15150221 */ /* 0x000fce0000000000 */
.L_x_178:
[----:B------:R-:W1:Y:S01]  /*0ab0*/  S2UR UR10, SR_CgaCtaId ;  /* 0x00000000000a79c3 */ /* 0x000e620000008800 */
[----:B------:R-:W2:Y:S01]  /*0ac0*/  LDCU UR11, c[0x0][0x3b4] ;  /* 0x00007680ff0b77ac */ /* 0x000ea20008000800 */
[----:B------:R-:W-:Y:S01]  /*0ad0*/  UMOV UR7, 0x400 ;  /* 0x0000040000077882 */ /* 0x000fe20000000000 */
[----:B--2---:R-:W-:Y:S01]  /*0ae0*/  FMUL R21, R21, UR11 ;  /* 0x0000000b15157c20 */ /* 0x004fe20008400000 */
[----:B-1----:R-:W-:-:S06]  /*0af0*/  ULEA UR7, UR10, UR7, 0x18 ;  /* 0x000000070a077291 */ /* 0x002fcc000f8ec0ff */
[C---:B------:R-:W-:Y:S01]  /*0b00*/  LEA R6, R16.reuse, UR7, 0x2 ;  /* 0x0000000710067c11 */ /* 0x040fe2000f8e10ff */
[----:B0-----:R-:W-:-:S04]  /*0b10*/  VIADD R16, R16, UR16 ;  /* 0x0000001010107c36 */ /* 0x001fc80008000000 */
[----:B------:R1:W-:Y:S01]  /*0b20*/  STS [R6], R21 ;  /* 0x0000001506007388 */ /* 0x0003e20000000800 */
[----:B------:R-:W-:-:S13]  /*0b30*/  ISETP.GE.AND P0, PT, R16, UR17, PT ;  /* 0x0000001110007c0c */ /* 0x000fda000bf06270 */
[----:B-1----:R-:W-:Y:S05]  /*0b40*/  @!P0 BRA `(.L_x_179) ;  /* 0xfffffff800188947 */ /* 0x002fea000383ffff */
[----:B------:R-:W-:Y:S05]  /*0b50*/  BSYNC.RECONVERGENT B1 ;  /* 0x0000000000017941 */ /* 0x000fea0003800200 */
.L_x_175:
[----:B------:R-:W-:Y:S05]  /*0b60*/  BRA `(.L_x_170) ;  /* 0x0000000c00947947 */ /* 0x000fea0003800000 */
.L_x_171:
[----:B------:R-:W-:-:S09]  /*0b70*/  UISETP.GT.AND UP0, UPT, UR10, URZ, UPT ;  /* 0x000000ff0a00728c */ /* 0x000fd2000bf04270 */
[----:B------:R-:W-:Y:S05]  /*0b80*/  BRA.U UP0, `(.L_x_180) ;  /* 0x0000000100347547 */ /* 0x000fea000b800000 */
[----:B------:R-:W1:Y:S01]  /*0b90*/  S2R R9, SR_CgaCtaId ;  /* 0x0000000000097919 */ /* 0x000e620000008800 */
[----:B------:R-:W-:Y:S01]  /*0ba0*/  MOV R8, 0x400 ;  /* 0x0000040000087802 */ /* 0x000fe20000000f00 */
[----:B------:R-:W-:Y:S01]  /*0bb0*/  BSSY.RECONVERGENT B1, `(.L_x_181) ;  /* 0x0000009000017945 */ /* 0x000fe20003800200 */
[----:B------:R-:W-:Y:S02]  /*0bc0*/  MOV R6, R0 ;  /* 0x0000000000067202 */ /* 0x000fe40000000f00 */
[----:B-1----:R-:W-:-:S07]  /*0bd0*/  LEA R9, R9, R8, 0x18 ;  /* 0x0000000809097211 */ /* 0x002fce00078ec0ff */
.L_x_182:
[----:B------:R-:W-:Y:S01]  /*0be0*/  FMUL R11, RZ, UR15 ;  /* 0x0000000fff0b7c20 */ /* 0x000fe20008400000 */
[C---:B------:R-:W-:Y:S01]  /*0bf0*/  IMAD R8, R6.reuse, 0x4, R9 ;  /* 0x0000000406087824 */ /* 0x040fe200078e0209 */
[----:B0-----:R-:W-:-:S04]  /*0c00*/  IADD3 R6, PT, PT, R6, UR16, RZ ;  /* 0x0000001006067c10 */ /* 0x001fc8000fffe0ff */
[----:B------:R1:W-:Y:S01]  /*0c10*/  STS [R8], R11 ;  /* 0x0000000b08007388 */ /* 0x0003e20000000800 */
[----:B------:R-:W-:-:S13]  /*0c20*/  ISETP.GE.AND P0, PT, R6, UR17, PT ;  /* 0x0000001106007c0c */ /* 0x000fda000bf06270 */
[----:B-1----:R-:W-:Y:S05]  /*0c30*/  @!P0 BRA `(.L_x_182) ;  /* 0xfffffffc00e88947 */ /* 0x002fea000383ffff */
[----:B------:R-:W-:Y:S05]  /*0c40*/  BSYNC.RECONVERGENT B1 ;  /* 0x0000000000017941 */ /* 0x000fea0003800200 */
.L_x_181:
[----:B------:R-:W-:Y:S05]  /*0c50*/  BRA `(.L_x_170) ;  /* 0x0000000c00587947 */ /* 0x000fea0003800000 */
.L_x_180:
[----:B------:R-:W-:-:S07]  /*0c60*/  IMAD.MOV.U32 R6, RZ, RZ, R0 ;  /* 0x000000ffff067224 */ /* 0x000fce00078e0000 */
.L_x_187:
[----:B------:R-:W1:Y:S01]  /*0c70*/  LDC R12, c[0x0][0x3b0] ;  /* 0x0000ec00ff0c7b82 */ /* 0x000e620000000800 */
[----:B------:R-:W-:Y:S01]  /*0c80*/  ISETP.GE.U32.AND P0, PT, R4, 0xf, PT ;  /* 0x0000000f0400780c */ /* 0x000fe20003f06070 */
[----:B------:R-:W-:Y:S01]  /*0c90*/  HFMA2 R16, -RZ, RZ, 0, 0 ;  /* 0x00000000ff107431 */ /* 0x000fe200000001ff */
[----:B------:R-:W-:Y:S01]  /*0ca0*/  IADD3 R13, PT, PT, R6, UR5, RZ ;  /* 0x00000005060d7c10 */ /* 0x000fe2000fffe0ff */
[----:B------:R-:W-:-:S04]  /*0cb0*/  IMAD.MOV.U32 R14, RZ, RZ, RZ ;  /* 0x000000ffff0e7224 */ /* 0x000fc800078e00ff */
[----:B-1----:R-:W-:-:S06]  /*0cc0*/  IMAD R13, R13, R12, R3 ;  /* 0x0000000c0d0d7224 */ /* 0x002fcc00078e0203 */
[----:B------:R-:W-:Y:S05]  /*0cd0*/  @!P0 BRA `(.L_x_183) ;  /* 0x00000004007c8947 */ /* 0x000fea0003800000 */
[----:B------:R-:W-:Y:S01]  /*0ce0*/  LOP3.LUT R16, R12, 0x7ffffff0, RZ, 0xc0, !PT ;  /* 0x7ffffff00c107812 */ /* 0x000fe200078ec0ff */
[----:B------:R-:W-:Y:S01]  /*0cf0*/  IMAD.MOV.U32 R14, RZ, RZ, RZ ;  /* 0x000000ffff0e7224 */ /* 0x000fe200078e00ff */
[----:B------:R-:W-:Y:S01]  /*0d00*/  MOV R15, R13 ;  /* 0x0000000d000f7202 */ /* 0x000fe20000000f00 */
[----:B------:R-:W-:Y:S01]  /*0d10*/  IMAD.U32 R17, RZ, RZ, UR6 ;  /* 0x00000006ff117e24 */ /* 0x000fe2000f8e00ff */
[----:B------:R-:W-:-:S07]  /*0d20*/  IADD3 R16, PT, PT, -R16, RZ, RZ ;  /* 0x000000ff10107210 */ /* 0x000fce0007ffe1ff */
.L_x_184:
[----:B------:R-:W1:Y:S08]  /*0d30*/  LDC.64 R10, c[0x0][0x380] ;  /* 0x0000e000ff0a7b82 */ /* 0x000e700000000a00 */
[----:B------:R-:W2:Y:S01]  /*0d40*/  LDC.64 R8, c[0x0][0x388] ;  /* 0x0000e200ff087b82 */ /* 0x000ea20000000a00 */
[----:B-1----:R-:W-:-:S05]  /*0d50*/  IMAD.WIDE R10, R17, 0x2, R10 ;  /* 0x00000002110a7825 */ /* 0x002fca00078e020a */
[----:B------:R-:W3:Y:S01]  /*0d60*/  LDG.E.U16.CONSTANT R23, desc[UR12][R10.64] ;  /* 0x0000000c0a177981 */ /* 0x000ee2000c1e9500 */
[----:B--2---:R-:W-:-:S03]  /*0d70*/  IMAD.WIDE R8, R15, 0x2, R8 ;  /* 0x000000020f087825 */ /* 0x004fc600078e0208 */
[----:B------:R-:W2:Y:S04]  /*0d80*/  LDG.E.U16.CONSTANT R18, desc[UR12][R10.64+0x2] ;  /* 0x0000020c0a127981 */ /* 0x000ea8000c1e9500 */
[----:B------:R-:W4:Y:S04]  /*0d90*/  LDG.E.U16.CONSTANT R24, desc[UR12][R8.64] ;  /* 0x0000000c08187981 */ /* 0x000f28000c1e9500 */
[----:B------:R-:W5:Y:S04]  /*0da0*/  LDG.E.U16.CONSTANT R19, desc[UR12][R8.64+0x2] ;  /* 0x0000020c08137981 */ /* 0x000f68000c1e9500 */
[----:B------:R-:W5:Y:S04]  /*0db0*/  LDG.E.U16.CONSTANT R22, desc[UR12][R8.64+0x4] ;  /* 0x0000040c08167981 */ /* 0x000f68000c1e9500 */
[----:B------:R-:W5:Y:S04]  /*0dc0*/  LDG.E.U16.CONSTANT R20, desc[UR12][R10.64+0x4] ;  /* 0x0000040c0a147981 */ /* 0x000f68000c1e9500 */
[----:B------:R-:W5:Y:S04]  /*0dd0*/  LDG.E.U16.CONSTANT R21, desc[UR12][R10.64+0x6] ;  /* 0x0000060c0a157981 */ /* 0x000f68000c1e9500 */
[----:B------:R-:W5:Y:S04]  /*0de0*/  LDG.E.U16.CONSTANT R26, desc[UR12][R10.64+0x12] ;  /* 0x0000120c0a1a7981 */ /* 0x000f68000c1e9500 */
[----:B------:R-:W5:Y:S04]  /*0df0*/  LDG.E.U16.CONSTANT R27, desc[UR12][R8.64+0x12] ;  /* 0x0000120c081b7981 */ /* 0x000f68000c1e9500 */
[----:B------:R-:W5:Y:S04]  /*0e00*/  LDG.E.U16.CONSTANT R28, desc[UR12][R8.64+0x1c] ;  /* 0x00001c0c081c7981 */ /* 0x000f68000c1e9500 */
[----:B------:R-:W5:Y:S01]  /*0e10*/  LDG.E.U16.CONSTANT R29, desc[UR12][R8.64+0x1e] ;  /* 0x00001e0c081d7981 */ /* 0x000f62000c1e9500 */
[----:B---3--:R-:W-:-:S03]  /*0e20*/  IMAD.U32 R25, R23, 0x10000, RZ ;  /* 0x0001000017197824 */ /* 0x008fc600078e00ff */
[----:B------:R-:W3:Y:S01]  /*0e30*/  LDG.E.U16.CONSTANT R23, desc[UR12][R8.64+0x6] ;  /* 0x0000060c08177981 */ /* 0x000ee2000c1e9500 */
[----:B----4-:R-:W-:-:S05]  /*0e40*/  SHF.L.U32 R24, R24, 0x10, RZ ;  /* 0x0000001018187819 */ /* 0x010fca00000006ff */
[----:B------:R-:W-:Y:S02]  /*0e50*/  FFMA R25, R25, R24, R14 ;  /* 0x0000001819197223 */ /* 0x000fe4000000000e */
[----:B------:R-:W4:Y:S04]  /*0e60*/  LDG.E.U16.CONSTANT R14, desc[UR12][R8.64+0x8] ;  /* 0x0000080c080e7981 */ /* 0x000f28000c1e9500 */
[----:B------:R-:W4:Y:S01]  /*0e70*/  LDG.E.U16.CONSTANT R24, desc[UR12][R10.64+0x8] ;  /* 0x0000080c0a187981 */ /* 0x000f22000c1e9500 */
[----:B--2---:R-:W-:Y:S01]  /*0e80*/  IMAD.U32 R18, R18, 0x10000, RZ ;  /* 0x0001000012127824 */ /* 0x004fe200078e00ff */
[----:B-----5:R-:W-:Y:S01]  /*0e90*/  SHF.L.U32 R19, R19, 0x10, RZ ;  /* 0x0000001013137819 */ /* 0x020fe200000006ff */
[----:B------:R-:W-:Y:S01]  /*0ea0*/  IMAD.U32 R20, R20, 0x10000, RZ ;  /* 0x0001000014147824 */ /* 0x000fe200078e00ff */
[----:B------:R-:W-:-:S03]  /*0eb0*/  SHF.L.U32 R22, R22, 0x10, RZ ;  /* 0x0000001016167819 */ /* 0x000fc600000006ff */
[----:B------:R-:W-:Y:S02]  /*0ec0*/  FFMA R25, R18, R19, R25 ;  /* 0x0000001312197223 */ /* 0x000fe40000000019 */
[----:B------:R-:W2:Y:S02]  /*0ed0*/  LDG.E.U16.CONSTANT R18, desc[UR12][R8.64+0xa] ;  /* 0x00000a0c08127981 */ /* 0x000ea4000c1e9500 */
[----:B------:R-:W-:Y:S02]  /*0ee0*/  FFMA R22, R20, R22, R25 ;  /* 0x0000001614167223 */ /* 0x000fe40000000019 */
[----:B------:R-:W5:Y:S01]  /*0ef0*/  LDG.E.U16.CONSTANT R19, desc[UR12][R10.64+0xa] ;  /* 0x00000a0c0a137981 */ /* 0x000f62000c1e9500 */
[----:B------:R-:W-:-:S03]  /*0f00*/  IMAD.U32 R25, R21, 0x10000, RZ ;  /* 0x0001000015197824 */ /* 0x000fc600078e00ff */
[----:B------:R-:W5:Y:S04]  /*0f10*/  LDG.E.U16.CONSTANT R21, desc[UR12][R8.64+0xc] ;  /* 0x00000c0c08157981 */ /* 0x000f68000c1e9500 */
[----:B------:R-:W5:Y:S01]  /*0f20*/  LDG.E.U16.CONSTANT R20, desc[UR12][R10.64+0xc] ;  /* 0x00000c0c0a147981 */ /* 0x000f62000c1e9500 */
[----:B---3--:R-:W-:-:S05]  /*0f30*/  SHF.L.U32 R23, R23, 0x10, RZ ;  /* 0x0000001017177819 */ /* 0x008fca00000006ff */
[----:B------:R-:W-:Y:S02]  /*0f40*/  FFMA R25, R25, R23, R22 ;  /* 0x0000001719197223 */ /* 0x000fe40000000016 */
[----:B------:R-:W3:Y:S04]  /*0f50*/  LDG.E.U16.CONSTANT R23, desc[UR12][R8.64+0xe] ;  /* 0x00000e0c08177981 */ /* 0x000ee8000c1e9500 */
[----:B------:R-:W3:Y:S01]  /*0f60*/  LDG.E.U16.CONSTANT R22, desc[UR12][R10.64+0xe] ;  /* 0x00000e0c0a167981 */ /* 0x000ee2000c1e9500 */
[----:B----4-:R-:W-:Y:S01]  /*0f70*/  SHF.L.U32 R14, R14, 0x10, RZ ;  /* 0x000000100e0e7819 */ /* 0x010fe200000006ff */
[----:B------:R-:W-:-:S04]  /*0f80*/  IMAD.U32 R24, R24, 0x10000, RZ ;  /* 0x0001000018187824 */ /* 0x000fc800078e00ff */
[----:B------:R-:W-:Y:S02]  /*0f90*/  FFMA R14, R24, R14, R25 ;  /* 0x0000000e180e7223 */ /* 0x000fe40000000019 */
[----:B------:R-:W4:Y:S04]  /*0fa0*/  LDG.E.U16.CONSTANT R25, desc[UR12][R8.64+0x10] ;  /* 0x0000100c08197981 */ /* 0x000f28000c1e9500 */
[----:B------:R-:W4:Y:S01]  /*0fb0*/  LDG.E.U16.CONSTANT R24, desc[UR12][R10.64+0x10] ;  /* 0x0000100c0a187981 */ /* 0x000f22000c1e9500 */
[----:B--2---:R-:W-:Y:S01]  /*0fc0*/  SHF.L.U32 R18, R18, 0x10, RZ ;  /* 0x0000001012127819 */ /* 0x004fe200000006ff */
[----:B-----5:R-:W-:-:S04]  /*0fd0*/  IMAD.U32 R19, R19, 0x10000, RZ ;  /* 0x0001000013137824 */ /* 0x020fc800078e00ff */
[----:B------:R-:W-:Y:S01]  /*0fe0*/  FFMA R14, R19, R18, R14 ;  /* 0x00000012130e7223 */ /* 0x000fe2000000000e */
[----:B------:R-:W-:Y:S01]  /*0ff0*/  SHF.L.U32 R21, R21, 0x10, RZ ;  /* 0x0000001015157819 */ /* 0x000fe200000006ff */
[----:B------:R-:W2:Y:S01]  /*1000*/  LDG.E.U16.CONSTANT R18, desc[UR12][R10.64+0x16] ;  /* 0x0000160c0a127981 */ /* 0x000ea2000c1e9500 */
[----:B------:R-:W-:-:S03]  /*1010*/  IMAD.U32 R19, R20, 0x10000, RZ ;  /* 0x0001000014137824 */ /* 0x000fc600078e00ff */
[----:B------:R-:W5:Y:S01]  /*1020*/  LDG.E.U16.CONSTANT R20, desc[UR12][R8.64+0x14] ;  /* 0x0000140c08147981 */ /* 0x000f62000c1e9500 */
[----:B------:R-:W-:-:S03]  /*1030*/  FFMA R14, R19, R21, R14 ;  /* 0x00000015130e7223 */ /* 0x000fc6000000000e */
[----:B------:R-:W2:Y:S01]  /*1040*/  LDG.E.U16.CONSTANT R21, desc[UR12][R10.64+0x18] ;  /* 0x0000180c0a157981 */ /* 0x000ea2000c1e9500 */
[----:B---3--:R-:W-:Y:S01]  /*1050*/  SHF.L.U32 R23, R23, 0x10, RZ ;  /* 0x0000001017177819 */ /* 0x008fe200000006ff */
[----:B------:R-:W-:Y:S02]  /*1060*/  IMAD.U32 R19, R22, 0x10000, RZ ;  /* 0x0001000016137824 */ /* 0x000fe400078e00ff */
[----:B------:R-:W3:Y:S02]  /*1070*/  LDG.E.U16.CONSTANT R22, desc[UR12][R8.64+0x18] ;  /* 0x0000180c08167981 */ /* 0x000ee4000c1e9500 */
[----:B------:R-:W-:Y:S02]  /*1080*/  FFMA R19, R19, R23, R14 ;  /* 0x0000001713137223 */ /* 0x000fe4000000000e */
[----:B------:R-:W3:Y:S01]  /*1090*/  LDG.E.U16.CONSTANT R14, desc[UR12][R10.64+0x14] ;  /* 0x0000140c0a0e7981 */ /* 0x000ee2000c1e9500 */
[----:B----4-:R-:W-:Y:S01]  /*10a0*/  SHF.L.U32 R25, R25, 0x10, RZ ;  /* 0x0000001019197819 */ /* 0x010fe200000006ff */
[----:B------:R-:W-:-:S02]  /*10b0*/  IMAD.U32 R24, R24, 0x10000, RZ ;  /* 0x0001000018187824 */ /* 0x000fc400078e00ff */
[----:B------:R-:W-:Y:S02]  /*10c0*/  IMAD.U32 R23, R26, 0x10000, RZ ;  /* 0x000100001a177824 */ /* 0x000fe400078e00ff */
[----:B------:R-:W-:Y:S02]  /*10d0*/  FFMA R24, R24, R25, R19 ;  /* 0x0000001918187223 */ /* 0x000fe40000000013 */
[----:B------:R-:W4:Y:S01]  /*10e0*/  LDG.E.U16.CONSTANT R19, desc[UR12][R8.64+0x16] ;  /* 0x0000160c08137981 */ /* 0x000f22000c1e9500 */
[----:B------:R-:W-:-:S03]  /*10f0*/  SHF.L.U32 R26, R27, 0x10, RZ ;  /* 0x000000101b1a7819 */ /* 0x000fc600000006ff */
[----:B------:R-:W4:Y:S02]  /*1100*/  LDG.E.U16.CONSTANT R25, desc[UR12][R10.64+0x1a] ;  /* 0x00001a0c0a197981 */ /* 0x000f24000c1e9500 */
[----:B------:R-:W-:Y:S02]  /*1110*/  FFMA R26, R23, R26, R24 ;  /* 0x0000001a171a7223 */ /* 0x000fe40000000018 */
[----:B------:R-:W4:Y:S04]  /*1120*/  LDG.E.U16.CONSTANT R24, desc[UR12][R8.64+0x1a] ;  /* 0x00001a0c08187981 */ /* 0x000f28000c1e9500 */
[----:B------:R-:W4:Y:S04]  /*1130*/  LDG.E.U16.CONSTANT R23, desc[UR12][R10.64+0x1c] ;  /* 0x00001c0c0a177981 */ /* 0x000f28000c1e9500 */
[----:B------:R-:W4:Y:S01]  /*1140*/  LDG.E.U16.CONSTANT R27, desc[UR12][R10.64+0x1e] ;  /* 0x00001e0c0a1b7981 */ /* 0x000f22000c1e9500 */
[----:B-----5:R-:W-:Y:S01]  /*1150*/  SHF.L.U32 R20, R20, 0x10, RZ ;  /* 0x0000001014147819 */ /* 0x020fe200000006ff */
[----:B--2---:R-:W-:-:S02]  /*1160*/  IMAD.U32 R18, R18, 0x10000, RZ ;  /* 0x0001000012127824 */ /* 0x004fc400078e00ff */
[----:B------:R-:W-:Y:S02]  /*1170*/  VIADD R16, R16, 0x10 ;  /* 0x0000001010107836 */ /* 0x000fe40000000000 */
[----:B------:R-:W-:-:S03]  /*1180*/  IMAD.U32 R21, R21, 0x10000, RZ ;  /* 0x0001000015157824 */ /* 0x000fc600078e00ff */
[----:B------:R-:W-:Y:S01]  /*1190*/  ISETP.NE.AND P0, PT, R16, RZ, PT ;  /* 0x000000ff1000720c */ /* 0x000fe20003f05270 */
[----:B------:R-:W-:Y:S02]  /*11a0*/  IMAD.U32 R28, R28, 0x10000, RZ ;  /* 0x000100001c1c7824 */ /* 0x000fe400078e00ff */
[----:B------:R-:W-:Y:S01]  /*11b0*/  IMAD.U32 R29, R29, 0x10000, RZ ;  /* 0x000100001d1d7824 */ /* 0x000fe200078e00ff */
[----:B------:R-:W-:Y:S01]  /*11c0*/  IADD3 R17, PT, PT, R17, 0x10, RZ ;  /* 0x0000001011117810 */ /* 0x000fe20007ffe0ff */
[----:B------:R-:W-:Y:S02]  /*11d0*/  VIADD R15, R15, 0x10 ;  /* 0x000000100f0f7836 */ /* 0x000fe40000000000 */
[----:B---3--:R-:W-:Y:S01]  /*11e0*/  IMAD.U32 R14, R14, 0x10000, RZ ;  /* 0x000100000e0e7824 */ /* 0x008fe200078e00ff */
[----:B------:R-:W-:-:S03]  /*11f0*/  SHF.L.U32 R22, R22, 0x10, RZ ;  /* 0x0000001016167819 */ /* 0x000fc600000006ff */
[----:B------:R-:W-:Y:S01]  /*1200*/  FFMA R14, R14, R20, R26 ;  /* 0x000000140e0e7223 */ /* 0x000fe2000000001a */
[----:B----4-:R-:W-:-:S05]  /*1210*/  SHF.L.U32 R19, R19, 0x10, RZ ;  /* 0x0000001013137819 */ /* 0x010fca00000006ff */
[----:B------:R-:W-:Y:S01]  /*1220*/  FFMA R14, R18, R19, R14 ;  /* 0x00000013120e7223 */ /* 0x000fe2000000000e */
[----:B------:R-:W-:Y:S01]  /*1230*/  IMAD.U32 R25, R25, 0x10000, RZ ;  /* 0x0001000019197824 */ /* 0x000fe200078e00ff */
[----:B------:R-:W-:Y:S02]  /*1240*/  SHF.L.U32 R24, R24, 0x10, RZ ;  /* 0x0000001018187819 */ /* 0x000fe400000006ff */
[----:B------:R-:W-:Y:S01]  /*1250*/  FFMA R14, R21, R22, R14 ;  /* 0x00000016150e7223 */ /* 0x000fe2000000000e */
[----:B------:R-:W-:-:S03]  /*1260*/  SHF.L.U32 R23, R23, 0x10, RZ ;  /* 0x0000001017177819 */ /* 0x000fc600000006ff */
[----:B------:R-:W-:Y:S01]  /*1270*/  FFMA R14, R25, R24, R14 ;  /* 0x00000018190e7223 */ /* 0x000fe2000000000e */
[----:B------:R-:W-:-:S03]  /*1280*/  SHF.L.U32 R27, R27, 0x10, RZ ;  /* 0x000000101b1b7819 */ /* 0x000fc600000006ff */
[----:B------:R-:W-:-:S04]  /*1290*/  FFMA R14, R23, R28, R14 ;  /* 0x0000001c170e7223 */ /* 0x000fc8000000000e */
[----:B------:R-:W-:Y:S01]  /*12a0*/  FFMA R14, R27, R29, R14 ;  /* 0x0000001d1b0e7223 */ /* 0x000fe2000000000e */
[----:B------:R-:W-:Y:S06]  /*12b0*/  @P0 BRA `(.L_x_184) ;  /* 0xfffffff8009c0947 */ /* 0x000fec000383ffff */
[----:B------:R-:W-:-:S07]  /*12c0*/  LOP3.LUT R16, R12, 0x7ffffff0, RZ, 0xc0, !PT ;  /* 0x7ffffff00c107812 */ /* 0x000fce00078ec0ff */
.L_x_183:
[C---:B------:R-:W-:Y:S02]  /*12d0*/  LOP3.LUT P0, RZ, R12.reuse, 0x8, RZ, 0xc0, !PT ;  /* 0x000000080cff7812 */ /* 0x040fe4000780c0ff */
[----:B------:R-:W-:-:S11]  /*12e0*/  LOP3.LUT P1, RZ, R12, 0x4, RZ, 0xc0, !PT ;  /* 0x000000040cff7812 */ /* 0x000fd6000782c0ff */
[----:B------:R-:W-:Y:S05]  /*12f0*/  @!P0 BRA `(.L_x_185) ;  /* 0x0000000000bc8947 */ /* 0x000fea0003800000 */
[----:B------:R-:W1:Y:S01]  /*1300*/  LDC.64 R8, c[0x0][0x388] ;  /* 0x0000e200ff087b82 */ /* 0x000e620000000a00 */
[----:B------:R-:W-:Y:S01]  /*1310*/  IADD3 R15, PT, PT, R16, UR6, RZ ;  /* 0x00000006100f7c10 */ /* 0x000fe2000fffe0ff */
[----:B------:R-:W-:-:S06]  /*1320*/  IMAD.IADD R17, R13, 0x1, R16 ;  /* 0x000000010d117824 */ /* 0x000fcc00078e0210 */
[----:B------:R-:W2:Y:S01]  /*1330*/  LDC.64 R10, c[0x0][0x380] ;  /* 0x0000e000ff0a7b82 */ /* 0x000ea20000000a00 */
[----:B-1----:R-:W-:-:S05]  /*1340*/  IMAD.WIDE R8, R17, 0x2, R8 ;  /* 0x0000000211087825 */ /* 0x002fca00078e0208 */
[----:B------:R-:W3:Y:S01]  /*1350*/  LDG.E.U16.CONSTANT R19, desc[UR12][R8.64] ;  /* 0x0000000c08137981 */ /* 0x000ee2000c1e9500 */
[----:B--2---:R-:W-:-:S03]  /*1360*/  IMAD.WIDE R10, R15, 0x2, R10 ;  /* 0x000000020f0a7825 */ /* 0x004fc600078e020a */
[----:B------:R-:W2:Y:S04]  /*1370*/  LDG.E.U16.CONSTANT R20, desc[UR12][R8.64+0x2] ;  /* 0x0000020c08147981 */ /* 0x000ea8000c1e9500 */
[----:B------:R-:W4:Y:S04]  /*1380*/  LDG.E.U16.CONSTANT R15, desc[UR12][R10.64] ;  /* 0x0000000c0a0f7981 */ /* 0x000f28000c1e9500 */
[----:B------:R-:W5:Y:S04]  /*1390*/  LDG.E.U16.CONSTANT R21, desc[UR12][R10.64+0x2] ;  /* 0x0000020c0a157981 */ /* 0x000f68000c1e9500 */
[----:B------:R-:W2:Y:S04]  /*13a0*/  LDG.E.U16.CONSTANT R17, desc[UR12][R10.64+0x4] ;  /* 0x0000040c0a117981 */ /* 0x000ea8000c1e9500 */
[----:B------:R-:W2:Y:S04]  /*13b0*/  LDG.E.U16.CONSTANT R18, desc[UR12][R8.64+0x4] ;  /* 0x0000040c08127981 */ /* 0x000ea8000c1e9500 */
[----:B------:R-:W2:Y:S04]  /*13c0*/  LDG.E.U16.CONSTANT R24, desc[UR12][R10.64+0x8] ;  /* 0x0000080c0a187981 */ /* 0x000ea8000c1e9500 */
[----:B------:R-:W2:Y:S04]  /*13d0*/  LDG.E.U16.CONSTANT R23, desc[UR12][R8.64+0x8] ;  /* 0x0000080c08177981 */ /* 0x000ea8000c1e9500 */
[----:B------:R-:W2:Y:S04]  /*13e0*/  LDG.E.U16.CONSTANT R28, desc[UR12][R8.64+0xa] ;  /* 0x00000a0c081c7981 */ /* 0x000ea8000c1e9500 */
[----:B------:R-:W2:Y:S04]  /*13f0*/  LDG.E.U16.CONSTANT R27, desc[UR12][R8.64+0xc] ;  /* 0x00000c0c081b7981 */ /* 0x000ea8000c1e9500 */
[----:B------:R-:W2:Y:S04]  /*1400*/  LDG.E.U16.CONSTANT R29, desc[UR12][R8.64+0xe] ;  /* 0x00000e0c081d7981 */ /* 0x000ea8000c1e9500 */
[----:B------:R-:W2:Y:S01]  /*1410*/  LDG.E.U16.CONSTANT R26, desc[UR12][R10.64+0xe] ;  /* 0x00000e0c0a1a7981 */ /* 0x000ea2000c1e9500 */
[----:B---3--:R-:W-:-:S03]  /*1420*/  IMAD.U32 R22, R19, 0x10000, RZ ;  /* 0x0001000013167824 */ /* 0x008fc600078e00ff */
[----:B------:R-:W3:Y:S01]  /*1430*/  LDG.E.U16.CONSTANT R19, desc[UR12][R10.64+0x6] ;  /* 0x0000060c0a137981 */ /* 0x000ee2000c1e9500 */
[----:B----4-:R-:W-:-:S03]  /*1440*/  SHF.L.U32 R25, R15, 0x10, RZ ;  /* 0x000000100f197819 */ /* 0x010fc600000006ff */
[----:B------:R1:W4:Y:S02]  /*1450*/  LDG.E.U16.CONSTANT R15, desc[UR12][R8.64+0x6] ;  /* 0x0000060c080f7981 */ /* 0x000324000c1e9500 */
[----:B------:R-:W-:Y:S02]  /*1460*/  FFMA R25, R25, R22, R14 ;  /* 0x0000001619197223 */ /* 0x000fe4000000000e */
[----:B------:R-:W4:Y:S04]  /*1470*/  LDG.E.U16.CONSTANT R22, desc[UR12][R10.64+0xa] ;  /* 0x00000a0c0a167981 */ /* 0x000f28000c1e9500 */
[----:B------:R-:W4:Y:S01]  /*1480*/  LDG.E.U16.CONSTANT R14, desc[UR12][R10.64+0xc] ;  /* 0x00000c0c0a0e7981 */ /* 0x000f22000c1e9500 */
[----:B-----5:R-:W-:Y:S01]  /*1490*/  SHF.L.U32 R21, R21, 0x10, RZ ;  /* 0x0000001015157819 */ /* 0x020fe200000006ff */
[----:B--2---:R-:W-:Y:S01]  /*14a0*/  IMAD.U32 R20, R20, 0x10000, RZ ;  /* 0x0001000014147824 */ /* 0x004fe200078e00ff */
[----:B------:R-:W-:Y:S01]  /*14b0*/  SHF.L.U32 R17, R17, 0x10, RZ ;  /* 0x0000001011117819 */ /* 0x000fe200000006ff */
[----:B------:R-:W-:-:S02]  /*14c0*/  IMAD.U32 R18, R18, 0x10000, RZ ;  /* 0x0001000012127824 */ /* 0x000fc400078e00ff */
[----:B------:R-:W-:Y:S01]  /*14d0*/  FFMA R20, R21, R20, R25 ;  /* 0x0000001415147223 */ /* 0x000fe20000000019 */
[----:B------:R-:W-:-:S03]  /*14e0*/  SHF.L.U32 R24, R24, 0x10, RZ ;  /* 0x0000001018187819 */ /* 0x000fc600000006ff */
[----:B------:R-:W-:Y:S01]  /*14f0*/  FFMA R17, R17, R18, R20 ;  /* 0x0000001211117223 */ /* 0x000fe20000000014 */
[----:B------:R-:W-:Y:S02]  /*1500*/  IMAD.U32 R23, R23, 0x10000, RZ ;  /* 0x0001000017177824 */ /* 0x000fe400078e00ff */
[----:B------:R-:W-:Y:S01]  /*1510*/  IMAD.U32 R28, R28, 0x10000, RZ ;  /* 0x000100001c1c7824 */ /* 0x000fe200078e00ff */
[----:B------:R-:W-:Y:S02]  /*1520*/  SHF.L.U32 R27, R27, 0x10, RZ ;  /* 0x000000101b1b7819 */ /* 0x000fe400000006ff */
[----:B------:R-:W-:Y:S01]  /*1530*/  SHF.L.U32 R29, R29, 0x10, RZ ;  /* 0x000000101d1d7819 */ /* 0x000fe200000006ff */
[----:B-1----:R-:W-:Y:S01]  /*1540*/  IMAD.U32 R9, R26, 0x10000, RZ ;  /* 0x000100001a097824 */ /* 0x002fe200078e00ff */
[----:B------:R-:W-:Y:S02]  /*1550*/  IADD3 R16, PT, PT, R16, 0x8, RZ ;  /* 0x0000000810107810 */ /* 0x000fe40007ffe0ff */
[----:B---3--:R-:W-:Y:S01]  /*1560*/  SHF.L.U32 R19, R19, 0x10, RZ ;  /* 0x0000001013137819 */ /* 0x008fe200000006ff */
[----:B----4-:R-:W-:-:S04]  /*1570*/  IMAD.U32 R15, R15, 0x10000, RZ ;  /* 0x000100000f0f7824 */ /* 0x010fc800078e00ff */
[----:B------:R-:W-:Y:S01]  /*1580*/  FFMA R15, R19, R15, R17 ;  /* 0x0000000f130f7223 */ /* 0x000fe20000000011 */
[----:B------:R-:W-:-:S03]  /*1590*/  SHF.L.U32 R22, R22, 0x10, RZ ;  /* 0x0000001016167819 */ /* 0x000fc600000006ff */
[----:B------:R-:W-:Y:S01]  /*15a0*/  FFMA R15, R24, R23, R15 ;  /* 0x00000017180f7223 */ /* 0x000fe2000000000f */
[----:B------:R-:W-:-:S03]  /*15b0*/  SHF.L.U32 R14, R14, 0x10, RZ ;  /* 0x000000100e0e7819 */ /* 0x000fc600000006ff */
[----:B------:R-:W-:-:S04]  /*15c0*/  FFMA R15, R22, R28, R15 ;  /* 0x0000001c160f7223 */ /* 0x000fc8000000000f */
[----:B------:R-:W-:-:S04]  /*15d0*/  FFMA R14, R14, R27, R15 ;  /* 0x0000001b0e0e7223 */ /* 0x000fc8000000000f */
[----:B------:R-:W-:-:S07]  /*15e0*/  FFMA R14, R9, R29, R14 ;  /* 0x0000001d090e7223 */ /* 0x000fce000000000e */
.L_x_185:
[----:B------:R-:W-:Y:S05]  /*15f0*/  @!P1 BRA `(.L_x_186) ;  /* 0x00000000006c9947 */ /* 0x000fea0003800000 */
[----:B------:R-:W1:Y:S01]  /*1600*/  LDC.64 R10, c[0x0][0x380] ;  /* 0x0000e000ff0a7b82 */ /* 0x000e620000000a00 */
[----:B------:R-:W-:Y:S01]  /*1610*/  VIADD R15, R16, UR6 ;  /* 0x00000006100f7c36 */ /* 0x000fe20008000000 */
[----:B------:R-:W-:-:S06]  /*1620*/  IADD3 R17, PT, PT, R13, R16, RZ ;  /* 0x000000100d117210 */ /* 0x000fcc0007ffe0ff */
        /* <DEDUP_REMOVED lines=10> */
[----:B------:R-:W5:Y:S01]  /*16d0*/  LDG.E.U16.CONSTANT R23, desc[UR12][R8.64+0x6] ;  /* 0x0000060c08177981 */ /* 0x000f62000c1e9500 */
[----:B------:R-:W-:-:S02]  /*16e0*/  IADD3 R16, PT, PT, R16, 0x4, RZ ;  /* 0x0000000410107810 */ /* 0x000fc40007ffe0ff */
[----:B---3--:R-:W-:Y:S02]  /*16f0*/  SHF.L.U32 R15, R15, 0x10, RZ ;  /* 0x000000100f0f7819 */ /* 0x008fe400000006ff */
[----:B--2---:R-:W-:Y:S01]  /*1700*/  SHF.L.U32 R18, R18, 0x10, RZ ;  /* 0x0000001012127819 */ /* 0x004fe200000006ff */
[----:B----4-:R-:W-:Y:S01]  /*1710*/  IMAD.U32 R17, R17, 0x10000, RZ ;  /* 0x0001000011117824 */ /* 0x010fe200078e00ff */
[----:B-----5:R-:W-:-:S03]  /*1720*/  SHF.L.U32 R19, R19, 0x10, RZ ;  /* 0x0000001013137819 */ /* 0x020fc600000006ff */
[----:B------:R-:W-:Y:S01]  /*1730*/  FFMA R15, R15, R17, R14 ;  /* 0x000000110f0f7223 */ /* 0x000fe2000000000e */
[----:B------:R-:W-:-:S03]  /*1740*/  SHF.L.U32 R21, R21, 0x10, RZ ;  /* 0x0000001015157819 */ /* 0x000fc600000006ff */
[----:B------:R-:W-:Y:S01]  /*1750*/  FFMA R15, R18, R19, R15 ;  /* 0x00000013120f7223 */ /* 0x000fe2000000000f */
[----:B------:R-:W-:Y:S01]  /*1760*/  IMAD.U32 R20, R20, 0x10000, RZ ;  /* 0x0001000014147824 */ /* 0x000fe200078e00ff */
[----:B------:R-:W-:-:S03]  /*1770*/  SHF.L.U32 R22, R22, 0x10, RZ ;  /* 0x0000001016167819 */ /* 0x000fc600000006ff */
[----:B------:R-:W-:Y:S01]  /*1780*/  FFMA R15, R20, R21, R15 ;  /* 0x00000015140f7223 */ /* 0x000fe2000000000f */
[----:B------:R-:W-:-:S04]  /*1790*/  IMAD.U32 R23, R23, 0x10000, RZ ;  /* 0x0001000017177824 */ /* 0x000fc800078e00ff */
[----:B------:R-:W-:-:S07]  /*17a0*/  FFMA R14, R22, R23, R15 ;  /* 0x00000017160e7223 */ /* 0x000fce000000000f */
.L_x_186:
[----:B------:R-:W1:Y:S01]  /*17b0*/  LDC.64 R10, c[0x0][0x380] ;  /* 0x0000e000ff0a7b82 */ /* 0x000e620000000a00 */
[----:B------:R-:W-:Y:S01]  /*17c0*/  LOP3.LUT R12, R12, 0x3, RZ, 0xc0, !PT ;  /* 0x000000030c0c7812 */ /* 0x000fe200078ec0ff */
[----:B------:R-:W2:Y:S01]  /*17d0*/  LDCU UR11, c[0x0][0x3b4] ;  /* 0x00007680ff0b77ac */ /* 0x000ea20008000800 */
[----:B------:R-:W-:Y:S01]  /*17e0*/  IADD3 R15, PT, PT, R13, R16, RZ ;  /* 0x000000100d0f7210 */ /* 0x000fe20007ffe0ff */
[----:B------:R-:W-:Y:S01]  /*17f0*/  VIADD R13, R16, UR6 ;  /* 0x00000006100d7c36 */ /* 0x000fe20008000000 */
[----:B------:R-:W-:-:S03]  /*1800*/  ISETP.NE.AND P0, PT, R12, 0x1, PT ;  /* 0x000000010c00780c */ /* 0x000fc60003f05270 */
[----:B------:R-:W3:Y:S01]  /*1810*/  LDC.64 R8, c[0x0][0x388] ;  /* 0x0000e200ff087b82 */ /* 0x000ee20000000a00 */
[----:B-1----:R-:W-:-:S05]  /*1820*/  IMAD.WIDE R10, R13, 0x2, R10 ;  /* 0x000000020d0a7825 */ /* 0x002fca00078e020a */
[----:B------:R-:W4:Y:S01]  /*1830*/  LDG.E.U16.CONSTANT R12, desc[UR12][R10.64] ;  /* 0x0000000c0a0c7981 */ /* 0x000f22000c1e9500 */
[----:B---3--:R-:W-:-:S03]  /*1840*/  IMAD.WIDE R8, R15, 0x2, R8 ;  /* 0x000000020f087825 */ /* 0x008fc600078e0208 */
[----:B------:R-:W3:Y:S04]  /*1850*/  @P0 LDG.E.U16.CONSTANT R16, desc[UR12][R10.64+0x2] ;  /* 0x0000020c0a100981 */ /* 0x000ee8000c1e9500 */
[----:B------:R-:W5:Y:S04]  /*1860*/  LDG.E.U16.CONSTANT R15, desc[UR12][R8.64] ;  /* 0x0000000c080f7981 */ /* 0x000f68000c1e9500 */
[----:B------:R-:W2:Y:S04]  /*1870*/  @P0 LDG.E.U16.CONSTANT R17, desc[UR12][R8.64+0x2] ;  /* 0x0000020c08110981 */ /* 0x000ea8000c1e9500 */
[----:B------:R-:W2:Y:S04]  /*1880*/  @P0 LDG.E.U16.CONSTANT R18, desc[UR12][R10.64+0x4] ;  /* 0x0000040c0a120981 */ /* 0x000ea8000c1e9500 */
[----:B------:R1:W2:Y:S01]  /*1890*/  @P0 LDG.E.U16.CONSTANT R19, desc[UR12][R8.64+0x4] ;  /* 0x0000040c08130981 */ /* 0x0002a2000c1e9500 */
[----:B------:R-:W0:Y:S01]  /*18a0*/  S2UR UR10, SR_CgaCtaId ;  /* 0x00000000000a79c3 */ /* 0x000e220000008800 */
[----:B------:R-:W-:-:S02]  /*18b0*/  UMOV UR7, 0x400 ;  /* 0x0000040000077882 */ /* 0x000fc40000000000 */
[----:B0-----:R-:W-:-:S06]  /*18c0*/  ULEA UR7, UR10, UR7, 0x18 ;  /* 0x000000070a077291 */ /* 0x001fcc000f8ec0ff */
[C---:B-1----:R-:W-:Y:S02]  /*18d0*/  LEA R8, R6.reuse, UR7, 0x2 ;  /* 0x0000000706087c11 */ /* 0x042fe4000f8e10ff */
[----:B------:R-:W-:Y:S02]  /*18e0*/  IADD3 R6, PT, PT, R6, UR16, RZ ;  /* 0x0000001006067c10 */ /* 0x000fe4000fffe0ff */
[----:B----4-:R-:W-:Y:S02]  /*18f0*/  SHF.L.U32 R13, R12, 0x10, RZ ;  /* 0x000000100c0d7819 */ /* 0x010fe400000006ff */
[----:B-----5:R-:W-:Y:S01]  /*1900*/  SHF.L.U32 R15, R15, 0x10, RZ ;  /* 0x000000100f0f7819 */ /* 0x020fe200000006ff */
[----:B---3--:R-:W-:Y:S01]  /*1910*/  @P0 IMAD.U32 R16, R16, 0x10000, RZ ;  /* 0x0001000010100824 */ /* 0x008fe200078e00ff */
[----:B--2---:R-:W-:-:S03]  /*1920*/  @P0 SHF.L.U32 R17, R17, 0x10, RZ ;  /* 0x0000001011110819 */ /* 0x004fc600000006ff */
[----:B------:R-:W-:Y:S01]  /*1930*/  FFMA R13, R13, R15, R14 ;  /* 0x0000000f0d0d7223 */ /* 0x000fe2000000000e */
[----:B------:R-:W-:-:S03]  /*1940*/  @P0 SHF.L.U32 R15, R18, 0x10, RZ ;  /* 0x00000010120f0819 */ /* 0x000fc600000006ff */
[----:B------:R-:W-:Y:S01]  /*1950*/  @P0 FFMA R16, R16, R17, R13 ;  /* 0x0000001110100223 */ /* 0x000fe2000000000d */
[----:B------:R-:W-:-:S04]  /*1960*/  @P0 IMAD.U32 R19, R19, 0x10000, RZ ;  /* 0x0001000013130824 */ /* 0x000fc800078e00ff */
[----:B------:R-:W-:-:S04]  /*1970*/  @P0 FFMA R13, R15, R19, R16 ;  /* 0x000000130f0d0223 */ /* 0x000fc80000000010 */
[----:B------:R-:W-:-:S05]  /*1980*/  FMUL R13, R13, UR11 ;  /* 0x0000000b0d0d7c20 */ /* 0x000fca0008400000 */
[----:B------:R1:W-:Y:S01]  /*1990*/  STS [R8], R13 ;  /* 0x0000000d08007388 */ /* 0x0003e20000000800 */
[----:B------:R-:W-:-:S13]  /*19a0*/  ISETP.GE.AND P0, PT, R6, UR17, PT ;  /* 0x0000001106007c0c */ /* 0x000fda000bf06270 */
[----:B-1----:R-:W-:Y:S05]  /*19b0*/  @!P0 BRA `(.L_x_187) ;  /* 0xfffffff000ac8947 */ /* 0x002fea000383ffff */
.L_x_170:
[----:B0-----:R-:W-:Y:S05]  /*19c0*/  BSYNC.RECONVERGENT B0 ;  /* 0x0000000000007941 */ /* 0x001fea0003800200 */
.L_x_169:
[----:B------:R-:W-:Y:S01]  /*19d0*/  BAR.SYNC.DEFER_BLOCKING 0x0 ;  /* 0x0000000000007b1d */ /* 0x000fe20000010000 */
[----:B------:R-:W-:Y:S02]  /*19e0*/  ISETP.GE.AND P0, PT, R0, UR17, PT ;  /* 0x0000001100007c0c */ /* 0x000fe4000bf06270 */
[----:B------:R-:W-:-:S03]  /*19f0*/  MOV R6, 0xff800000 ;  /* 0xff80000000067802 */ /* 0x000fc60000000f00 */
[----:B------:R-:W-:Y:S08]  /*1a00*/  BSSY.RECONVERGENT B0, `(.L_x_188) ;  /* 0x000000d000007945 */ /* 0x000ff00003800200 */
[----:B------:R-:W-:Y:S05]  /*1a10*/  @P0 BRA `(.L_x_189) ;  /* 0x00000000002c0947 */ /* 0x000fea0003800000 */
[----:B------:R-:W0:Y:S01]  /*1a20*/  S2R R10, SR_CgaCtaId ;  /* 0x00000000000a7919 */ /* 0x000e220000008800 */
[----:B------:R-:W-:Y:S01]  /*1a30*/  MOV R9, 0x400 ;  /* 0x0000040000097802 */ /* 0x000fe20000000f00 */
[----:B------:R-:W-:Y:S01]  /*1a40*/  IMAD.MOV.U32 R6, RZ, RZ, -0x800000 ;  /* 0xff800000ff067424 */ /* 0x000fe200078e00ff */
[----:B------:R-:W-:Y:S02]  /*1a50*/  MOV R8, R0 ;  /* 0x0000000000087202 */ /* 0x000fe40000000f00 */
[----:B0-----:R-:W-:-:S07]  /*1a60*/  LEA R11, R10, R9, 0x18 ;  /* 0x000000090a0b7211 */ /* 0x001fce00078ec0ff */
.L_x_190:
[C---:B------:R-:W-:Y:S01]  /*1a70*/  LEA R9, R8.reuse, R11, 0x2 ;  /* 0x0000000b08097211 */ /* 0x040fe200078e10ff */
[----:B------:R-:W-:-:S05]  /*1a80*/  VIADD R8, R8, UR16 ;  /* 0x0000001008087c36 */ /* 0x000fca0008000000 */
[----:B------:R-:W0:Y:S01]  /*1a90*/  LDS R9, [R9] ;  /* 0x0000000009097984 */ /* 0x000e220000000800 */
[----:B------:R-:W-:Y:S02]  /*1aa0*/  ISETP.GE.AND P0, PT, R8, UR17, PT ;  /* 0x0000001108007c0c */ /* 0x000fe4000bf06270 */
[----:B0-----:R-:W-:-:S11]  /*1ab0*/  FMNMX R6, R9, R6, !PT ;  /* 0x0000000609067209 */ /* 0x001fd60007800000 */
[----:B------:R-:W-:Y:S05]  /*1ac0*/  @!P0 BRA `(.L_x_190) ;  /* 0xfffffffc00e88947 */ /* 0x000fea000383ffff */
.L_x_189:
[----:B------:R-:W-:Y:S05]  /*1ad0*/  BSYNC.RECONVERGENT B0 ;  /* 0x0000000000007941 */ /* 0x000fea0003800200 */
.L_x_188:
[----:B------:R-:W0:Y:S01]  /*1ae0*/  SHFL.BFLY PT, R9, R6, 0x10, 0x1f ;  /* 0x0e001f0006097f89 */ /* 0x000e2200000e0000 */
[----:B------:R-:W1:Y:S01]  /*1af0*/  S2UR UR10, SR_CgaCtaId ;  /* 0x00000000000a79c3 */ /* 0x000e620000008800 */
[----:B------:R-:W-:Y:S01]  /*1b00*/  UMOV UR7, 0x400 ;  /* 0x0000040000077882 */ /* 0x000fe20000000000 */
[----:B------:R-:W-:Y:S02]  /*1b10*/  ISETP.NE.AND P0, PT, R5, RZ, PT ;  /* 0x000000ff0500720c */ /* 0x000fe40003f05270 */
[----:B0-----:R-:W-:Y:S01]  /*1b20*/  FMNMX R9, R9, R6, !PT ;  /* 0x0000000609097209 */ /* 0x001fe20007800000 */
[----:B-1----:R-:W-:-:S04]  /*1b30*/  ULEA UR10, UR10, UR7, 0x18 ;  /* 0x000000070a0a7291 */ /* 0x002fc8000f8ec0ff */
[----:B------:R-:W0:Y:S02]  /*1b40*/  SHFL.BFLY PT, R8, R9, 0x8, 0x1f ;  /* 0x0d001f0009087f89 */ /* 0x000e2400000e0000 */
[----:B0-----:R-:W-:-:S05]  /*1b50*/  FMNMX R10, R9, R8, !PT ;  /* 0x00000008090a7209 */ /* 0x001fca0007800000 */
[----:B------:R-:W0:Y:S02]  /*1b60*/  SHFL.BFLY PT, R11, R10, 0x4, 0x1f ;  /* 0x0c801f000a0b7f89 */ /* 0x000e2400000e0000 */
[----:B0-----:R-:W-:-:S05]  /*1b70*/  FMNMX R11, R10, R11, !PT ;  /* 0x0000000b0a0b7209 */ /* 0x001fca0007800000 */
[----:B------:R-:W0:Y:S02]  /*1b80*/  SHFL.BFLY PT, R8, R11, 0x2, 0x1f ;  /* 0x0c401f000b087f89 */ /* 0x000e2400000e0000 */
[----:B0-----:R-:W-:Y:S02]  /*1b90*/  FMNMX R12, R11, R8, !PT ;  /* 0x000000080b0c7209 */ /* 0x001fe40007800000 */
[----:B------:R-:W-:-:S03]  /*1ba0*/  LEA.HI R8, R0, UR10, RZ, 0x1d ;  /* 0x0000000a00087c11 */ /* 0x000fc6000f8fe8ff */
[----:B------:R-:W0:Y:S02]  /*1bb0*/  SHFL.BFLY PT, R13, R12, 0x1, 0x1f ;  /* 0x0c201f000c0d7f89 */ /* 0x000e2400000e0000 */
[----:B0-----:R-:W-:-:S05]  /*1bc0*/  FMNMX R6, R12, R13, !PT ;  /* 0x0000000d0c067209 */ /* 0x001fca0007800000 */
[----:B------:R0:W-:Y:S01]  /*1bd0*/  @!P0 STS [R8+0x100], R6 ;  /* 0x0001000608008388 */ /* 0x0001e20000000800 */
[----:B------:R-:W-:Y:S01]  /*1be0*/  BAR.SYNC.DEFER_BLOCKING 0x0 ;  /* 0x0000000000007b1d */ /* 0x000fe20000010000 */
[----:B------:R-:W-:-:S13]  /*1bf0*/  ISETP.GT.U32.AND P0, PT, R0, 0x1f, PT ;  /* 0x0000001f0000780c */ /* 0x000fda0003f04070 */
[----:B0-----:R-:W-:Y:S05]  /*1c00*/  @P0 BRA `(.L_x_191) ;  /* 0x0000000000480947 */ /* 0x001fea0003800000 */
[----:B------:R-:W-:Y:S01]  /*1c10*/  UIADD3 UR7, UPT, UPT, UR16, 0x1f, URZ ;  /* 0x0000001f10077890 */ /* 0x000fe2000fffe0ff */
[----:B------:R-:W-:-:S03]  /*1c20*/  MOV R6, 0xff800000 ;  /* 0xff80000000067802 */ /* 0x000fc60000000f00 */
[----:B------:R-:W-:-:S06]  /*1c30*/  USHF.R.U32.HI UR7, URZ, 0x5, UR7 ;  /* 0x00000005ff077899 */ /* 0x000fcc0008011607 */
[----:B------:R-:W-:Y:S01]  /*1c40*/  ISETP.GE.U32.AND P0, PT, R0, UR7, PT ;  /* 0x0000000700007c0c */ /* 0x000fe2000bf06070 */
[----:B------:R-:W-:-:S12]  /*1c50*/  UMOV UR7, 0xffffffff ;  /* 0xffffffff00077882 */ /* 0x000fd80000000000 */
[----:B------:R-:W-:-:S05]  /*1c60*/  @!P0 LEA R9, R5, UR10, 0x2 ;  /* 0x0000000a05098c11 */ /* 0x000fca000f8e10ff */
        /* <DEDUP_REMOVED lines=11> */
.L_x_216:
[----:B-1----:R-:W-:-:S07]  /*1d20*/  FMNMX R6, R12, R13, !PT ;  /* 0x0000000d0c067209 */ /* 0x002fce0007800000 */
.L_x_191:
        /* <DEDUP_REMOVED lines=9> */
[----:B------:R-:W-:Y:S01]  /*1dc0*/  MOV R11, RZ ;  /* 0x000000ff000b7202 */ /* 0x000fe20000000f00 */
[----:B0-----:R-:W-:-:S07]  /*1dd0*/  IMAD.MOV.U32 R12, RZ, RZ, R0 ;  /* 0x000000ffff0c7224 */ /* 0x001fce00078e0000 */
.L_x_195:
[C---:B-1----:R-:W-:Y:S02]  /*1de0*/  LEA R13, R12.reuse, UR10, 0x2 ;  /* 0x0000000a0c0d7c11 */ /* 0x042fe4000f8e10ff */
[----:B------:R-:W-:-:S03]  /*1df0*/  IADD3 R12, PT, PT, R12, UR16, RZ ;  /* 0x000000100c0c7c10 */ /* 0x000fc6000fffe0ff */
[----:B------:R-:W0:Y:S01]  /*1e00*/  LDS R15, [R13] ;  /* 0x000000000d0f7984 */ /* 0x000e220000000800 */
        /* <DEDUP_REMOVED lines=13> */
.L_x_194:
[----:B------:R-:W-:Y:S05]  /*1ee0*/  BSYNC.RECONVERGENT B0 ;  /* 0x0000000000007941 */ /* 0x000fea0003800200 */
.L_x_193:
[----:B0-----:R-:W1:Y:S01]  /*1ef0*/  SHFL.BFLY PT, R12, R11, 0x10, 0x1f ;  /* 0x0e001f000b0c7f89 */ /* 0x001e6200000e0000 */
[----:B------:R-:W-:Y:S01]  /*1f00*/  FADD R7, -R6, R7 ;  /* 0x0000000706077221 */ /* 0x000fe20000000100 */
[----:B------:R-:W-:-:S03]  /*1f10*/  ISETP.NE.AND P0, PT, R5, RZ, PT ;  /* 0x000000ff0500720c */ /* 0x000fc60003f05270 */
[----:B------:R-:W-:-:S04]  /*1f20*/  FFMA.SAT R10, R7, R10, 0.5 ;  /* 0x3f000000070a7423 */ /* 0x000fc8000000200a */
[----:B------:R-:W-:Y:S01]  /*1f30*/  FFMA.RM R10, R10, R9, 12582913 ;  /* 0x4b4000010a0a7423 */ /* 0x000fe20000004009 */
[----:B-1----:R-:W-:-:S05]  /*1f40*/  FADD R13, R12, R11 ;  /* 0x0000000b0c0d7221 */ /* 0x002fca0000000000 */
[----:B------:R-:W0:Y:S02]  /*1f50*/  SHFL.BFLY PT, R12, R13, 0x8, 0x1f ;  /* 0x0d001f000d0c7f89 */ /* 0x000e2400000e0000 */
[----:B0-----:R-:W-:-:S05]  /*1f60*/  FADD R14, R13, R12 ;  /* 0x0000000c0d0e7221 */ /* 0x001fca0000000000 */
[----:B------:R-:W0:Y:S02]  /*1f70*/  SHFL.BFLY PT, R15, R14, 0x4, 0x1f ;  /* 0x0c801f000e0f7f89 */ /* 0x000e2400000e0000 */
[----:B0-----:R-:W-:-:S05]  /*1f80*/  FADD R15, R14, R15 ;  /* 0x0000000f0e0f7221 */ /* 0x001fca0000000000 */
[----:B------:R-:W0:Y:S02]  /*1f90*/  SHFL.BFLY PT, R12, R15, 0x2, 0x1f ;  /* 0x0c401f000f0c7f89 */ /* 0x000e2400000e0000 */
[----:B0-----:R-:W-:Y:S01]  /*1fa0*/  FADD R16, R15, R12 ;  /* 0x0000000c0f107221 */ /* 0x001fe20000000000 */
[----:B------:R-:W-:-:S04]  /*1fb0*/  FADD R12, R10, -12583039 ;  /* 0xcb40007f0a0c7421 */ /* 0x000fc80000000000 */
[----:B------:R-:W0:Y:S01]  /*1fc0*/  SHFL.BFLY PT, R17, R16, 0x1, 0x1f ;  /* 0x0c201f0010117f89 */ /* 0x000e2200000e0000 */
[----:B------:R-:W-:-:S04]  /*1fd0*/  FFMA R12, R7, 1.4426950216293334961, -R12 ;  /* 0x3fb8aa3b070c7823 */ /* 0x000fc8000000080c */
[----:B------:R-:W-:Y:S01]  /*1fe0*/  FFMA R12, R7, 1.925963033500011079e-08, R12 ;  /* 0x32a57060070c7823 */ /* 0x000fe2000000000c */
[----:B------:R-:W-:-:S05]  /*1ff0*/  IMAD.SHL.U32 R7, R10, 0x800000, RZ ;  /* 0x008000000a077824 */ /* 0x000fca00078e00ff */
[----:B------:R-:W1:Y:S01]  /*2000*/  MUFU.EX2 R12, R12 ;  /* 0x0000000c000c7308 */ /* 0x000e620000000800 */
[----:B0-----:R-:W-:Y:S01]  /*2010*/  FADD R14, R16, R17 ;  /* 0x00000011100e7221 */ /* 0x001fe20000000000 */
[----:B-1----:R-:W-:-:S04]  /*2020*/  FMUL R7, R7, R12 ;  /* 0x0000000c07077220 */ /* 0x002fc80000400000 */
[----:B------:R0:W-:Y:S01]  /*2030*/  @!P0 STS [R8+0x100], R14 ;  /* 0x0001000e08008388 */ /* 0x0001e20000000800 */
[----:B------:R-:W-:Y:S01]  /*2040*/  BAR.SYNC.DEFER_BLOCKING 0x0 ;  /* 0x0000000000007b1d */ /* 0x000fe20000010000 */
[----:B------:R-:W-:-:S13]  /*2050*/  ISETP.GT.U32.AND P0, PT, R0, 0x1f, PT ;  /* 0x0000001f0000780c */ /* 0x000fda0003f04070 */
[----:B0-----:R-:W-:Y:S05]  /*2060*/  @P0 BRA `(.L_x_196) ;  /* 0x0000000000480947 */ /* 0x001fea0003800000 */
[----:B------:R-:W-:Y:S01]  /*2070*/  UIADD3 UR7, UPT, UPT, UR16, 0x1f, URZ ;  /* 0x0000001f10077890 */ /* 0x000fe2000fffe0ff */
[----:B------:R-:W-:-:S03]  /*2080*/  HFMA2 R8, -RZ, RZ, 0, 0 ;  /* 0x00000000ff087431 */ /* 0x000fc600000001ff */
[----:B------:R-:W-:-:S06]  /*2090*/  USHF.R.U32.HI UR7, URZ, 0x5, UR7 ;  /* 0x00000005ff077899 */ /* 0x000fcc0008011607 */
[----:B------:R-:W-:Y:S01]  /*20a0*/  ISETP.GE.U32.AND P0, PT, R0, UR7, PT ;  /* 0x0000000700007c0c */ /* 0x000fe2000bf06070 */
[----:B------:R-:W-:-:S12]  /*20b0*/  UMOV UR7, 0xffffffff ;  /* 0xffffffff00077882 */ /* 0x000fd80000000000 */
[----:B------:R-:W-:-:S05]  /*20c0*/  @!P0 LEA R9, R5, UR10, 0x2 ;  /* 0x0000000a05098c11 */ /* 0x000fca000f8e10ff */
[----:B------:R0:W1:Y:S01]  /*20d0*/  @!P0 LDS R8, [R9+0x100] ;  /* 0x0001000009088984 */ /* 0x0000620000000800 */
[----:B------:R-:W-:Y:S05]  /*20e0*/  BRA.DIV UR7, `(.L_x_197) ;  /* 0x0000001607387947 */ /* 0x000fea000b800000 */
[----:B01----:R-:W0:Y:S02]  /*20f0*/  SHFL.BFLY PT, R9, R8, 0x10, 0x1f ;  /* 0x0e001f0008097f89 */ /* 0x003e2400000e0000 */
        /* <DEDUP_REMOVED lines=8> */
.L_x_222:
[----:B-1----:R-:W-:-:S07]  /*2180*/  FADD R14, R12, R13 ;  /* 0x0000000d0c0e7221 */ /* 0x002fce0000000000 */
.L_x_196:
        /* <DEDUP_REMOVED lines=8> */
[----:B------:R-:W1:Y:S01]  /*2210*/  LDCU UR7, c[0x0][0x3ac] ;  /* 0x00007580ff0777ac */ /* 0x000e620008000800 */
[----:B------:R-:W-:Y:S01]  /*2220*/  MOV R16, R0 ;  /* 0x0000000000107202 */ /* 0x000fe20000000f00 */
[----:B-1----:R-:W-:-:S04]  /*2230*/  UISETP.LT.AND UP0, UPT, UR8, UR7, UPT ;  /* 0x000000070800728c */ /* 0x002fc8000bf01270 */
[----:B------:R-:W-:-:S04]  /*2240*/  USEL UR7, UR8, UR7, UP0 ;  /* 0x0000000708077287 */ /* 0x000fc80008000000 */
[----:B------:R-:W-:-:S04]  /*2250*/  UIMAD UR7, UR4, -0x40, UR7 ;  /* 0xffffffc0040778a4 */ /* 0x000fc8000f8e0207 */
[----:B------:R-:W-:Y:S02]  /*2260*/  UIADD3 UR11, UPT, UPT, UR7, -0x1, URZ ;  /* 0xffffffff070b7890 */ /* 0x000fe4000fffe0ff */
[----:B------:R-:W-:-:S04]  /*2270*/  MOV R17, UR7 ;  /* 0x0000000700117c02 */ /* 0x000fc80008000f00 */
[----:B------:R-:W-:Y:S02]  /*2280*/  IMAD.U32 R8, RZ, RZ, UR11 ;  /* 0x0000000bff087e24 */ /* 0x000fe4000f8e00ff */
[----:B------:R-:W-:-:S03]  /*2290*/  VIADD R17, R17, -UR9 ;  /* 0x8000000911117c36 */ /* 0x000fc60008000000 */
[----:B------:R-:W-:-:S13]  /*22a0*/  ISETP.GE.U32.AND P0, PT, R8, 0xf, PT ;  /* 0x0000000f0800780c */ /* 0x000fda0003f06070 */
.L_x_206:
[----:B------:R-:W1:Y:S01]  /*22b0*/  LDC.64 R8, c[0x0][0x398] ;  /* 0x0000e600ff087b82 */ /* 0x000e620000000a00 */
[----:B------:R-:W-:Y:S01]  /*22c0*/  UISETP.NE.AND UP0, UPT, UR5, URZ, UPT ;  /* 0x000000ff0500728c */ /* 0x000fe2000bf05270 */
[----:B------:R-:W-:Y:S01]  /*22d0*/  HFMA2 R18, -RZ, RZ, 0, 0 ;  /* 0x00000000ff127431 */ /* 0x000fe200000001ff */
[----:B------:R-:W-:-:S07]  /*22e0*/  UISETP.GE.AND UP1, UPT, UR17, 0x1, UPT ;  /* 0x000000011100788c */ /* 0x000fce000bf26270 */
[----:B------:R-:W-:Y:S05]  /*22f0*/  BRA.U !UP0, `(.L_x_200) ;  /* 0x0000000108107547 */ /* 0x000fea000b800000 */
[----:B------:R-:W-:-:S05]  /*2300*/  IADD3 R11, PT, PT, R16, UR6, RZ ;  /* 0x00000006100b7c10 */ /* 0x000fca000fffe0ff */
[----:B-1----:R-:W-:-:S06]  /*2310*/  IMAD.WIDE R8, R11, 0x2, R8 ;  /* 0x000000020b087825 */ /* 0x002fcc00078e0208 */
[----:B------:R-:W2:Y:S02]  /*2320*/  LDG.E.U16 R8, desc[UR12][R8.64] ;  /* 0x0000000c08087981 */ /* 0x000ea4000c1e1500 */
[----:B--2---:R-:W-:-:S07]  /*2330*/  IMAD.U32 R18, R8, 0x10000, RZ ;  /* 0x0001000008127824 */ /* 0x004fce00078e00ff */
.L_x_200:
[----:B------:R-:W-:Y:S01]  /*2340*/  MOV R22, RZ ;  /* 0x000000ff00167202 */ /* 0x000fe20000000f00 */
[----:B------:R-:W-:Y:S06]  /*2350*/  BRA.U !UP1, `(.L_x_201) ;  /* 0x0000000d09507547 */ /* 0x000fec000b800000 */
[----:B------:R-:W-:Y:S01]  /*2360*/  MOV R22, RZ ;  /* 0x000000ff00167202 */ /* 0x000fe20000000f00 */
[----:B------:R-:W-:Y:S01]  /*2370*/  IMAD.MOV.U32 R19, RZ, RZ, RZ ;  /* 0x000000ffff137224 */ /* 0x000fe200078e00ff */
[----:B------:R-:W-:Y:S06]  /*2380*/  @!P0 BRA `(.L_x_202) ;  /* 0x00000004004c8947 */ /* 0x000fec0003800000 */
[----:B-1----:R-:W1:Y:S01]  /*2390*/  S2R R8, SR_CgaCtaId ;  /* 0x0000000000087919 */ /* 0x002e620000008800 */
[----:B------:R-:W-:Y:S01]  /*23a0*/  MOV R19, 0x400 ;  /* 0x0000040000137802 */ /* 0x000fe20000000f00 */
[----:B------:R-:W-:Y:S01]  /*23b0*/  HFMA2 R22, -RZ, RZ, 0, 0 ;  /* 0x00000000ff167431 */ /* 0x000fe200000001ff */
[----:B------:R-:W-:Y:S02]  /*23c0*/  MOV R20, RZ ;  /* 0x000000ff00147202 */ /* 0x000fe40000000f00 */
[----:B-1----:R-:W-:-:S07]  /*23d0*/  LEA R19, R8, R19, 0x18 ;  /* 0x0000001308137211 */ /* 0x002fce00078ec0ff */
.L_x_203:
[----:B------:R-:W1:Y:S01]  /*23e0*/  LDC R23, c[0x0][0x3b0] ;  /* 0x0000ec00ff177b82 */ /* 0x000e620000000800 */
[----:B------:R-:W-:Y:S01]  /*23f0*/  IADD3 R8, PT, PT, R20, UR5, RZ ;  /* 0x0000000514087c10 */ /* 0x000fe2000fffe0ff */
[----:B------:R-:W-:-:S06]  /*2400*/  IMAD.IADD R9, R3, 0x1, R16 ;  /* 0x0000000103097824 */ /* 0x000fcc00078e0210 */
[----:B------:R-:W2:Y:S01]  /*2410*/  LDC.64 R24, c[0x0][0x390] ;  /* 0x0000e400ff187b82 */ /* 0x000ea20000000a00 */
[----:B-1----:R-:W-:-:S04]  /*2420*/  IMAD R9, R8, R23, R9 ;  /* 0x0000001708097224 */ /* 0x002fc800078e0209 */
[----:B--2---:R-:W-:-:S05]  /*2430*/  IMAD.WIDE R24, R9, 0x2, R24 ;  /* 0x0000000209187825 */ /* 0x004fca00078e0218 */
[----:B------:R-:W2:Y:S01]  /*2440*/  LDG.E.U16.CONSTANT R14, desc[UR12][R24.64] ;  /* 0x0000000c180e7981 */ /* 0x000ea2000c1e9500 */
[----:B------:R-:W-:-:S05]  /*2450*/  IMAD.WIDE R28, R23, 0x2, R24 ;  /* 0x00000002171c7825 */ /* 0x000fca00078e0218 */
[----:B------:R-:W3:Y:S01]  /*2460*/  LDG.E.U16.CONSTANT R24, desc[UR12][R28.64] ;  /* 0x0000000c1c187981 */ /* 0x000ee2000c1e9500 */
[----:B------:R-:W-:-:S05]  /*2470*/  IMAD.WIDE R26, R23, 0x2, R28 ;  /* 0x00000002171a7825 */ /* 0x000fca00078e021c */
[----:B0-----:R0:W4:Y:S01]  /*2480*/  LDG.E.U16.CONSTANT R12, desc[UR12][R26.64] ;  /* 0x0000000c1a0c7981 */ /* 0x001122000c1e9500 */
[----:B------:R-:W-:-:S05]  /*2490*/  LEA R21, R20, R19, 0x2 ;  /* 0x0000001314157211 */ /* 0x000fca00078e10ff */
[----:B------:R-:W1:Y:S01]  /*24a0*/  LDS.128 R8, [R21] ;  /* 0x0000000015087984 */ /* 0x000e620000000c00 */
[----:B0-----:R-:W-:-:S05]  /*24b0*/  IMAD.WIDE R26, R23, 0x2, R26 ;  /* 0x00000002171a7825 */ /* 0x001fca00078e021a */
[----:B------:R2:W5:Y:S01]  /*24c0*/  LDG.E.U16.CONSTANT R13, desc[UR12][R26.64] ;  /* 0x0000000c1a0d7981 */ /* 0x000562000c1e9500 */
[----:B------:R-:W-:-:S05]  /*24d0*/  IMAD.WIDE R28, R23, 0x2, R26 ;  /* 0x00000002171c7825 */ /* 0x000fca00078e021a */
[----:B------:R-:W5:Y:S01]  /*24e0*/  LDG.E.U16.CONSTANT R25, desc[UR12][R28.64] ;  /* 0x0000000c1c197981 */ /* 0x000f62000c1e9500 */
[----:B--2---:R-:W-:Y:S02]  /*24f0*/  IMAD.U32 R27, R14, 0x10000, RZ ;  /* 0x000100000e1b7824 */ /* 0x004fe400078e00ff */
[----:B------:R-:W-:-:S05]  /*2500*/  IMAD.WIDE R14, R23, 0x2, R28 ;  /* 0x00000002170e7825 */ /* 0x000fca00078e021c */
[----:B------:R0:W2:Y:S01]  /*2510*/  LDG.E.U16.CONSTANT R28, desc[UR12][R14.64] ;  /* 0x0000000c0e1c7981 */ /* 0x0000a2000c1e9500 */
[----:B-1----:R-:W-:Y:S01]  /*2520*/  FFMA R22, R27, R8, R22 ;  /* 0x000000081b167223 */ /* 0x002fe20000000016 */
[----:B0-----:R-:W-:-:S05]  /*2530*/  IMAD.WIDE R14, R23, 0x2, R14 ;  /* 0x00000002170e7825 */ /* 0x001fca00078e020e */
[----:B------:R-:W2:Y:S01]  /*2540*/  LDG.E.U16.CONSTANT R8, desc[UR12][R14.64] ;  /* 0x0000000c0e087981 */ /* 0x000ea2000c1e9500 */
[----:B---3--:R-:W-:Y:S01]  /*2550*/  SHF.L.U32 R24, R24, 0x10, RZ ;  /* 0x0000001018187819 */ /* 0x008fe200000006ff */
[----:B------:R-:W-:-:S04]  /*2560*/  IMAD.WIDE R26, R23, 0x2, R14 ;  /* 0x00000002171a7825 */ /* 0x000fc800078e020e */
[----:B------:R-:W-:Y:S02]  /*2570*/  FFMA R9, R9, R24, R22 ;  /* 0x0000001809097223 */ /* 0x000fe40000000016 */
[----:B------:R0:W3:Y:S02]  /*2580*/  LDG.E.U16.CONSTANT R24, desc[UR12][R26.64] ;  /* 0x0000000c1a187981 */ /* 0x0000e4000c1e9500 */
[----:B0-----:R-:W-:-:S05]  /*2590*/  IMAD.WIDE R26, R23, 0x2, R26 ;  /* 0x00000002171a7825 */ /* 0x001fca00078e021a */
[----:B------:R0:W3:Y:S01]  /*25a0*/  LDG.E.U16.CONSTANT R22, desc[UR12][R26.64] ;  /* 0x0000000c1a167981 */ /* 0x0000e2000c1e9500 */
[----:B----4-:R-:W-:Y:S01]  /*25b0*/  SHF.L.U32 R12, R12, 0x10, RZ ;  /* 0x000000100c0c7819 */ /* 0x010fe200000006ff */
[----:B-----5:R-:W-:-:S04]  /*25c0*/  IMAD.U32 R13, R13, 0x10000, RZ ;  /* 0x000100000d0d7824 */ /* 0x020fc800078e00ff */
[----:B------:R-:W-:-:S04]  /*25d0*/  FFMA R10, R10, R12, R9 ;  /* 0x0000000c0a0a7223 */ /* 0x000fc80000000009 */
[----:B------:R-:W-:Y:S02]  /*25e0*/  FFMA R11, R11, R13, R10 ;  /* 0x0000000d0b0b7223 */ /* 0x000fe4000000000a */
[----:B------:R-:W1:Y:S01]  /*25f0*/  LDS.128 R12, [R21+0x10] ;  /* 0x00001000150c7984 */ /* 0x000e620000000c00 */
[----:B------:R-:W-:Y:S01]  /*2600*/  SHF.L.U32 R10, R25, 0x10, RZ ;  /* 0x00000010190a7819 */ /* 0x000fe200000006ff */
[----:B0-----:R-:W-:-:S04]  /*2610*/  IMAD.WIDE R26, R23, 0x2, R26 ;  /* 0x00000002171a7825 */ /* 0x001fc800078e021a */
[----:B-1----:R-:W-:Y:S02]  /*2620*/  FFMA R10, R10, R12, R11 ;  /* 0x0000000c0a0a7223 */ /* 0x002fe4000000000b */
[----:B------:R3:W4:Y:S01]  /*2630*/  LDG.E.U16.CONSTANT R12, desc[UR12][R26.64] ;  /* 0x0000000c1a0c7981 */ /* 0x000722000c1e9500 */
[----:B--2---:R-:W-:-:S05]  /*2640*/  SHF.L.U32 R28, R28, 0x10, RZ ;  /* 0x000000101c1c7819 */ /* 0x004fca00000006ff */
[----:B------:R-:W-:Y:S01]  /*2650*/  FFMA R13, R13, R28, R10 ;  /* 0x0000001c0d0d7223 */ /* 0x000fe2000000000a */
[----:B------:R-:W-:-:S04]  /*2660*/  IMAD.WIDE R28, R23, 0x2, R26 ;  /* 0x00000002171c7825 */ /* 0x000fc800078e021a */
[----:B------:R-:W-:-:S04]  /*2670*/  IMAD.U32 R8, R8, 0x10000, RZ ;  /* 0x0001000008087824 */ /* 0x000fc800078e00ff */
[----:B------:R-:W-:Y:S02]  /*2680*/  FFMA R14, R14, R8, R13 ;  /* 0x000000080e0e7223 */ /* 0x000fe4000000000d */
[----:B------:R-:W0:Y:S04]  /*2690*/  LDS.128 R8, [R21+0x20] ;  /* 0x0000200015087984 */ /* 0x000e280000000c00 */
[----:B------:R1:W2:Y:S01]  /*26a0*/  LDG.E.U16.CONSTANT R13, desc[UR12][R28.64] ;  /* 0x0000000c1c0d7981 */ /* 0x0002a2000c1e9500 */
[----:B---3--:R-:W-:Y:S01]  /*26b0*/  SHF.L.U32 R26, R24, 0x10, RZ ;  /* 0x00000010181a7819 */ /* 0x008fe200000006ff */
[----:B------:R-:W-:-:S04]  /*26c0*/  IMAD.WIDE R24, R23, 0x2, R28 ;  /* 0x0000000217187825 */ /* 0x000fc800078e021c */
[----:B------:R-:W-:Y:S01]  /*26d0*/  FFMA R15, R15, R26, R14 ;  /* 0x0000001a0f0f7223 */ /* 0x000fe2000000000e */
[----:B------:R-:W-:Y:S01]  /*26e0*/  IMAD.WIDE R26, R23, 0x2, R24 ;  /* 0x00000002171a7825 */ /* 0x000fe200078e0218 */
[----:B------:R-:W-:-:S03]  /*26f0*/  SHF.L.U32 R14, R22, 0x10, RZ ;  /* 0x00000010160e7819 */ /* 0x000fc600000006ff */
[----:B-1----:R-:W-:Y:S02]  /*2700*/  IMAD.WIDE R28, R23, 0x2, R26 ;  /* 0x00000002171c7825 */ /* 0x002fe400078e021a */
[----:B------:R-:W3:Y:S04]  /*2710*/  LDG.E.U16.CONSTANT R26, desc[UR12][R26.64] ;  /* 0x0000000c1a1a7981 */ /* 0x000ee8000c1e9500 */
[----:B------:R-:W5:Y:S01]  /*2720*/  LDG.E.U16.CONSTANT R27, desc[UR12][R28.64] ;  /* 0x0000000c1c1b7981 */ /* 0x000f62000c1e9500 */
[----:B0-----:R-:W-:-:S03]  /*2730*/  FFMA R14, R14, R8, R15 ;  /* 0x000000080e0e7223 */ /* 0x001fc6000000000f */
[----:B------:R0:W5:Y:S02]  /*2740*/  LDG.E.U16.CONSTANT R8, desc[UR12][R24.64] ;  /* 0x0000000c18087981 */ /* 0x000164000c1e9500 */
[----:B0-----:R-:W-:-:S04]  /*2750*/  IMAD.WIDE R24, R23, 0x2, R28 ;  /* 0x0000000217187825 */ /* 0x001fc800078e021c */
[----:B------:R-:W-:Y:S02]  /*2760*/  IMAD.WIDE R22, R23, 0x2, R24 ;  /* 0x0000000217167825 */ /* 0x000fe400078e0218 */
[----:B------:R-:W5:Y:S04]  /*2770*/  LDG.E.U16.CONSTANT R24, desc[UR12][R24.64] ;  /* 0x0000000c18187981 */ /* 0x000f68000c1e9500 */
[----:B------:R-:W5:Y:S01]  /*2780*/  LDG.E.U16.CONSTANT R22, desc[UR12][R22.64] ;  /* 0x0000000c16167981 */ /* 0x000f62000c1e9500 */
[----:B----4-:R-:W-:-:S04]  /*2790*/  IMAD.U32 R12, R12, 0x10000, RZ ;  /* 0x000100000c0c7824 */ /* 0x010fc800078e00ff */
[----:B------:R-:W-:Y:S01]  /*27a0*/  FFMA R9, R9, R12, R14 ;  /* 0x0000000c09097223 */ /* 0x000fe2000000000e */
[----:B------:R-:W-:-:S04]  /*27b0*/  IADD3 R20, PT, PT, R20, 0x10, RZ ;  /* 0x0000001014147810 */ /* 0x000fc80007ffe0ff */
[----:B------:R-:W-:Y:S02]  /*27c0*/  ISETP.NE.AND P1, PT, R20, R17, PT ;  /* 0x000000111400720c */ /* 0x000fe40003f25270 */
[----:B--2---:R-:W-:-:S05]  /*27d0*/  SHF.L.U32 R13, R13, 0x10, RZ ;  /* 0x000000100d0d7819 */ /* 0x004fca00000006ff */
[----:B------:R-:W-:Y:S02]  /*27e0*/  FFMA R10, R10, R13, R9 ;  /* 0x0000000d0a0a7223 */ /* 0x000fe40000000009 */
[----:B------:R-:W0:Y:S01]  /*27f0*/  LDS.128 R12, [R21+0x30] ;  /* 0x00003000150c7984 */ /* 0x000e220000000c00 */
[----:B---3--:R-:W-:Y:S01]  /*2800*/  IMAD.U32 R26, R26, 0x10000, RZ ;  /* 0x000100001a1a7824 */ /* 0x008fe200078e00ff */
[----:B-----5:R-:W-:Y:S02]  /*2810*/  SHF.L.U32 R27, R27, 0x10, RZ ;  /* 0x000000101b1b7819 */ /* 0x020fe400000006ff */
[----:B------:R-:W-:-:S05]  /*2820*/  SHF.L.U32 R8, R8, 0x10, RZ ;  /* 0x0000001008087819 */ /* 0x000fca00000006ff */
[----:B------:R-:W-:-:S04]  /*2830*/  FFMA R11, R11, R8, R10 ;  /* 0x000000080b0b7223 */ /* 0x000fc8000000000a */
[----:B0-----:R-:W-:-:S04]  /*2840*/  FFMA R12, R26, R12, R11 ;  /* 0x0000000c1a0c7223 */ /* 0x001fc8000000000b */
[----:B------:R-:W-:Y:S01]  /*2850*/  FFMA R13, R13, R27, R12 ;  /* 0x0000001b0d0d7223 */ /* 0x000fe2000000000c */
[----:B------:R-:W-:Y:S01]  /*2860*/  IMAD.U32 R24, R24, 0x10000, RZ ;  /* 0x0001000018187824 */ /* 0x000fe200078e00ff */
[----:B------:R-:W-:-:S03]  /*2870*/  SHF.L.U32 R22, R22, 0x10, RZ ;  /* 0x0000001016167819 */ /* 0x000fc600000006ff */
[----:B------:R-:W-:-:S04]  /*2880*/  FFMA R14, R14, R24, R13 ;  /* 0x000000180e0e7223 */ /* 0x000fc8000000000d */
[----:B------:R-:W-:Y:S01]  /*2890*/  FFMA R22, R15, R22, R14 ;  /* 0x000000160f167223 */ /* 0x000fe2000000000e */
[----:B------:R-:W-:Y:S06]  /*28a0*/  @P1 BRA `(.L_x_203) ;  /* 0xfffffff800cc1947 */ /* 0x000fec000383ffff */
[----:B------:R-:W-:-:S07]  /*28b0*/  MOV R19, R17 ;  /* 0x0000001100137202 */ /* 0x000fce0000000f00 */
.L_x_202:
[----:B------:R-:W2:Y:S02]  /*28c0*/  LDCU UR7, c[0x0][0x3ac] ;  /* 0x00007580ff0777ac */ /* 0x000ea40008000800 */
[----:B--2---:R-:W-:-:S04]  /*28d0*/  UISETP.LT.AND UP0, UPT, UR8, UR7, UPT ;  /* 0x000000070800728c */ /* 0x004fc8000bf01270 */
        /* <DEDUP_REMOVED lines=9> */
[----:B------:R-:W2:Y:S01]  /*2970*/  LDC R29, c[0x0][0x3b0] ;  /* 0x0000ec00ff1d7b82 */ /* 0x000ea20000000800 */
[----:B-1----:R-:W-:Y:S01]  /*2980*/  IADD3 R8, PT, PT, R19, UR5, RZ ;  /* 0x0000000513087c10 */ /* 0x002fe2000fffe0ff */
[----:B------:R-:W-:-:S06]  /*2990*/  IMAD.IADD R9, R3, 0x1, R16 ;  /* 0x0000000103097824 */ /* 0x000fcc00078e0210 */
[----:B------:R-:W1:Y:S01]  /*29a0*/  LDC.64 R24, c[0x0][0x390] ;  /* 0x0000e400ff187b82 */ /* 0x000e620000000a00 */
[----:B--2---:R-:W-:-:S04]  /*29b0*/  IMAD R9, R8, R29, R9 ;  /* 0x0000001d08097224 */ /* 0x004fc800078e0209 */
[----:B-1----:R-:W-:-:S05]  /*29c0*/  IMAD.WIDE R24, R9, 0x2, R24 ;  /* 0x0000000209187825 */ /* 0x002fca00078e0218 */
[----:B------:R1:W2:Y:S01]  /*29d0*/  LDG.E.U16.CONSTANT R23, desc[UR12][R24.64] ;  /* 0x0000000c18177981 */ /* 0x0002a2000c1e9500 */
[----:B------:R-:W-:-:S05]  /*29e0*/  IMAD.WIDE R26, R29, 0x2, R24 ;  /* 0x000000021d1a7825 */ /* 0x000fca00078e0218 */
[----:B------:R-:W3:Y:S01]  /*29f0*/  LDG.E.U16.CONSTANT R28, desc[UR12][R26.64] ;  /* 0x0000000c1a1c7981 */ /* 0x000ee2000c1e9500 */
[----:B------:R-:W-:-:S04]  /*2a00*/  IMAD.WIDE R14, R29, 0x2, R26 ;  /* 0x000000021d0e7825 */ /* 0x000fc800078e021a */
[C---:B------:R-:W-:Y:S02]  /*2a10*/  IMAD.WIDE R8, R29.reuse, 0x2, R14 ;  /* 0x000000021d087825 */ /* 0x040fe400078e020e */
[----:B------:R4:W5:Y:S02]  /*2a20*/  LDG.E.U16.CONSTANT R14, desc[UR12][R14.64] ;  /* 0x0000000c0e0e7981 */ /* 0x000964000c1e9500 */
[C---:B------:R-:W-:Y:S02]  /*2a30*/  IMAD.WIDE R10, R29.reuse, 0x2, R8 ;  /* 0x000000021d0a7825 */ /* 0x040fe400078e0208 */
[----:B------:R4:W5:Y:S02]  /*2a40*/  LDG.E.U16.CONSTANT R8, desc[UR12][R8.64] ;  /* 0x0000000c08087981 */ /* 0x000964000c1e9500 */
[C---:B0-----:R-:W-:Y:S02]  /*2a50*/  IMAD.WIDE R12, R29.reuse, 0x2, R10 ;  /* 0x000000021d0c7825 */ /* 0x041fe400078e020a */
[----:B------:R0:W5:Y:S02]  /*2a60*/  LDG.E.U16.CONSTANT R10, desc[UR12][R10.64] ;  /* 0x0000000c0a0a7981 */ /* 0x000164000c1e9500 */
[----:B------:R-:W-:-:S02]  /*2a70*/  IMAD.WIDE R20, R29, 0x2, R12 ;  /* 0x000000021d147825 */ /* 0x000fc400078e020c */
[----:B------:R0:W5:Y:S02]  /*2a80*/  LDG.E.U16.CONSTANT R12, desc[UR12][R12.64] ;  /* 0x0000000c0c0c7981 */ /* 0x000164000c1e9500 */
[----:B-1----:R-:W-:Y:S02]  /*2a90*/  IMAD.WIDE R24, R29, 0x2, R20 ;  /* 0x000000021d187825 */ /* 0x002fe400078e0214 */
[----:B------:R1:W5:Y:S04]  /*2aa0*/  LDG.E.U16.CONSTANT R20, desc[UR12][R20.64] ;  /* 0x0000000c14147981 */ /* 0x000368000c1e9500 */
[----:B------:R5:W5:Y:S01]  /*2ab0*/  LDG.E.U16.CONSTANT R24, desc[UR12][R24.64] ;  /* 0x0000000c18187981 */ /* 0x000b62000c1e9500 */
[----:B------:R-:W4:Y:S01]  /*2ac0*/  S2UR UR11, SR_CgaCtaId ;  /* 0x00000000000b79c3 */ /* 0x000f220000008800 */
[----:B------:R-:W-:-:S02]  /*2ad0*/  UMOV UR7, 0x400 ;  /* 0x0000040000077882 */ /* 0x000fc40000000000 */
[----:B----4-:R-:W-:-:S06]  /*2ae0*/  ULEA UR7, UR11, UR7, 0x18 ;  /* 0x000000070b077291 */ /* 0x010fcc000f8ec0ff */
[----:B------:R-:W-:-:S05]  /*2af0*/  LEA R15, R19, UR7, 0x2 ;  /* 0x00000007130f7c11 */ /* 0x000fca000f8e10ff */
[----:B------:R-:W4:Y:S04]  /*2b00*/  LDS R26, [R15] ;  /* 0x000000000f1a7984 */ /* 0x000f280000000800 */
[----:B------:R-:W3:Y:S04]  /*2b10*/  LDS R27, [R15+0x4] ;  /* 0x000004000f1b7984 */ /* 0x000ee80000000800 */
[----:B------:R-:W5:Y:S04]  /*2b20*/  LDS R9, [R15+0x8] ;  /* 0x000008000f097984 */ /* 0x000f680000000800 */
[----:B0-----:R-:W0:Y:S04]  /*2b30*/  LDS R11, [R15+0xc] ;  /* 0x00000c000f0b7984 */ /* 0x001e280000000800 */
[----:B------:R-:W0:Y:S04]  /*2b40*/  LDS R13, [R15+0x10] ;  /* 0x000010000f0d7984 */ /* 0x000e280000000800 */
[----:B-1----:R-:W-:Y:S01]  /*2b50*/  LDS R21, [R15+0x18] ;  /* 0x000018000f157984 */ /* 0x002fe20000000800 */
[----:B------:R-:W-:-:S02]  /*2b60*/  IADD3 R19, PT, PT, R19, 0x8, RZ ;  /* 0x0000000813137810 */ /* 0x000fc40007ffe0ff */
[----:B--2---:R-:W-:-:S05]  /*2b70*/  SHF.L.U32 R23, R23, 0x10, RZ ;  /* 0x0000001017177819 */ /* 0x004fca00000006ff */
[----:B----4-:R-:W-:Y:S02]  /*2b80*/  FFMA R23, R23, R26, R22 ;  /* 0x0000001a17177223 */ /* 0x010fe40000000016 */
[----:B------:R-:W1:Y:S01]  /*2b90*/  LDS R22, [R15+0x14] ;  /* 0x000014000f167984 */ /* 0x000e620000000800 */
[----:B---3--:R-:W-:-:S04]  /*2ba0*/  IMAD.U32 R28, R28, 0x10000, RZ ;  /* 0x000100001c1c7824 */ /* 0x008fc800078e00ff */
[----:B------:R-:W-:Y:S02]  /*2bb0*/  FFMA R28, R28, R27, R23 ;  /* 0x0000001b1c1c7223 */ /* 0x000fe40000000017 */
[----:B------:R-:W2:Y:S01]  /*2bc0*/  LDS R23, [R15+0x1c] ;  /* 0x00001c000f177984 */ /* 0x000ea20000000800 */
[----:B-----5:R-:W-:-:S05]  /*2bd0*/  SHF.L.U32 R25, R14, 0x10, RZ ;  /* 0x000000100e197819 */ /* 0x020fca00000006ff */
[----:B------:R-:W-:Y:S01]  /*2be0*/  FFMA R28, R25, R9, R28 ;  /* 0x00000009191c7223 */ /* 0x000fe2000000001c */
[----:B------:R-:W-:-:S05]  /*2bf0*/  SHF.L.U32 R27, R8, 0x10, RZ ;  /* 0x00000010081b7819 */ /* 0x000fca00000006ff */
[----:B0-----:R-:W-:Y:S01]  /*2c00*/  FFMA R28, R27, R11, R28 ;  /* 0x0000000b1b1c7223 */ /* 0x001fe2000000001c */
[----:B------:R-:W-:-:S04]  /*2c10*/  IMAD.U32 R9, R10, 0x10000, RZ ;  /* 0x000100000a097824 */ /* 0x000fc800078e00ff */
[----:B------:R-:W-:Y:S01]  /*2c20*/  FFMA R9, R9, R13, R28 ;  /* 0x0000000d09097223 */ /* 0x000fe2000000001c */
[----:B------:R-:W-:Y:S02]  /*2c30*/  SHF.L.U32 R12, R12, 0x10, RZ ;  /* 0x000000100c0c7819 */ /* 0x000fe400000006ff */
[----:B------:R-:W-:-:S03]  /*2c40*/  SHF.L.U32 R11, R20, 0x10, RZ ;  /* 0x00000010140b7819 */ /* 0x000fc600000006ff */
[----:B-1----:R-:W-:Y:S01]  /*2c50*/  FFMA R12, R12, R22, R9 ;  /* 0x000000160c0c7223 */ /* 0x002fe20000000009 */
[----:B------:R-:W-:-:S03]  /*2c60*/  IMAD.U32 R9, R24, 0x10000, RZ ;  /* 0x0001000018097824 */ /* 0x000fc600078e00ff */
[----:B------:R-:W-:-:S04]  /*2c70*/  FFMA R12, R11, R21, R12 ;  /* 0x000000150b0c7223 */ /* 0x000fc8000000000c */
[----:B--2---:R-:W-:-:S07]  /*2c80*/  FFMA R22, R9, R23, R12 ;  /* 0x0000001709167223 */ /* 0x004fce000000000c */
.L_x_204:
[----:B------:R-:W-:Y:S05]  /*2c90*/  BRA.U !UP1, `(.L_x_201) ;  /* 0x0000000509007547 */ /* 0x000fea000b800000 */
[----:B------:R-:W-:Y:S02]  /*2ca0*/  UIADD3 UR7, UPT, UPT, UR15, -0x1, URZ ;  /* 0xffffffff0f077890 */ /* 0x000fe4000fffe0ff */
[----:B------:R-:W-:Y:S02]  /*2cb0*/  ULOP3.LUT UR14, UR14, 0x3, URZ, 0xc0, !UPT ;  /* 0x000000030e0e7892 */ /* 0x000fe4000f8ec0ff */
[----:B------:R-:W-:Y:S02]  /*2cc0*/  UISETP.GE.U32.AND UP0, UPT, UR7, 0x3, UPT ;  /* 0x000000030700788c */ /* 0x000fe4000bf06070 */
[----:B------:R-:W-:-:S07]  /*2cd0*/  UISETP.NE.AND UP1, UPT, UR14, URZ, UPT ;  /* 0x000000ff0e00728c */ /* 0x000fce000bf25270 */
[----:B------:R-:W-:Y:S05]  /*2ce0*/  BRA.U !UP0, `(.L_x_205) ;  /* 0x0000000108787547 */ /* 0x000fea000b800000 */
[----:B------:R-:W2:Y:S01]  /*2cf0*/  LDC R15, c[0x0][0x3b0] ;  /* 0x0000ec00ff0f7b82 */ /* 0x000ea20000000800 */
[----:B------:R-:W-:Y:S01]  /*2d00*/  IADD3 R13, PT, PT, R3, R16, RZ ;  /* 0x00000010030d7210 */ /* 0x000fe20007ffe0ff */
[----:B------:R-:W-:-:S06]  /*2d10*/  VIADD R10, R19, UR5 ;  /* 0x00000005130a7c36 */ /* 0x000fcc0008000000 */
[----:B-1----:R-:W0:Y:S01]  /*2d20*/  LDC.64 R8, c[0x0][0x390] ;  /* 0x0000e400ff087b82 */ /* 0x002e220000000a00 */
[----:B--2---:R-:W-:-:S04]  /*2d30*/  IMAD R13, R10, R15, R13 ;  /* 0x0000000f0a0d7224 */ /* 0x004fc800078e020d */
[----:B0-----:R-:W-:-:S04]  /*2d40*/  IMAD.WIDE R12, R13, 0x2, R8 ;  /* 0x000000020d0c7825 */ /* 0x001fc800078e0208 */
[C---:B------:R-:W-:Y:S02]  /*2d50*/  IMAD.WIDE R8, R15.reuse, 0x2, R12 ;  /* 0x000000020f087825 */ /* 0x040fe400078e020c */
[----:B------:R0:W2:Y:S02]  /*2d60*/  LDG.E.U16.CONSTANT R12, desc[UR12][R12.64] ;  /* 0x0000000c0c0c7981 */ /* 0x0000a4000c1e9500 */
[C---:B------:R-:W-:Y:S02]  /*2d70*/  IMAD.WIDE R10, R15.reuse, 0x2, R8 ;  /* 0x000000020f0a7825 */ /* 0x040fe400078e0208 */
[----:B------:R2:W3:Y:S02]  /*2d80*/  LDG.E.U16.CONSTANT R8, desc[UR12][R8.64] ;  /* 0x0000000c08087981 */ /* 0x0004e4000c1e9500 */
[----:B------:R-:W-:Y:S02]  /*2d90*/  IMAD.WIDE R14, R15, 0x2, R10 ;  /* 0x000000020f0e7825 */ /* 0x000fe400078e020a */
[----:B------:R-:W4:Y:S04]  /*2da0*/  LDG.E.U16.CONSTANT R10, desc[UR12][R10.64] ;  /* 0x0000000c0a0a7981 */ /* 0x000f28000c1e9500 */
[----:B------:R-:W5:Y:S01]  /*2db0*/  LDG.E.U16.CONSTANT R14, desc[UR12][R14.64] ;  /* 0x0000000c0e0e7981 */ /* 0x000f62000c1e9500 */
[----:B------:R-:W1:Y:S01]  /*2dc0*/  S2UR UR11, SR_CgaCtaId ;  /* 0x00000000000b79c3 */ /* 0x000e620000008800 */
[----:B------:R-:W-:-:S02]  /*2dd0*/  UMOV UR7, 0x400 ;  /* 0x0000040000077882 */ /* 0x000fc40000000000 */
[----:B-1----:R-:W-:-:S06]  /*2de0*/  ULEA UR7, UR11, UR7, 0x18 ;  /* 0x000000070b077291 */ /* 0x002fcc000f8ec0ff */
[C---:B------:R-:W-:Y:S02]  /*2df0*/  LEA R20, R19.reuse, UR7, 0x2 ;  /* 0x0000000713147c11 */ /* 0x040fe4000f8e10ff */
[----:B------:R-:W-:-:S03]  /*2e00*/  IADD3 R19, PT, PT, R19, 0x4, RZ ;  /* 0x0000000413137810 */ /* 0x000fc60007ffe0ff */
[----:B------:R-:W1:Y:S04]  /*2e10*/  LDS R21, [R20] ;  /* 0x0000000014157984 */ /* 0x000e680000000800 */
[----:B0-----:R-:W0:Y:S04]  /*2e20*/  LDS R13, [R20+0x4] ;  /* 0x00000400140d7984 */ /* 0x001e280000000800 */
[----:B------:R-:W5:Y:S04]  /*2e30*/  LDS R23, [R20+0x8] ;  /* 0x0000080014177984 */ /* 0x000f680000000800 */
[----:B------:R-:W5:Y:S01]  /*2e40*/  LDS R24, [R20+0xc] ;  /* 0x00000c0014187984 */ /* 0x000f620000000800 */
[----:B--2---:R-:W-:-:S05]  /*2e50*/  SHF.L.U32 R9, R12, 0x10, RZ ;  /* 0x000000100c097819 */ /* 0x004fca00000006ff */
[----:B-1----:R-:W-:Y:S01]  /*2e60*/  FFMA R9, R9, R21, R22 ;  /* 0x0000001509097223 */ /* 0x002fe20000000016 */
[----:B---3--:R-:W-:-:S05]  /*2e70*/  SHF.L.U32 R8, R8, 0x10, RZ ;  /* 0x0000001008087819 */ /* 0x008fca00000006ff */
[----:B0-----:R-:W-:Y:S01]  /*2e80*/  FFMA R8, R8, R13, R9 ;  /* 0x0000000d08087223 */ /* 0x001fe20000000009 */
[----:B----4-:R-:W-:Y:S01]  /*2e90*/  IMAD.U32 R11, R10, 0x10000, RZ ;  /* 0x000100000a0b7824 */ /* 0x010fe200078e00ff */
[----:B-----5:R-:W-:-:S03]  /*2ea0*/  SHF.L.U32 R9, R14, 0x10, RZ ;  /* 0x000000100e097819 */ /* 0x020fc600000006ff */
[----:B------:R-:W-:-:S04]  /*2eb0*/  FFMA R8, R11, R23, R8 ;  /* 0x000000170b087223 */ /* 0x000fc80000000008 */
[----:B------:R-:W-:-:S07]  /*2ec0*/  FFMA R22, R9, R24, R8 ;  /* 0x0000001809167223 */ /* 0x000fce0000000008 */
.L_x_205:
[----:B------:R-:W-:Y:S05]  /*2ed0*/  BRA.U !UP1, `(.L_x_201) ;  /* 0x0000000109707547 */ /* 0x000fea000b800000 */
[----:B------:R-:W2:Y:S01]  /*2ee0*/  LDC R13, c[0x0][0x3b0] ;  /* 0x0000ec00ff0d7b82 */ /* 0x000ea20000000800 */
[----:B------:R-:W-:Y:S01]  /*2ef0*/  IADD3 R10, PT, PT, R19, UR5, RZ ;  /* 0x00000005130a7c10 */ /* 0x000fe2000fffe0ff */
[----:B------:R-:W-:-:S06]  /*2f00*/  IMAD.IADD R11, R3, 0x1, R16 ;  /* 0x00000001030b7824 */ /* 0x000fcc00078e0210 */
[----:B-1----:R-:W1:Y:S01]  /*2f10*/  LDC.64 R8, c[0x0][0x390] ;  /* 0x0000e400ff087b82 */ /* 0x002e620000000a00 */
[----:B--2---:R-:W-:-:S04]  /*2f20*/  IMAD R11, R10, R13, R11 ;  /* 0x0000000d0a0b7224 */ /* 0x004fc800078e020b */
[----:B-1----:R-:W-:-:S05]  /*2f30*/  IMAD.WIDE R8, R11, 0x2, R8 ;  /* 0x000000020b087825 */ /* 0x002fca00078e0208 */
[----:B------:R-:W2:Y:S01]  /*2f40*/  LDG.E.U16.CONSTANT R10, desc[UR12][R8.64] ;  /* 0x0000000c080a7981 */ /* 0x000ea2000c1e9500 */
[----:B------:R-:W1:Y:S01]  /*2f50*/  S2UR UR11, SR_CgaCtaId ;  /* 0x00000000000b79c3 */ /* 0x000e620000008800 */
[----:B------:R-:W-:Y:S01]  /*2f60*/  UMOV UR7, 0x400 ;  /* 0x0000040000077882 */ /* 0x000fe20000000000 */
[----:B------:R-:W-:Y:S02]  /*2f70*/  UISETP.NE.AND UP0, UPT, UR14, 0x1, UPT ;  /* 0x000000010e00788c */ /* 0x000fe4000bf05270 */
[----:B-1----:R-:W-:-:S06]  /*2f80*/  ULEA UR7, UR11, UR7, 0x18 ;  /* 0x000000070b077291 */ /* 0x002fcc000f8ec0ff */
[----:B------:R-:W-:-:S05]  /*2f90*/  LEA R19, R19, UR7, 0x2 ;  /* 0x0000000713137c11 */ /* 0x000fca000f8e10ff */
[----:B0-----:R-:W0:Y:S01]  /*2fa0*/  LDS R12, [R19] ;  /* 0x00000000130c7984 */ /* 0x001e220000000800 */
[----:B--2---:R-:W-:-:S05]  /*2fb0*/  SHF.L.U32 R11, R10, 0x10, RZ ;  /* 0x000000100a0b7819 */ /* 0x004fca00000006ff */
[----:B0-----:R-:W-:Y:S01]  /*2fc0*/  FFMA R22, R11, R12, R22 ;  /* 0x0000000c0b167223 */ /* 0x001fe20000000016 */
[----:B------:R-:W-:Y:S06]  /*2fd0*/  BRA.U !UP0, `(.L_x_201) ;  /* 0x0000000108307547 */ /* 0x000fec000b800000 */
[----:B------:R-:W-:Y:S01]  /*2fe0*/  UISETP.NE.AND UP0, UPT, UR14, 0x2, UPT ;  /* 0x000000020e00788c */ /* 0x000fe2000bf05270 */
[----:B------:R-:W-:Y:S01]  /*2ff0*/  IMAD.WIDE R10, R13, 0x2, R8 ;  /* 0x000000020d0a7825 */ /* 0x000fe200078e0208 */
[----:B------:R-:W0:Y:S04]  /*3000*/  LDS R12, [R19+0x4] ;  /* 0x00000400130c7984 */ /* 0x000e280000000800 */
[----:B------:R-:W-:-:S13]  /*3010*/  PLOP3.LUT P1, PT, PT, PT, UP0, 0x80, 0x8 ;  /* 0x000000000008781c */ /* 0x000fda0003f2f008 */
        /* <DEDUP_REMOVED lines=8> */
.L_x_201:
[----:B-1----:R-:W1:Y:S01]  /*30a0*/  LDC.64 R8, c[0x0][0x398] ;  /* 0x0000e600ff087b82 */ /* 0x002e620000000a00 */
[----:B------:R-:W2:Y:S01]  /*30b0*/  LDCU UR7, c[0x0][0x3b0] ;  /* 0x00007600ff0777ac */ /* 0x000ea20008000800 */
[----:B------:R-:W-:Y:S01]  /*30c0*/  FFMA R18, R7, R18, R22 ;  /* 0x0000001207127223 */ /* 0x000fe20000000016 */
[C---:B------:R-:W-:Y:S01]  /*30d0*/  IADD3 R11, PT, PT, R16.reuse, UR6, RZ ;  /* 0x00000006100b7c10 */ /* 0x040fe2000fffe0ff */
[----:B------:R-:W-:-:S03]  /*30e0*/  VIADD R16, R16, UR16 ;  /* 0x0000001010107c36 */ /* 0x000fc60008000000 */
[----:B------:R-:W-:Y:S01]  /*30f0*/  F2FP.BF16.F32.PACK_AB R18, RZ, R18 ;  /* 0x00000012ff12723e */ /* 0x000fe200000010ff */
[----:B-1----:R-:W-:Y:S01]  /*3100*/  IMAD.WIDE R8, R11, 0x2, R8 ;  /* 0x000000020b087825 */ /* 0x002fe200078e0208 */
[----:B--2---:R-:W-:-:S04]  /*3110*/  MOV R11, UR7 ;  /* 0x00000007000b7c02 */ /* 0x004fc80008000f00 */
[----:B------:R1:W-:Y:S01]  /*3120*/  STG.E.U16 desc[UR12][R8.64], R18 ;  /* 0x0000001208007986 */ /* 0x0003e2000c10150c */
[----:B------:R-:W-:-:S13]  /*3130*/  ISETP.GE.AND P1, PT, R16, R11, PT ;  /* 0x0000000b1000720c */ /* 0x000fda0003f26270 */
[----:B-1----:R-:W-:Y:S05]  /*3140*/  @!P1 BRA `(.L_x_206) ;  /* 0xfffffff000589947 */ /* 0x002fea000383ffff */
.L_x_199:
[----:B------:R-:W-:Y:S05]  /*3150*/  BSYNC.RECONVERGENT B0 ;  /* 0x0000000000007941 */ /* 0x000fea0003800200 */
.L_x_198:
[----:B------:R-:W1:Y:S01]  /*3160*/  LDCU UR5, c[0x0][0x3ac] ;  /* 0x00007580ff0577ac */ /* 0x000e620008000800 */
[----:B------:R-:W-:Y:S01]  /*3170*/  MOV R7, R6 ;  /* 0x0000000600077202 */ /* 0x000fe20000000f00 */
[----:B------:R-:W-:Y:S02]  /*3180*/  UIADD3 UR4, UPT, UPT, UR4, 0x1, URZ ;  /* 0x0000000104047890 */ /* 0x000fe4000fffe0ff */
[----:B-1----:R-:W-:-:S03]  /*3190*/  UISETP.GE.AND UP0, UPT, UR8, UR5, UPT ;  /* 0x000000050800728c */ /* 0x002fc6000bf06270 */
[----:B------:R-:W-:Y:S01]  /*31a0*/  UMOV UR5, UR8 ;  /* 0x0000000800057c82 */ /* 0x000fe20008000000 */
[----:B------:R-:W-:Y:S06]  /*31b0*/  BAR.SYNC.DEFER_BLOCKING 0x0 ;  /* 0x0000000000007b1d */ /* 0x000fec0000010000 */
[----:B------:R-:W-:Y:S05]  /*31c0*/  BRA.U !UP0, `(.L_x_207) ;  /* 0xffffffcd08f87547 */ /* 0x000fea000b83ffff */
.L_x_168:
[----:B------:R-:W-:-:S13]  /*31d0*/  ISETP.GE.AND P0, PT, R0, R11, PT ;  /* 0x0000000b0000720c */ /* 0x000fda0003f06270 */
[----:B------:R-:W-:Y:S05]  /*31e0*/  @P0 EXIT ;  /* 0x000000000000094d */ /* 0x000fea0003800000 */
[----:B------:R-:W1:Y:S01]  /*31f0*/  LDC.64 R4, c[0x0][0x398] ;  /* 0x0000e600ff047b82 */ /* 0x000e620000000a00 */
[----:B------:R-:W2:Y:S01]  /*3200*/  LDCU UR4, c[0x0][0x360] ;  /* 0x00006c00ff0477ac */ /* 0x000ea20008000800 */
[----:B------:R-:W3:Y:S02]  /*3210*/  LDCU UR5, c[0x0][0x3b0] ;  /* 0x00007600ff0577ac */ /* 0x000ee40008000800 */
.L_x_210:
        /* <DEDUP_REMOVED lines=10> */
[----:B------:R-:W-:-:S04]  /*32c0*/  FFMA R10, R9, -R2, R3 ;  /* 0x80000002090a7223 */ /* 0x000fc80000000003 */
[----:B------:R-:W-:Y:S01]  /*32d0*/  FFMA R8, R8, R10, R9 ;  /* 0x0000000a08087223 */ /* 0x000fe20000000009 */
[----:B-1----:R-:W-:Y:S06]  /*32e0*/  @!P0 BRA `(.L_x_209) ;  /* 0x00000000000c8947 */ /* 0x002fec0003800000 */
[----:B------:R-:W-:-:S07]  /*32f0*/  MOV R8, 0x3310 ;  /* 0x0000331000087802 */ /* 0x000fce0000000f00 */
[----:B0-23--:R-:W-:Y:S05]  /*3300*/  CALL.REL.NOINC `($__internal_4_$__cuda_sm3x_div_rn_noftz_f32_slowpath) ;  /* 0x0000000400407944 */ /* 0x00dfea0003c00000 */
[----:B------:R-:W-:-:S07]  /*3310*/  MOV R8, R3 ;  /* 0x0000000300087202 */ /* 0x000fce0000000f00 */
.L_x_209:
[----:B--23--:R-:W-:Y:S05]  /*3320*/  BSYNC.RECONVERGENT B0 ;  /* 0x0000000000007941 */ /* 0x00cfea0003800200 */
.L_x_208:
[----:B------:R-:W-:Y:S01]  /*3330*/  F2FP.BF16.F32.PACK_AB R8, RZ, R8 ;  /* 0x00000008ff08723e */ /* 0x000fe200000010ff */
[----:B------:R-:W-:-:S04]  /*3340*/  VIADD R0, R0, UR4 ;  /* 0x0000000400007c36 */ /* 0x000fc80008000000 */
[----:B------:R4:W-:Y:S01]  /*3350*/  STG.E.U16 desc[UR12][R6.64], R8 ;  /* 0x0000000806007986 */ /* 0x0009e2000c10150c */
[----:B------:R-:W-:-:S13]  /*3360*/  ISETP.GE.AND P0, PT, R0, UR5, PT ;  /* 0x0000000500007c0c */ /* 0x000fda000bf06270 */
[----:B----4-:R-:W-:Y:S05]  /*3370*/  @!P0 BRA `(.L_x_210) ;  /* 0xfffffffc00a88947 */ /* 0x010fea000383ffff */
[----:B------:R-:W-:Y:S05]  /*3380*/  EXIT ;  /* 0x000000000000794d */ /* 0x000fea0003800000 */
.L_x_192:
[----:B------:R-:W-:Y:S01]  /*3390*/  HFMA2 R16, -RZ, RZ, 0, 9.5367431640625e-07 ;  /* 0x00000010ff107431 */ /* 0x000fe200000001ff */
[----:B-1----:R-:W-:Y:S01]  /*33a0*/  MOV R15, R6 ;  /* 0x00000006000f7202 */ /* 0x002fe20000000f00 */
[----:B------:R-:W-:Y:S01]  /*33b0*/  IMAD.MOV.U32 R17, RZ, RZ, 0x1f ;  /* 0x0000001fff117424 */ /* 0x000fe200078e00ff */
[----:B------:R-:W-:-:S07]  /*33c0*/  MOV R14, 0xffffffff ;  /* 0xffffffff000e7802 */ /* 0x000fce0000000f00 */
[----:B0-----:R-:W-:Y:S05]  /*33d0*/  WARPSYNC.COLLECTIVE R14, `(.L_x_211) ;  /* 0x000000000e087348 */ /* 0x001fea0003c00000 */
[----:B------:R1:W2:Y:S02]  /*33e0*/  SHFL.BFLY P0, R13, R15, R16, R17 ;  /* 0x0c0000100f0d7389 */ /* 0x0002a40000000011 */
[----:B012---:R-:W-:Y:S05]  /*33f0*/  ENDCOLLECTIVE ;  /* 0x000000000000791b */ /* 0x007fea0003800000 */
.L_x_211:
[----:B------:R-:W-:Y:S01]  /*3400*/  HFMA2 R16, -RZ, RZ, 0, 4.76837158203125e-07 ;  /* 0x00000008ff107431 */ /* 0x000fe200000001ff */
[----:B------:R-:W-:-:S04]  /*3410*/  MOV R9, R13 ;  /* 0x0000000d00097202 */ /* 0x000fc80000000f00 */
[----:B------:R-:W-:-:S05]  /*3420*/  FMNMX R9, R9, R6, !PT ;  /* 0x0000000609097209 */ /* 0x000fca0007800000 */
[----:B------:R-:W-:-:S07]  /*3430*/  IMAD.MOV.U32 R15, RZ, RZ, R9 ;  /* 0x000000ffff0f7224 */ /* 0x000fce00078e0009 */
[----:B------:R-:W-:Y:S05]  /*3440*/  WARPSYNC.COLLECTIVE R14, `(.L_x_212) ;  /* 0x000000000e087348 */ /* 0x000fea0003c00000 */
[----:B------:R0:W1:Y:S02]  /*3450*/  SHFL.BFLY P0, R13, R15, R16, R17 ;  /* 0x0c0000100f0d7389 */ /* 0x0000640000000011 */
[----:B01----:R-:W-:Y:S05]  /*3460*/  ENDCOLLECTIVE ;  /* 0x000000000000791b */ /* 0x003fea0003800000 */
.L_x_212:
[----:B------:R-:W-:Y:S01]  /*3470*/  HFMA2 R16, -RZ, RZ, 0, 2.384185791015625e-07 ;  /* 0x00000004ff107431 */ /* 0x000fe200000001ff */
[----:B------:R-:W-:-:S04]  /*3480*/  MOV R10, R13 ;  /* 0x0000000d000a7202 */ /* 0x000fc80000000f00 */
[----:B------:R-:W-:-:S05]  /*3490*/  FMNMX R10, R9, R10, !PT ;  /* 0x0000000a090a7209 */ /* 0x000fca0007800000 */
[----:B------:R-:W-:-:S07]  /*34a0*/  IMAD.MOV.U32 R15, RZ, RZ, R10 ;  /* 0x000000ffff0f7224 */ /* 0x000fce00078e000a */
[----:B------:R-:W-:Y:S05]  /*34b0*/  WARPSYNC.COLLECTIVE R14, `(.L_x_213) ;  /* 0x000000000e087348 */ /* 0x000fea0003c00000 */
[----:B------:R0:W1:Y:S02]  /*34c0*/  SHFL.BFLY P0, R13, R15, R16, R17 ;  /* 0x0c0000100f0d7389 */ /* 0x0000640000000011 */
[----:B01----:R-:W-:Y:S05]  /*34d0*/  ENDCOLLECTIVE ;  /* 0x000000000000791b */ /* 0x003fea0003800000 */
.L_x_213:
[----:B------:R-:W-:Y:S01]  /*34e0*/  HFMA2 R16, -RZ, RZ, 0, 1.1920928955078125e-07 ;  /* 0x00000002ff107431 */ /* 0x000fe200000001ff */
[----:B------:R-:W-:-:S04]  /*34f0*/  MOV R11, R13 ;  /* 0x0000000d000b7202 */ /* 0x000fc80000000f00 */
[----:B------:R-:W-:-:S05]  /*3500*/  FMNMX R11, R10, R11, !PT ;  /* 0x0000000b0a0b7209 */ /* 0x000fca0007800000 */
[----:B------:R-:W-:-:S07]  /*3510*/  IMAD.MOV.U32 R15, RZ, RZ, R11 ;  /* 0x000000ffff0f7224 */ /* 0x000fce00078e000b */
[----:B------:R-:W-:Y:S05]  /*3520*/  WARPSYNC.COLLECTIVE R14, `(.L_x_214) ;  /* 0x000000000e087348 */ /* 0x000fea0003c00000 */
[----:B------:R0:W1:Y:S02]  /*3530*/  SHFL.BFLY P0, R13, R15, R16, R17 ;  /* 0x0c0000100f0d7389 */ /* 0x0000640000000011 */
[----:B01----:R-:W-:Y:S05]  /*3540*/  ENDCOLLECTIVE ;  /* 0x000000000000791b */ /* 0x003fea0003800000 */
.L_x_214:
[----:B------:R-:W-:Y:S01]  /*3550*/  HFMA2 R16, -RZ, RZ, 0, 5.9604644775390625e-08 ;  /* 0x00000001ff107431 */ /* 0x000fe200000001ff */
[----:B------:R-:W-:-:S04]  /*3560*/  MOV R12, R13 ;  /* 0x0000000d000c7202 */ /* 0x000fc80000000f00 */
[----:B------:R-:W-:-:S05]  /*3570*/  FMNMX R12, R11, R12, !PT ;  /* 0x0000000c0b0c7209 */ /* 0x000fca0007800000 */
[----:B------:R-:W-:-:S07]  /*3580*/  IMAD.MOV.U32 R15, RZ, RZ, R12 ;  /* 0x000000ffff0f7224 */ /* 0x000fce00078e000c */
[----:B------:R-:W-:Y:S05]  /*3590*/  WARPSYNC.COLLECTIVE R14, `(.L_x_215) ;  /* 0x000000000e087348 */ /* 0x000fea0003c00000 */
[----:B------:R0:W1:Y:S02]  /*35a0*/  SHFL.BFLY P0, R13, R15, R16, R17 ;  /* 0x0c0000100f0d7389 */ /* 0x0000640000000011 */
[----:B01----:R-:W-:Y:S05]  /*35b0*/  ENDCOLLECTIVE ;  /* 0x000000000000791b */ /* 0x003fea0003800000 */
.L_x_215:
[----:B------:R-:W-:Y:S05]  /*35c0*/  BRA `(.L_x_216) ;  /* 0xffffffe400d47947 */ /* 0x000fea000383ffff */
.L_x_197:
[----:B-1----:R-:W-:Y:S01]  /*35d0*/  MOV R15, R8 ;  /* 0x00000008000f7202 */ /* 0x002fe20000000f00 */
[----:B------:R-:W-:Y:S01]  /*35e0*/  IMAD.MOV.U32 R16, RZ, RZ, 0x10 ;  /* 0x00000010ff107424 */ /* 0x000fe200078e00ff */
[----:B------:R-:W-:Y:S02]  /*35f0*/  MOV R17, 0x1f ;  /* 0x0000001f00117802 */ /* 0x000fe40000000f00 */
[----:B------:R-:W-:-:S07]  /*3600*/  MOV R14, 0xffffffff ;  /* 0xffffffff000e7802 */ /* 0x000fce0000000f00 */
[----:B0-----:R-:W-:Y:S05]  /*3610*/  WARPSYNC.COLLECTIVE R14, `(.L_x_217) ;  /* 0x000000000e087348 */ /* 0x001fea0003c00000 */
[----:B------:R1:W2:Y:S02]  /*3620*/  SHFL.BFLY P0, R13, R15, R16, R17 ;  /* 0x0c0000100f0d7389 */ /* 0x0002a40000000011 */
[----:B012---:R-:W-:Y:S05]  /*3630*/  ENDCOLLECTIVE ;  /* 0x000000000000791b */ /* 0x007fea0003800000 */
.L_x_217:
[----:B------:R-:W-:Y:S01]  /*3640*/  MOV R16, 0x8 ;  /* 0x0000000800107802 */ /* 0x000fe20000000f00 */
[----:B------:R-:W-:-:S04]  /*3650*/  IMAD.MOV.U32 R9, RZ, RZ, R13 ;  /* 0x000000ffff097224 */ /* 0x000fc800078e000d */
[----:B------:R-:W-:-:S05]  /*3660*/  FADD R9, R9, R8 ;  /* 0x0000000809097221 */ /* 0x000fca0000000000 */
[----:B------:R-:W-:-:S07]  /*3670*/  MOV R15, R9 ;  /* 0x00000009000f7202 */ /* 0x000fce0000000f00 */
[----:B------:R-:W-:Y:S05]  /*3680*/  WARPSYNC.COLLECTIVE R14, `(.L_x_218) ;  /* 0x000000000e087348 */ /* 0x000fea0003c00000 */
[----:B------:R0:W1:Y:S02]  /*3690*/  SHFL.BFLY P0, R13, R15, R16, R17 ;  /* 0x0c0000100f0d7389 */ /* 0x0000640000000011 */
[----:B01----:R-:W-:Y:S05]  /*36a0*/  ENDCOLLECTIVE ;  /* 0x000000000000791b */ /* 0x003fea0003800000 */
.L_x_218:
[----:B------:R-:W-:Y:S01]  /*36b0*/  MOV R16, 0x4 ;  /* 0x0000000400107802 */ /* 0x000fe20000000f00 */
[----:B------:R-:W-:-:S04]  /*36c0*/  IMAD.MOV.U32 R10, RZ, RZ, R13 ;  /* 0x000000ffff0a7224 */ /* 0x000fc800078e000d */
[----:B------:R-:W-:-:S05]  /*36d0*/  FADD R10, R9, R10 ;  /* 0x0000000a090a7221 */ /* 0x000fca0000000000 */
[----:B------:R-:W-:-:S07]  /*36e0*/  MOV R15, R10 ;  /* 0x0000000a000f7202 */ /* 0x000fce0000000f00 */
[----:B------:R-:W-:Y:S05]  /*36f0*/  WARPSYNC.COLLECTIVE R14, `(.L_x_219) ;  /* 0x000000000e087348 */ /* 0x000fea0003c00000 */
[----:B------:R0:W1:Y:S02]  /*3700*/  SHFL.BFLY P0, R13, R15, R16, R17 ;  /* 0x0c0000100f0d7389 */ /* 0x0000640000000011 */
[----:B01----:R-:W-:Y:S05]  /*3710*/  ENDCOLLECTIVE ;  /* 0x000000000000791b */ /* 0x003fea0003800000 */
.L_x_219:
[----:B------:R-:W-:Y:S01]  /*3720*/  MOV R16, 0x2 ;  /* 0x0000000200107802 */ /* 0x000fe20000000f00 */
[----:B------:R-:W-:-:S04]  /*3730*/  IMAD.MOV.U32 R11, RZ, RZ, R13 ;  /* 0x000000ffff0b7224 */ /* 0x000fc800078e000d */
[----:B------:R-:W-:-:S05]  /*3740*/  FADD R11, R10, R11 ;  /* 0x0000000b0a0b7221 */ /* 0x000fca0000000000 */
[----:B------:R-:W-:-:S07]  /*3750*/  MOV R15, R11 ;  /* 0x0000000b000f7202 */ /* 0x000fce0000000f00 */
[----:B------:R-:W-:Y:S05]  /*3760*/  WARPSYNC.COLLECTIVE R14, `(.L_x_220) ;  /* 0x000000000e087348 */ /* 0x000fea0003c00000 */
[----:B------:R0:W1:Y:S02]  /*3770*/  SHFL.BFLY P0, R13, R15, R16, R17 ;  /* 0x0c0000100f0d7389 */ /* 0x0000640000000011 */
[----:B01----:R-:W-:Y:S05]  /*3780*/  ENDCOLLECTIVE ;  /* 0x000000000000791b */ /* 0x003fea0003800000 */
.L_x_220:
[----:B------:R-:W-:Y:S01]  /*3790*/  MOV R16, 0x1 ;  /* 0x0000000100107802 */ /* 0x000fe20000000f00 */
[----:B------:R-:W-:-:S04]  /*37a0*/  IMAD.MOV.U32 R12, RZ, RZ, R13 ;  /* 0x000000ffff0c7224 */ /* 0x000fc800078e000d */
[----:B------:R-:W-:-:S05]  /*37b0*/  FADD R12, R11, R12 ;  /* 0x0000000c0b0c7221 */ /* 0x000fca0000000000 */
[----:B------:R-:W-:-:S07]  /*37c0*/  MOV R15, R12 ;  /* 0x0000000c000f7202 */ /* 0x000fce0000000f00 */
[----:B------:R-:W-:Y:S05]  /*37d0*/  WARPSYNC.COLLECTIVE R14, `(.L_x_221) ;  /* 0x000000000e087348 */ /* 0x000fea0003c00000 */
[----:B------:R0:W1:Y:S02]  /*37e0*/  SHFL.BFLY P0, R13, R15, R16, R17 ;  /* 0x0c0000100f0d7389 */ /* 0x0000640000000011 */
[----:B01----:R-:W-:Y:S05]  /*37f0*/  ENDCOLLECTIVE ;  /* 0x000000000000791b */ /* 0x003fea0003800000 */
.L_x_221:
[----:B------:R-:W-:Y:S05]  /*3800*/  BRA `(.L_x_222) ;  /* 0xffffffe8005c7947 */ /* 0x000fea000383ffff */
        .weak           $__internal_4_$__cuda_sm3x_div_rn_noftz_f32_slowpath
        .type           $__internal_4_$__cuda_sm3x_div_rn_noftz_f32_slowpath,@function
        .size           $__internal_4_$__cuda_sm3x_div_rn_noftz_f32_slowpath,(.L_x_239 - $__internal_4_$__cuda_sm3x_div_rn_noftz_f32_slowpath)
$__internal_4_$__cuda_sm3x_div_rn_noftz_f32_slowpath:
[--C-:B------:R-:W-:Y:S01]  /*3810*/  SHF.R.U32.HI R10, RZ, 0x17, R2.reuse ;  /* 0x00000017ff0a7819 */ /* 0x100fe20000011602 */
[----:B------:R-:W-:Y:S01]  /*3820*/  BSSY.RECONVERGENT B1, `(.L_x_223) ;  /* 0x0000064000017945 */ /* 0x000fe20003800200 */
[----:B------:R-:W-:Y:S01]  /*3830*/  SHF.R.U32.HI R9, RZ, 0x17, R3 ;  /* 0x00000017ff097819 */ /* 0x000fe20000011603 */
[----:B------:R-:W-:Y:S01]  /*3840*/  IMAD.MOV.U32 R12, RZ, RZ, R2 ;  /* 0x000000ffff0c7224 */ /* 0x000fe200078e0002 */
[----:B------:R-:W-:Y:S02]  /*3850*/  LOP3.LUT R10, R10, 0xff, RZ, 0xc0, !PT ;  /* 0x000000ff0a0a7812 */ /* 0x000fe400078ec0ff */
[----:B------:R-:W-:Y:S02]  /*3860*/  LOP3.LUT R15, R9, 0xff, RZ, 0xc0, !PT ;  /* 0x000000ff090f7812 */ /* 0x000fe400078ec0ff */
[----:B------:R-:W-:Y:S01]  /*3870*/  MOV R11, R3 ;  /* 0x00000003000b7202 */ /* 0x000fe20000000f00 */
        /* <DEDUP_REMOVED lines=29> */
.L_x_224:
[----:B------:R-:W-:Y:S01]  /*3a50*/  LEA R3, R10, 0xc0800000, 0x17 ;  /* 0xc08000000a037811 */ /* 0x000fe200078eb8ff */
[----:B------:R-:W-:Y:S03]  /*3a60*/  BSSY.RECONVERGENT B2, `(.L_x_229) ;  /* 0x0000036000027945 */ /* 0x000fe60003800200 */
[----:B------:R-:W-:Y:S01]  /*3a70*/  IADD3 R13, PT, PT, -R3, R12, RZ ;  /* 0x0000000c030d7210 */ /* 0x000fe20007ffe1ff */
[----:B------:R-:W-:-:S03]  /*3a80*/  VIADD R12, R15, 0xffffff81 ;  /* 0xffffff810f0c7836 */ /* 0x000fc60000000000 */
[----:B------:R-:W0:Y:S01]  /*3a90*/  MUFU.RCP R14, R13 ;  /* 0x0000000d000e7308 */ /* 0x000e220000001000 */
[----:B------:R-:W-:Y:S01]  /*3aa0*/  FADD.FTZ R16, -R13, -RZ ;  /* 0x800000ff0d107221 */ /* 0x000fe20000010100 */
[C---:B------:R-:W-:Y:S01]  /*3ab0*/  IMAD R3, R12.reuse, -0x800000, R11 ;  /* 0xff8000000c037824 */ /* 0x040fe200078e020b */
[----:B------:R-:W-:-:S04]  /*3ac0*/  IADD3 R12, PT, PT, R12, 0x7f, -R10 ;  /* 0x0000007f0c0c7810 */ /* 0x000fc80007ffe80a */
[----:B------:R-:W-:Y:S01]  /*3ad0*/  IADD3 R12, PT, PT, R12, R9, RZ ;  /* 0x000000090c0c7210 */ /* 0x000fe20007ffe0ff */
        /* <DEDUP_REMOVED lines=20> */
[CCC-:B------:R-:W-:Y:S01]  /*3c20*/  FFMA.RZ R9, R18.reuse, R16.reuse, R15.reuse ;  /* 0x0000001012097223 */ /* 0x1c0fe2000000c00f */
[C---:B------:R-:W-:Y:S01]  /*3c30*/  IADD3 R12, PT, PT, R13.reuse, 0x20, RZ ;  /* 0x000000200d0c7810 */ /* 0x040fe20007ffe0ff */
[CCC-:B------:R-:W-:Y:S01]  /*3c40*/  FFMA.RM R10, R18.reuse, R16.reuse, R15.reuse ;  /* 0x00000010120a7223 */ /* 0x1c0fe2000000400f */
[----:B------:R-:W-:Y:S02]  /*3c50*/  ISETP.NE.AND P2, PT, R13, RZ, PT ;  /* 0x000000ff0d00720c */ /* 0x000fe40003f45270 */
[----:B------:R-:W-:Y:S01]  /*3c60*/  LOP3.LUT R11, R9, 0x7fffff, RZ, 0xc0, !PT ;  /* 0x007fffff090b7812 */ /* 0x000fe200078ec0ff */
[----:B------:R-:W-:Y:S01]  /*3c70*/  FFMA.RP R9, R18, R16, R15 ;  /* 0x0000001012097223 */ /* 0x000fe2000000800f */
[----:B------:R-:W-:Y:S02]  /*3c80*/  ISETP.NE.AND P1, PT, R13, RZ, PT ;  /* 0x000000ff0d00720c */ /* 0x000fe40003f25270 */
        /* <DEDUP_REMOVED lines=15> */
.L_x_231:
[----:B------:R-:W-:-:S04]  /*3d80*/  LOP3.LUT R3, R3, 0x80000000, RZ, 0xc0, !PT ;  /* 0x8000000003037812 */ /* 0x000fc800078ec0ff */
[----:B------:R-:W-:Y:S01]  /*3d90*/  LOP3.LUT R3, R3, 0x7f800000, RZ, 0xfc, !PT ;  /* 0x7f80000003037812 */ /* 0x000fe200078efcff */
[----:B------:R-:W-:Y:S06]  /*3da0*/  BRA `(.L_x_232) ;  /* 0x0000000000047947 */ /* 0x000fec0003800000 */
.L_x_230:
[----:B------:R-:W-:-:S07]  /*3db0*/  LEA R3, R12, R3, 0x17 ;  /* 0x000000030c037211 */ /* 0x000fce00078eb8ff */
.L_x_232:
[----:B------:R-:W-:Y:S05]  /*3dc0*/  BSYNC.RECONVERGENT B2 ;  /* 0x0000000000027941 */ /* 0x000fea0003800200 */
.L_x_229:
[----:B------:R-:W-:Y:S05]  /*3dd0*/  BRA `(.L_x_233) ;  /* 0x0000000000207947 */ /* 0x000fea0003800000 */
.L_x_228:
[----:B------:R-:W-:-:S04]  /*3de0*/  LOP3.LUT R3, R12, 0x80000000, R11, 0x48, !PT ;  /* 0x800000000c037812 */ /* 0x000fc800078e480b */
[----:B------:R-:W-:Y:S01]  /*3df0*/  LOP3.LUT R3, R3, 0x7f800000, RZ, 0xfc, !PT ;  /* 0x7f80000003037812 */ /* 0x000fe200078efcff */
[----:B------:R-:W-:Y:S06]  /*3e00*/  BRA `(.L_x_233) ;  /* 0x0000000000147947 */ /* 0x000fec0003800000 */
.L_x_227:
[----:B------:R-:W-:Y:S01]  /*3e10*/  LOP3.LUT R3, R12, 0x80000000, R11, 0x48, !PT ;  /* 0x800000000c037812 */ /* 0x000fe200078e480b */
[----:B------:R-:W-:Y:S06]  /*3e20*/  BRA `(.L_x_233) ;  /* 0x00000000000c7947 */ /* 0x000fec0003800000 */
.L_x_226:
[----:B------:R-:W0:Y:S01]  /*3e30*/  MUFU.RSQ R3, -QNAN ;  /* 0xffc0000000037908 */ /* 0x000e220000001400 */
[----:B------:R-:W-:Y:S05]  /*3e40*/  BRA `(.L_x_233) ;  /* 0x0000000000047947 */ /* 0x000fea0003800000 */
.L_x_225:
[----:B------:R-:W-:-:S07]  /*3e50*/  FADD.FTZ R3, R3, R2 ;  /* 0x0000000203037221 */ /* 0x000fce0000010000 */
.L_x_233:
[----:B------:R-:W-:Y:S05]  /*3e60*/  BSYNC.RECONVERGENT B1 ;  /* 0x0000000000017941 */ /* 0x000fea0003800200 */
.L_x_223:
[----:B------:R-:W-:-:S04]  /*3e70*/  HFMA2 R9, -RZ, RZ, 0, 0 ;  /* 0x00000000ff097431 */ /* 0x000fc800000001ff */
[----:B0-----:R-:W-:Y:S05]  /*3e80*/  RET.REL.NODEC R8 `(_Z25attention_fwd_kernel_bf16ILi64EEvPK13__nv_bfloat16S2_S2_PS0_iiiiif) ;  /* 0xffffffc0085c7950 */ /* 0x001fea0003c3ffff */
.L_x_234:
        /* <DEDUP_REMOVED lines=15> */
.L_x_239:


//--------------------- .nv.global.init           --------------------------
	.section	.nv.global.init,"aw",@progbits
	.align	4
.nv.global.init:
	.type		__cudart_i2opi_f,@object
	.size		__cudart_i2opi_f,(.L_0 - __cudart_i2opi_f)
__cudart_i2opi_f:
        /*0000*/ 	.byte	0x41, 0x90, 0x43, 0x3c, 0x99, 0x95, 0x62, 0xdb, 0xc0, 0xdd, 0x34, 0xf5, 0xd1, 0x57, 0x27, 0xfc
        /*0010*/ 	.byte	0x29, 0x15, 0x44, 0x4e, 0x6e, 0x83, 0xf9, 0xa2
.L_0:


//--------------------- .nv.shared._Z42attention_fwd_kernel_sinusoidal_fused_bf16ILi64EEvPK13__nv_bfloat16S2_S2_PS0_iiiiif --------------------------
	.section	.nv.shared._Z42attention_fwd_kernel_sinusoidal_fused_bf16ILi64EEvPK13__nv_bfloat16S2_S2_PS0_iiiiif,"aw",@nobits
	.sectionflags	@""
	.align	16
	.zero		1024


//--------------------- .nv.shared.reserved.0     --------------------------
	.section	.nv.shared.reserved.0,"aw",@nobits
	.weak		__nv_reservedSMEM_offset_0_alias
	.size		__nv_reservedSMEM_offset_0_alias, 0, 64
	.other		__nv_reservedSMEM_offset_0_alias,@"STO_CUDA_RESERVED_SHARED STV_DEFAULT"
__nv_reservedSMEM_offset_0_alias:
	.zero		0
	.zero		64


//--------------------- .nv.shared._Z36attention_fwd_kernel_rope_fused_bf16ILi64EEvPK13__nv_bfloat16S2_S2_PS0_iiiiiff --------------------------
	.section	.nv.shared._Z36attention_fwd_kernel_rope_fused_bf16ILi64EEvPK13__nv_bfloat16S2_S2_PS0_iiiiiff,"aw",@nobits
	.sectionflags	@""
	.align	16
	.zero		1024


//--------------------- .nv.shared._Z25attention_fwd_kernel_bf16ILi64EEvPK13__nv_bfloat16S2_S2_PS0_iiiiif --------------------------
	.section	.nv.shared._Z25attention_fwd_kernel_bf16ILi64EEvPK13__nv_bfloat16S2_S2_PS0_iiiiif,"aw",@nobits
	.sectionflags	@""
	.align	16
	.zero		1024


//--------------------- .nv.constant0._Z42attention_fwd_kernel_sinusoidal_fused_bf16ILi64EEvPK13__nv_bfloat16S2_S2_PS0_iiiiif --------------------------
	.section	.nv.constant0._Z42attention_fwd_kernel_sinusoidal_fused_bf16ILi64EEvPK13__nv_bfloat16S2_S2_PS0_iiiiif,"a",@progbits
	.sectionflags	@""
	.align	4
.nv.constant0._Z42attention_fwd_kernel_sinusoidal_fused_bf16ILi64EEvPK13__nv_bfloat16S2_S2_PS0_iiiiif:
	.zero		952


//--------------------- .nv.constant0._Z36attention_fwd_kernel_rope_fused_bf16ILi64EEvPK13__nv_bfloat16S2_S2_PS0_iiiiiff --------------------------
	.section	.nv.constant0._Z36attention_fwd_kernel_rope_fused_bf16ILi64EEvPK13__nv_bfloat16S2_S2_PS0_iiiiiff,"a",@progbits
	.sectionflags	@""
	.align	4
.nv.constant0._Z36attention_fwd_kernel_rope_fused_bf16ILi64EEvPK13__nv_bfloat16S2_S2_PS0_iiiiiff:
	.zero		956


//--------------------- .nv.constant0._Z25attention_fwd_kernel_bf16ILi64EEvPK13__nv_bfloat16S2_S2_PS0_iiiiif --------------------------
	.section	.nv.constant0._Z25attention_fwd_kernel_bf16ILi64EEvPK13__nv_bfloat16S2_S2_PS0_iiiiif,"a",@progbits
	.sectionflags	@""
	.align	4
.nv.constant0._Z25attention_fwd_kernel_bf16ILi64EEvPK13__nv_bfloat16S2_S2_PS0_iiiiif:
	.zero		952


//--------------------- SYMBOLS --------------------------

	.type		.nv.reservedSmem.offset0,@object
	.size		.nv.reservedSmem.offset0,0x4
	.type		.nv.reservedSmem.cap,@object
	.size		.nv.reservedSmem.cap,0x4
